// auto-generated by cutlass_sweep.grouped_gemm — config: {"arch": "sm_90", "cluster_m": 1, "cluster_n": 1, "dtype": "bf16", "schedule": "pingpong", "tile_k": 64, "tile_m": 256, "tile_n": 256}
#include "cutlass/cutlass.h"
#include "cutlass/gemm/group_array_problem_shape.hpp"
#include "cutlass/gemm/collective/collective_builder.hpp"
#include "cutlass/gemm/device/gemm_universal_adapter.h"
#include "cutlass/gemm/kernel/gemm_universal.hpp"
#include "cutlass/epilogue/collective/collective_builder.hpp"

using Elem = cutlass::bfloat16_t;
using Acc  = float;
using ElemC = cutlass::half_t;
using TileShape    = cute::Shape<cute::_256, cute::_256, cute::_64>;
using ClusterShape = cute::Shape<cute::_1, cute::_1, cute::_1>;
using ProblemShape = cutlass::gemm::GroupProblemShape<cute::Shape<int,int,int>>;

using CollectiveEpilogue = typename cutlass::epilogue::collective::CollectiveBuilder<
    cutlass::arch::Sm90, cutlass::arch::OpClassTensorOp,
    TileShape, ClusterShape,
    cutlass::epilogue::collective::EpilogueTileAuto,
    Acc, Acc,
    ElemC, cutlass::layout::ColumnMajor *, 128 / cutlass::sizeof_bits<ElemC>::value,
    ElemC, cutlass::layout::ColumnMajor *, 128 / cutlass::sizeof_bits<ElemC>::value,
    cutlass::epilogue::PtrArrayTmaWarpSpecializedPingpong
  >::CollectiveOp;

using CollectiveMainloop = typename cutlass::gemm::collective::CollectiveBuilder<
    cutlass::arch::Sm90, cutlass::arch::OpClassTensorOp,
    Elem, cutlass::layout::RowMajor *, 128 / cutlass::sizeof_bits<Elem>::value,
    Elem, cutlass::layout::ColumnMajor *, 128 / cutlass::sizeof_bits<Elem>::value,
    Acc,
    TileShape, ClusterShape,
    cutlass::gemm::collective::StageCountAutoCarveout<
        static_cast<int>(sizeof(typename CollectiveEpilogue::SharedStorage))>,
    cutlass::gemm::KernelPtrArrayTmaWarpSpecializedPingpong
  >::CollectiveOp;

using GemmKernel = cutlass::gemm::kernel::GemmUniversal<
    ProblemShape, CollectiveMainloop, CollectiveEpilogue>;
using Gemm = cutlass::gemm::device::GemmUniversalAdapter<GemmKernel>;

auto* _anchor = &cutlass::device_kernel<GemmKernel>;


// ===== COMPILED SASS (sm_90a) =====

	.target	sm_90a

	.elftype	@"ET_EXEC"


//--------------------- .note.nv.tkinfo           --------------------------
	.section	.note.nv.tkinfo,"",@"SHT_NOTE"
	.sectionflags	@"SHF_NOTE_NV_TKINFO"
	.tkinfo
        /*0018*/ 	.word	0x00000002
        /*0030*/ 	.string	""
        /*0030*/ 	.string	"ptxas"
        /*0030*/ 	.string	"Cuda compilation tools, release 13.0, V13.0.88"
        /*0030*/ 	.string	"Build cuda_13.0.r13.0/compiler.36424714_0"
        /*0030*/ 	.string	"-arch sm_90a -m 64 "



//--------------------- .note.nv.cuinfo           --------------------------
	.section	.note.nv.cuinfo,"",@"SHT_NOTE"
	.sectionflags	@"SHF_NOTE_NV_CUINFO"
        /*0018*/ 	.short	0x0002
        /*001a*/ 	.short	0x005a
        /*001c*/ 	.short	0x0082
	.zero		2


//--------------------- .nv.info                  --------------------------
	.section	.nv.info,"",@"SHT_CUDA_INFO"
	.align	4


	//----- nvinfo : EIATTR_REGCOUNT
	.align		4
        /*0000*/ 	.byte	0x04, 0x2f
        /*0002*/ 	.short	(.L_15 - .L_14)
	.align		4
.L_14:
        /*0004*/ 	.word	index@(_ZN7cutlass13device_kernelINS_4gemm6kernel13GemmUniversalINS1_17GroupProblemShapeIN4cute5tupleIJiiiEEEEENS1_10collective13CollectiveMmaINS1_39MainloopSm90ArrayTmaGmmaWarpSpecializedILi3ENS6_IJNS5_1CILi1EEESD_SD_EEENS1_40KernelPtrArrayTmaWarpSpecializedPingpongEEENS6_IJNSC_ILi256EEESH_NSC_ILi64EEEEEENS_10bfloat16_tEPNS6_IJlSD_NSC_ILi0EEEEEESK_SN_NS5_8TiledMMAINS5_8MMA_AtomIJNS5_4SM904GMMA28MMA_64x256x16_F32BF16BF16_SSILNSR_5MajorE0ELST_0ELNSR_7ScaleInE1ELSU_1EEEEEENS5_6LayoutISE_NS6_IJSL_SL_SL_EEEEENS6_IJNS5_10UnderscoreES10_S10_EEEEENS5_13SM90_TMA_LOADENS5_14ComposedLayoutINS5_7SwizzleILi3ELi4ELi3EEENS5_18smem_ptr_flag_bitsILi16EEENSX_INS6_IJNSC_ILi8EEESI_EEENS6_IJSI_SD_EEEEEEEvNS5_8identityES13_S1D_vS1E_EENS_8epilogue10collective18CollectiveEpilogueINS1G_30Sm90PtrArrayTmaWarpSpecializedILi4ELi2ELi16ELb1ELb0ELi2EEEJSJ_NS6_IJSI_NSC_ILi32EEEEEENS_6half_tEPNS6_IJSD_lSL_EEES1N_S1P_NS1G_6fusion15FusionCallbacksIS1K_NS1Q_17LinearCombinationIS1N_fS1N_fLNS_15FloatRoundStyleE2EEESJ_S1M_JEEES13_NS14_IS16_S18_NSX_INS6_IJSI_S19_EEENS6_IJSD_SI_EEEEEEENS5_17SM75_U16x8_LDSM_TENS5_14SM90_TMA_STOREES1Z_NS5_17SM90_U16x8_STSM_TENS5_9Copy_AtomIJNS5_17SM90_U32x4_STSM_NES1N_EEEvEEEvvEEEEvNT_6ParamsE)
        /*0008*/ 	.word	0x000000a8


	//----- nvinfo : EIATTR_FRAME_SIZE
	.align		4
.L_15:
        /*000c*/ 	.byte	0x04, 0x11
        /*000e*/ 	.short	(.L_17 - .L_16)
	.align		4
.L_16:
        /*0010*/ 	.word	index@($__internal_0_$__cuda_sm20_div_u64)
        /*0014*/ 	.word	0x00001b78


	//----- nvinfo : EIATTR_FRAME_SIZE
	.align		4
.L_17:
        /*0018*/ 	.byte	0x04, 0x11
        /*001a*/ 	.short	(.L_19 - .L_18)
	.align		4
.L_18:
        /*001c*/ 	.word	index@(_ZN7cutlass13device_kernelINS_4gemm6kernel13GemmUniversalINS1_17GroupProblemShapeIN4cute5tupleIJiiiEEEEENS1_10collective13CollectiveMmaINS1_39MainloopSm90ArrayTmaGmmaWarpSpecializedILi3ENS6_IJNS5_1CILi1EEESD_SD_EEENS1_40KernelPtrArrayTmaWarpSpecializedPingpongEEENS6_IJNSC_ILi256EEESH_NSC_ILi64EEEEEENS_10bfloat16_tEPNS6_IJlSD_NSC_ILi0EEEEEESK_SN_NS5_8TiledMMAINS5_8MMA_AtomIJNS5_4SM904GMMA28MMA_64x256x16_F32BF16BF16_SSILNSR_5MajorE0ELST_0ELNSR_7ScaleInE1ELSU_1EEEEEENS5_6LayoutISE_NS6_IJSL_SL_SL_EEEEENS6_IJNS5_10UnderscoreES10_S10_EEEEENS5_13SM90_TMA_LOADENS5_14ComposedLayoutINS5_7SwizzleILi3ELi4ELi3EEENS5_18smem_ptr_flag_bitsILi16EEENSX_INS6_IJNSC_ILi8EEESI_EEENS6_IJSI_SD_EEEEEEEvNS5_8identityES13_S1D_vS1E_EENS_8epilogue10collective18CollectiveEpilogueINS1G_30Sm90PtrArrayTmaWarpSpecializedILi4ELi2ELi16ELb1ELb0ELi2EEEJSJ_NS6_IJSI_NSC_ILi32EEEEEENS_6half_tEPNS6_IJSD_lSL_EEES1N_S1P_NS1G_6fusion15FusionCallbacksIS1K_NS1Q_17LinearCombinationIS1N_fS1N_fLNS_15FloatRoundStyleE2EEESJ_S1M_JEEES13_NS14_IS16_S18_NSX_INS6_IJSI_S19_EEENS6_IJSD_SI_EEEEEEENS5_17SM75_U16x8_LDSM_TENS5_14SM90_TMA_STOREES1Z_NS5_17SM90_U16x8_STSM_TENS5_9Copy_AtomIJNS5_17SM90_U32x4_STSM_NES1N_EEEvEEEvvEEEEvNT_6ParamsE)
        /*0020*/ 	.word	0x00001b78


	//----- nvinfo : EIATTR_MIN_STACK_SIZE
	.align		4
.L_19:
        /*0024*/ 	.byte	0x04, 0x12
        /*0026*/ 	.short	(.L_21 - .L_20)
	.align		4
.L_20:
        /*0028*/ 	.word	index@(_ZN7cutlass13device_kernelINS_4gemm6kernel13GemmUniversalINS1_17GroupProblemShapeIN4cute5tupleIJiiiEEEEENS1_10collective13CollectiveMmaINS1_39MainloopSm90ArrayTmaGmmaWarpSpecializedILi3ENS6_IJNS5_1CILi1EEESD_SD_EEENS1_40KernelPtrArrayTmaWarpSpecializedPingpongEEENS6_IJNSC_ILi256EEESH_NSC_ILi64EEEEEENS_10bfloat16_tEPNS6_IJlSD_NSC_ILi0EEEEEESK_SN_NS5_8TiledMMAINS5_8MMA_AtomIJNS5_4SM904GMMA28MMA_64x256x16_F32BF16BF16_SSILNSR_5MajorE0ELST_0ELNSR_7ScaleInE1ELSU_1EEEEEENS5_6LayoutISE_NS6_IJSL_SL_SL_EEEEENS6_IJNS5_10UnderscoreES10_S10_EEEEENS5_13SM90_TMA_LOADENS5_14ComposedLayoutINS5_7SwizzleILi3ELi4ELi3EEENS5_18smem_ptr_flag_bitsILi16EEENSX_INS6_IJNSC_ILi8EEESI_EEENS6_IJSI_SD_EEEEEEEvNS5_8identityES13_S1D_vS1E_EENS_8epilogue10collective18CollectiveEpilogueINS1G_30Sm90PtrArrayTmaWarpSpecializedILi4ELi2ELi16ELb1ELb0ELi2EEEJSJ_NS6_IJSI_NSC_ILi32EEEEEENS_6half_tEPNS6_IJSD_lSL_EEES1N_S1P_NS1G_6fusion15FusionCallbacksIS1K_NS1Q_17LinearCombinationIS1N_fS1N_fLNS_15FloatRoundStyleE2EEESJ_S1M_JEEES13_NS14_IS16_S18_NSX_INS6_IJSI_S19_EEENS6_IJSD_SI_EEEEEEENS5_17SM75_U16x8_LDSM_TENS5_14SM90_TMA_STOREES1Z_NS5_17SM90_U16x8_STSM_TENS5_9Copy_AtomIJNS5_17SM90_U32x4_STSM_NES1N_EEEvEEEvvEEEEvNT_6ParamsE)
        /*002c*/ 	.word	0x00001b78
.L_21:


//--------------------- .nv.compat                --------------------------
	.section	.nv.compat,"",@"SHT_CUDA_COMPAT_INFO"
	.align	4
        /*0000*/ 	.byte	0x02, 0x09, 0x01, 0x00, 0x02, 0x02, 0x04, 0x00, 0x02, 0x05, 0x05, 0x00, 0x03, 0x07, 0x01, 0x01
        /*0010*/ 	.byte	0x02, 0x03, 0x03, 0x00, 0x02, 0x06, 0x01, 0x00, 0x04, 0x0b, 0x08, 0x00, 0x00, 0x00, 0x00, 0x00
        /*0020*/ 	.byte	0x00, 0x00, 0x00, 0x00


//--------------------- .nv.info._ZN7cutlass13device_kernelINS_4gemm6kernel13GemmUniversalINS1_17GroupProblemShapeIN4cute5tupleIJiiiEEEEENS1_10collective13CollectiveMmaINS1_39MainloopSm90ArrayTmaGmmaWarpSpecializedILi3ENS6_IJNS5_1CILi1EEESD_SD_EEENS1_40KernelPtrArrayTmaWarpSpecializedPingpongEEENS6_IJNSC_ILi256EEESH_NSC_ILi64EEEEEENS_10bfloat16_tEPNS6_IJlSD_NSC_ILi0EEEEEESK_SN_NS5_8TiledMMAINS5_8MMA_AtomIJNS5_4SM904GMMA28MMA_64x256x16_F32BF16BF16_SSILNSR_5MajorE0ELST_0ELNSR_7ScaleInE1ELSU_1EEEEEENS5_6LayoutISE_NS6_IJSL_SL_SL_EEEEENS6_IJNS5_10UnderscoreES10_S10_EEEEENS5_13SM90_TMA_LOADENS5_14ComposedLayoutINS5_7SwizzleILi3ELi4ELi3EEENS5_18smem_ptr_flag_bitsILi16EEENSX_INS6_IJNSC_ILi8EEESI_EEENS6_IJSI_SD_EEEEEEEvNS5_8identityES13_S1D_vS1E_EENS_8epilogue10collective18CollectiveEpilogueINS1G_30Sm90PtrArrayTmaWarpSpecializedILi4ELi2ELi16ELb1ELb0ELi2EEEJSJ_NS6_IJSI_NSC_ILi32EEEEEENS_6half_tEPNS6_IJSD_lSL_EEES1N_S1P_NS1G_6fusion15FusionCallbacksIS1K_NS1Q_17LinearCombinationIS1N_fS1N_fLNS_15FloatRoundStyleE2EEESJ_S1M_JEEES13_NS14_IS16_S18_NSX_INS6_IJSI_S19_EEENS6_IJSD_SI_EEEEEEENS5_17SM75_U16x8_LDSM_TENS5_14SM90_TMA_STOREES1Z_NS5_17SM90_U16x8_STSM_TENS5_9Copy_AtomIJNS5_17SM90_U32x4_STSM_NES1N_EEEvEEEvvEEEEvNT_6ParamsE --------------------------
	.section	.nv.info._ZN7cutlass13device_kernelINS_4gemm6kernel13GemmUniversalINS1_17GroupProblemShapeIN4cute5tupleIJiiiEEEEENS1_10collective13CollectiveMmaINS1_39MainloopSm90ArrayTmaGmmaWarpSpecializedILi3ENS6_IJNS5_1CILi1EEESD_SD_EEENS1_40KernelPtrArrayTmaWarpSpecializedPingpongEEENS6_IJNSC_ILi256EEESH_NSC_ILi64EEEEEENS_10bfloat16_tEPNS6_IJlSD_NSC_ILi0EEEEEESK_SN_NS5_8TiledMMAINS5_8MMA_AtomIJNS5_4SM904GMMA28MMA_64x256x16_F32BF16BF16_SSILNSR_5MajorE0ELST_0ELNSR_7ScaleInE1ELSU_1EEEEEENS5_6LayoutISE_NS6_IJSL_SL_SL_EEEEENS6_IJNS5_10UnderscoreES10_S10_EEEEENS5_13SM90_TMA_LOADENS5_14ComposedLayoutINS5_7SwizzleILi3ELi4ELi3EEENS5_18smem_ptr_flag_bitsILi16EEENSX_INS6_IJNSC_ILi8EEESI_EEENS6_IJSI_SD_EEEEEEEvNS5_8identityES13_S1D_vS1E_EENS_8epilogue10collective18CollectiveEpilogueINS1G_30Sm90PtrArrayTmaWarpSpecializedILi4ELi2ELi16ELb1ELb0ELi2EEEJSJ_NS6_IJSI_NSC_ILi32EEEEEENS_6half_tEPNS6_IJSD_lSL_EEES1N_S1P_NS1G_6fusion15FusionCallbacksIS1K_NS1Q_17LinearCombinationIS1N_fS1N_fLNS_15FloatRoundStyleE2EEESJ_S1M_JEEES13_NS14_IS16_S18_NSX_INS6_IJSI_S19_EEENS6_IJSD_SI_EEEEEEENS5_17SM75_U16x8_LDSM_TENS5_14SM90_TMA_STOREES1Z_NS5_17SM90_U16x8_STSM_TENS5_9Copy_AtomIJNS5_17SM90_U32x4_STSM_NES1N_EEEvEEEvvEEEEvNT_6ParamsE,"",@"SHT_CUDA_INFO"
	.sectionflags	@""
	.align	4


	//----- nvinfo : EIATTR_CUDA_API_VERSION
	.align		4
        /*0000*/ 	.byte	0x04, 0x37
        /*0002*/ 	.short	(.L_23 - .L_22)
.L_22:
        /*0004*/ 	.word	0x00000082


	//----- nvinfo : EIATTR_KPARAM_INFO
	.align		4
.L_23:
        /*0008*/ 	.byte	0x04, 0x17
        /*000a*/ 	.short	(.L_25 - .L_24)
.L_24:
        /*000c*/ 	.word	0x00000000
        /*0010*/ 	.short	0x0000
        /*0012*/ 	.short	0x0070
        /*0014*/ 	.byte	0x00, 0xf0, 0x01, 0x1c


	//----- nvinfo : EIATTR_SPARSE_MMA_MASK
	.align		4
.L_25:
        /*0018*/ 	.byte	0x03, 0x50
        /*001a*/ 	.short	0x0000


	//----- nvinfo : EIATTR_MAXREG_COUNT
	.align		4
        /*001c*/ 	.byte	0x03, 0x1b
        /*001e*/ 	.short	0x00a8


	//----- nvinfo : EIATTR_NUM_BARRIERS
	.align		4
        /*0020*/ 	.byte	0x02, 0x4c
        /*0022*/ 	.byte	0x02
	.zero		1


	//----- nvinfo : EIATTR_EXTERNS
	.align		4
        /*0024*/ 	.byte	0x04, 0x0f
        /*0026*/ 	.short	(.L_27 - .L_26)


	//   ....[0]....
	.align		4
.L_26:
        /*0028*/ 	.word	index@(__assertfail)


	//----- nvinfo : EIATTR_ANNOTATIONS
	.align		4
.L_27:
        /*002c*/ 	.byte	0x04, 0x55
        /*002e*/ 	.short	(.L_29 - .L_28)


	//   ....[0]....
.L_28:
        /*0030*/ 	.word	0x00000001
        /*0034*/ 	.byte	0xf0, 0x3a, 0x00, 0x00, 0x01, 0x00, 0x00, 0x00, 0x30, 0x3b, 0x00, 0x00, 0x01, 0x00, 0x00, 0x00
        /* <DEDUP_REMOVED lines=2959> */
        /*b934*/ 	.byte	0x80, 0x03, 0x03, 0x00, 0x01, 0x00, 0x00, 0x00, 0xd0, 0x03, 0x03, 0x00


	//----- nvinfo : EIATTR_MERCURY_ISA_VERSION
	.align		4
.L_29:
        /*b940*/ 	.byte	0x03, 0x5f
        /*b942*/ 	.short	0x0101


	//----- nvinfo : EIATTR_INT_WARP_WIDE_INSTR_OFFSETS
	.align		4
        /*b944*/ 	.byte	0x04, 0x31
        /*b946*/ 	.short	(.L_31 - .L_30)


	//   ....[0]....
.L_30:
        /*b948*/ 	.word	0x00001170


	//   ....[1]....
        /*b94c*/ 	.word	0x00001180


	//   ....[2]....
        /*b950*/ 	.word	0x00001200


	//   ....[3]....
        /*b954*/ 	.word	0x00001260


	//   ....[4]....
        /*b958*/ 	.word	0x000012b0


	//   ....[5]....
        /*b95c*/ 	.word	0x000012e0


	//   ....[6]....
        /*b960*/ 	.word	0x00001350


	//   ....[7]....
        /*b964*/ 	.word	0x00001390


	//----- nvinfo : EIATTR_COOP_GROUP_MASK_REGIDS
	.align		4
.L_31:
        /*b968*/ 	.byte	0x04, 0x29
        /*b96a*/ 	.short	(.L_33 - .L_32)


	//   ....[0]....
.L_32:
        /*b96c*/ 	.word	0xffffffff


	//   ....[1]....
        /*b970*/ 	.word	0xffffffff


	//   ....[2]....
        /*b974*/ 	.word	0xffffffff


	//   ....[3]....
        /*b978*/ 	.word	0xffffffff


	//   ....[4]....
        /*b97c*/ 	.word	0xffffffff


	//   ....[5]....
        /*b980*/ 	.word	0xffffffff


	//   ....[6]....
        /*b984*/ 	.word	0xffffffff


	//   ....[7]....
        /*b988*/ 	.word	0xffffffff


	//   ....[8]....
        /*b98c*/ 	.word	0xffffffff


	//   ....[9]....
        /*b990*/ 	.word	0xffffffff


	//   ....[10]....
        /*b994*/ 	.word	0xffffffff


	//   ....[11]....
        /*b998*/ 	.word	0xffffffff


	//   ....[12]....
        /*b99c*/ 	.word	0xffffffff


	//   ....[13]....
        /*b9a0*/ 	.word	0xffffffff


	//   ....[14]....
        /*b9a4*/ 	.word	0xffffffff


	//   ....[15]....
        /*b9a8*/ 	.word	0xffffffff


	//   ....[16]....
        /*b9ac*/ 	.word	0xffffffff


	//   ....[17]....
        /*b9b0*/ 	.word	0xffffffff


	//   ....[18]....
        /*b9b4*/ 	.word	0xffffffff


	//   ....[19]....
        /*b9b8*/ 	.word	0xffffffff


	//   ....[20]....
        /*b9bc*/ 	.word	0xffffffff


	//   ....[21]....
        /*b9c0*/ 	.word	0xffffffff


	//   ....[22]....
        /*b9c4*/ 	.word	0xffffffff


	//   ....[23]....
        /*b9c8*/ 	.word	0xffffffff


	//   ....[24]....
        /*b9cc*/ 	.word	0xffffffff


	//   ....[25]....
        /*b9d0*/ 	.word	0xffffffff


	//   ....[26]....
        /*b9d4*/ 	.word	0xffffffff


	//   ....[27]....
        /*b9d8*/ 	.word	0xffffffff


	//   ....[28]....
        /*b9dc*/ 	.word	0xffffffff


	//   ....[29]....
        /*b9e0*/ 	.word	0xffffffff


	//   ....[30]....
        /*b9e4*/ 	.word	0xffffffff


	//   ....[31]....
        /*b9e8*/ 	.word	0xffffffff


	//   ....[32]....
        /*b9ec*/ 	.word	0xffffffff


	//   ....[33]....
        /*b9f0*/ 	.word	0xffffffff


	//   ....[34]....
        /*b9f4*/ 	.word	0xffffffff


	//   ....[35]....
        /*b9f8*/ 	.word	0xffffffff


	//   ....[36]....
        /*b9fc*/ 	.word	0xffffffff


	//   ....[37]....
        /*ba00*/ 	.word	0xffffffff


	//   ....[38]....
        /*ba04*/ 	.word	0xffffffff


	//   ....[39]....
        /*ba08*/ 	.word	0xffffffff


	//   ....[40]....
        /*ba0c*/ 	.word	0xffffffff


	//   ....[41]....
        /*ba10*/ 	.word	0xffffffff


	//   ....[42]....
        /*ba14*/ 	.word	0xffffffff


	//   ....[43]....
        /*ba18*/ 	.word	0xffffffff


	//   ....[44]....
        /*ba1c*/ 	.word	0xffffffff


	//   ....[45]....
        /*ba20*/ 	.word	0xffffffff


	//   ....[46]....
        /*ba24*/ 	.word	0xffffffff


	//   ....[47]....
        /*ba28*/ 	.word	0xffffffff


	//   ....[48]....
        /*ba2c*/ 	.word	0xffffffff


	//   ....[49]....
        /*ba30*/ 	.word	0xffffffff


	//   ....[50]....
        /*ba34*/ 	.word	0xffffffff


	//   ....[51]....
        /*ba38*/ 	.word	0xffffffff


	//   ....[52]....
        /*ba3c*/ 	.word	0xffffffff


	//   ....[53]....
        /*ba40*/ 	.word	0xffffffff


	//   ....[54]....
        /*ba44*/ 	.word	0xffffffff


	//   ....[55]....
        /*ba48*/ 	.word	0xffffffff


	//   ....[56]....
        /*ba4c*/ 	.word	0xffffffff


	//   ....[57]....
        /*ba50*/ 	.word	0xffffffff


	//   ....[58]....
        /*ba54*/ 	.word	0xffffffff


	//   ....[59]....
        /*ba58*/ 	.word	0xffffffff


	//   ....[60]....
        /*ba5c*/ 	.word	0xffffffff


	//   ....[61]....
        /*ba60*/ 	.word	0xffffffff


	//   ....[62]....
        /*ba64*/ 	.word	0xffffffff


	//   ....[63]....
        /*ba68*/ 	.word	0xffffffff


	//   ....[64]....
        /*ba6c*/ 	.word	0xffffffff


	//   ....[65]....
        /*ba70*/ 	.word	0xffffffff


	//   ....[66]....
        /*ba74*/ 	.word	0xffffffff


	//   ....[67]....
        /*ba78*/ 	.word	0xffffffff


	//   ....[68]....
        /*ba7c*/ 	.word	0xffffffff


	//   ....[69]....
        /*ba80*/ 	.word	0xffffffff


	//   ....[70]....
        /*ba84*/ 	.word	0xffffffff


	//   ....[71]....
        /*ba88*/ 	.word	0xffffffff


	//   ....[72]....
        /*ba8c*/ 	.word	0xffffffff


	//   ....[73]....
        /*ba90*/ 	.word	0xffffffff


	//   ....[74]....
        /*ba94*/ 	.word	0xffffffff


	//   ....[75]....
        /*ba98*/ 	.word	0xffffffff


	//   ....[76]....
        /*ba9c*/ 	.word	0xffffffff


	//   ....[77]....
        /*baa0*/ 	.word	0xffffffff


	//   ....[78]....
        /*baa4*/ 	.word	0x0500000f


	//----- nvinfo : EIATTR_COOP_GROUP_INSTR_OFFSETS
	.align		4
.L_33:
        /*baa8*/ 	.byte	0x04, 0x28
        /*baaa*/ 	.short	(.L_35 - .L_34)


	//   ....[0]....
.L_34:
        /*baac*/ 	.word	0x00000820


	//   ....[1]....
        /*bab0*/ 	.word	0x00000860


	//   ....[2]....
        /*bab4*/ 	.word	0x00000cf0


	//   ....[3]....
        /*bab8*/ 	.word	0x00000ec0


	//   ....[4]....
        /*babc*/ 	.word	0x00001090


	//   ....[5]....
        /*bac0*/ 	.word	0x000010d0


	//   ....[6]....
        /*bac4*/ 	.word	0x00001a20


	//   ....[7]....
        /*bac8*/ 	.word	0x00001a50


	//   ....[8]....
        /*bacc*/ 	.word	0x00001ad0


	//   ....[9]....
        /*bad0*/ 	.word	0x00001ae0


	//   ....[10]....
        /*bad4*/ 	.word	0x00001b20


	//   ....[11]....
        /*bad8*/ 	.word	0x00001b40


	//   ....[12]....
        /*badc*/ 	.word	0x00001b80


	//   ....[13]....
        /*bae0*/ 	.word	0x00001ba0


	//   ....[14]....
        /*bae4*/ 	.word	0x00001be0


	//   ....[15]....
        /*bae8*/ 	.word	0x00001c00


	//   ....[16]....
        /*baec*/ 	.word	0x00001c70


	//   ....[17]....
        /*baf0*/ 	.word	0x00001da0


	//   ....[18]....
        /*baf4*/ 	.word	0x00001e20


	//   ....[19]....
        /*baf8*/ 	.word	0x00002400


	//   ....[20]....
        /*bafc*/ 	.word	0x00002410


	//   ....[21]....
        /*bb00*/ 	.word	0x00002460


	//   ....[22]....
        /*bb04*/ 	.word	0x00002470


	//   ....[23]....
        /*bb08*/ 	.word	0x000024c0


	//   ....[24]....
        /*bb0c*/ 	.word	0x000024d0


	//   ....[25]....
        /*bb10*/ 	.word	0x00002520


	//   ....[26]....
        /*bb14*/ 	.word	0x00002530


	//   ....[27]....
        /*bb18*/ 	.word	0x00002580


	//   ....[28]....
        /*bb1c*/ 	.word	0x00002590


	//   ....[29]....
        /*bb20*/ 	.word	0x00002620


	//   ....[30]....
        /*bb24*/ 	.word	0x00002670


	//   ....[31]....
        /*bb28*/ 	.word	0x00002700


	//   ....[32]....
        /*bb2c*/ 	.word	0x00002720


	//   ....[33]....
        /*bb30*/ 	.word	0x00002730


	//   ....[34]....
        /*bb34*/ 	.word	0x00002740


	//   ....[35]....
        /*bb38*/ 	.word	0x00002750


	//   ....[36]....
        /*bb3c*/ 	.word	0x00002760


	//   ....[37]....
        /*bb40*/ 	.word	0x00003000


	//   ....[38]....
        /*bb44*/ 	.word	0x000032a0


	//   ....[39]....
        /*bb48*/ 	.word	0x00003610


	//   ....[40]....
        /*bb4c*/ 	.word	0x0002c530


	//   ....[41]....
        /*bb50*/ 	.word	0x0002c990


	//   ....[42]....
        /*bb54*/ 	.word	0x0002cd30


	//   ....[43]....
        /*bb58*/ 	.word	0x0002fea0


	//   ....[44]....
        /*bb5c*/ 	.word	0x000305b0


	//   ....[45]....
        /*bb60*/ 	.word	0x00030a80


	//   ....[46]....
        /*bb64*/ 	.word	0x000318c0


	//   ....[47]....
        /*bb68*/ 	.word	0x00032660


	//   ....[48]....
        /*bb6c*/ 	.word	0x00032680


	//   ....[49]....
        /*bb70*/ 	.word	0x000326d0


	//   ....[50]....
        /*bb74*/ 	.word	0x000326f0


	//   ....[51]....
        /*bb78*/ 	.word	0x00032730


	//   ....[52]....
        /*bb7c*/ 	.word	0x00032760


	//   ....[53]....
        /*bb80*/ 	.word	0x000327a0


	//   ....[54]....
        /*bb84*/ 	.word	0x000327d0


	//   ....[55]....
        /*bb88*/ 	.word	0x00032810


	//   ....[56]....
        /*bb8c*/ 	.word	0x00032840


	//   ....[57]....
        /*bb90*/ 	.word	0x000328d0


	//   ....[58]....
        /*bb94*/ 	.word	0x000329f0


	//   ....[59]....
        /*bb98*/ 	.word	0x00032a10


	//   ....[60]....
        /*bb9c*/ 	.word	0x00033070


	//   ....[61]....
        /*bba0*/ 	.word	0x00033080


	//   ....[62]....
        /*bba4*/ 	.word	0x000330d0


	//   ....[63]....
        /*bba8*/ 	.word	0x000330e0


	//   ....[64]....
        /*bbac*/ 	.word	0x00033130


	//   ....[65]....
        /*bbb0*/ 	.word	0x00033140


	//   ....[66]....
        /*bbb4*/ 	.word	0x00033190


	//   ....[67]....
        /*bbb8*/ 	.word	0x000331a0


	//   ....[68]....
        /*bbbc*/ 	.word	0x000331f0


	//   ....[69]....
        /*bbc0*/ 	.word	0x00033200


	//   ....[70]....
        /*bbc4*/ 	.word	0x00033290


	//   ....[71]....
        /*bbc8*/ 	.word	0x00033300


	//   ....[72]....
        /*bbcc*/ 	.word	0x00033390


	//   ....[73]....
        /*bbd0*/ 	.word	0x000333b0


	//   ....[74]....
        /*bbd4*/ 	.word	0x000333c0


	//   ....[75]....
        /*bbd8*/ 	.word	0x000333d0


	//   ....[76]....
        /*bbdc*/ 	.word	0x000333e0


	//   ....[77]....
        /*bbe0*/ 	.word	0x000333f0


	//   ....[78]....
        /*bbe4*/ 	.word	0x00035ec0


	//----- nvinfo : EIATTR_REG_RECONFIG
	.align		4
.L_35:
        /*bbe8*/ 	.byte	0x01, 0x54
	.zero		2


	//----- nvinfo : EIATTR_SYSCALL_OFFSETS
	.align		4
        /*bbec*/ 	.byte	0x04, 0x46
        /*bbee*/ 	.short	(.L_37 - .L_36)


	//   ....[0]....
.L_36:
        /*bbf0*/ 	.word	0x0001f370


	//   ....[1]....
        /*bbf4*/ 	.word	0x0001f460


	//----- nvinfo : EIATTR_MBARRIER_INSTR_OFFSETS
	.align		4
.L_37:
        /*bbf8*/ 	.byte	0x04, 0x39
        /*bbfa*/ 	.short	(.L_39 - .L_38)


	//   ....[0]....
.L_38:
        /*bbfc*/ 	.word	0x00000bd0
        /*bc00*/ 	.word	0x000000ff
        /*bc04*/ 	.word	0x00034400
        /*bc08*/ 	.short	0x0100
        /*bc0a*/ 	.byte	0x06
	.zero		1


	//   ....[1]....
        /*bc0c*/ 	.word	0x00000be0
        /*bc10*/ 	.word	0x000000ff
        /*bc14*/ 	.word	0x00034440
        /*bc18*/ 	.short	0x0100
        /*bc1a*/ 	.byte	0x06
	.zero		1


	//   ....[2]....
        /*bc1c*/ 	.word	0x00000bf0
        /*bc20*/ 	.word	0x000000ff
        /*bc24*/ 	.word	0x00034408
        /*bc28*/ 	.short	0x0100
        /*bc2a*/ 	.byte	0x06
	.zero		1


	//   ....[3]....
        /*bc2c*/ 	.word	0x00000c00
        /*bc30*/ 	.word	0x000000ff
        /*bc34*/ 	.word	0x00034448
        /*bc38*/ 	.short	0x0100
        /*bc3a*/ 	.byte	0x06
	.zero		1


	//   ....[4]....
        /*bc3c*/ 	.word	0x00000c10
        /*bc40*/ 	.word	0x000000ff
        /*bc44*/ 	.word	0x00034410
        /*bc48*/ 	.short	0x0100
        /*bc4a*/ 	.byte	0x06
	.zero		1


	//   ....[5]....
        /*bc4c*/ 	.word	0x00000c20
        /*bc50*/ 	.word	0x000000ff
        /*bc54*/ 	.word	0x00034450
        /*bc58*/ 	.short	0x0100
        /*bc5a*/ 	.byte	0x06
	.zero		1


	//   ....[6]....
        /*bc5c*/ 	.word	0x00000c30
        /*bc60*/ 	.word	0x000000ff
        /*bc64*/ 	.word	0x00034418
        /*bc68*/ 	.short	0x0100
        /*bc6a*/ 	.byte	0x06
	.zero		1


	//   ....[7]....
        /*bc6c*/ 	.word	0x00000c40
        /*bc70*/ 	.word	0x000000ff
        /*bc74*/ 	.word	0x00034458
        /*bc78*/ 	.short	0x0100
        /*bc7a*/ 	.byte	0x06
	.zero		1


	//   ....[8]....
        /*bc7c*/ 	.word	0x00000c50
        /*bc80*/ 	.word	0x000000ff
        /*bc84*/ 	.word	0x00034420
        /*bc88*/ 	.short	0x0100
        /*bc8a*/ 	.byte	0x06
	.zero		1


	//   ....[9]....
        /*bc8c*/ 	.word	0x00000c60
        /*bc90*/ 	.word	0x000000ff
        /*bc94*/ 	.word	0x00034460
        /*bc98*/ 	.short	0x0100
        /*bc9a*/ 	.byte	0x06
	.zero		1


	//   ....[10]....
        /*bc9c*/ 	.word	0x00000c70
        /*bca0*/ 	.word	0x000000ff
        /*bca4*/ 	.word	0x00034428
        /*bca8*/ 	.short	0x0100
        /*bcaa*/ 	.byte	0x06
	.zero		1


	//   ....[11]....
        /*bcac*/ 	.word	0x00000c80
        /*bcb0*/ 	.word	0x000000ff
        /*bcb4*/ 	.word	0x00034468
        /*bcb8*/ 	.short	0x0100
        /*bcba*/ 	.byte	0x06
	.zero		1


	//   ....[12]....
        /*bcbc*/ 	.word	0x00000c90
        /*bcc0*/ 	.word	0x000000ff
        /*bcc4*/ 	.word	0x00034430
        /*bcc8*/ 	.short	0x0100
        /*bcca*/ 	.byte	0x06
	.zero		1


	//   ....[13]....
        /*bccc*/ 	.word	0x00000ca0
        /*bcd0*/ 	.word	0x000000ff
        /*bcd4*/ 	.word	0x00034470
        /*bcd8*/ 	.short	0x0100
        /*bcda*/ 	.byte	0x06
	.zero		1


	//   ....[14]....
        /*bcdc*/ 	.word	0x00000cb0
        /*bce0*/ 	.word	0x000000ff
        /*bce4*/ 	.word	0x00034438
        /*bce8*/ 	.short	0x0100
        /*bcea*/ 	.byte	0x06
	.zero		1


	//   ....[15]....
        /*bcec*/ 	.word	0x00000cc0
        /*bcf0*/ 	.word	0x000000ff
        /*bcf4*/ 	.word	0x00034478
        /*bcf8*/ 	.short	0x0100
        /*bcfa*/ 	.byte	0x06
	.zero		1


	//   ....[16]....
        /*bcfc*/ 	.word	0x00000e50
        /*bd00*/ 	.word	0x000000ff
        /*bd04*/ 	.word	0x00034480
        /*bd08*/ 	.short	0x0100
        /*bd0a*/ 	.byte	0x06
	.zero		1


	//   ....[17]....
        /*bd0c*/ 	.word	0x00000e60
        /*bd10*/ 	.word	0x000000ff
        /*bd14*/ 	.word	0x00034498
        /*bd18*/ 	.short	0x0100
        /*bd1a*/ 	.byte	0x06
	.zero		1


	//   ....[18]....
        /*bd1c*/ 	.word	0x00000e70
        /*bd20*/ 	.word	0x000000ff
        /*bd24*/ 	.word	0x00034488
        /*bd28*/ 	.short	0x0100
        /*bd2a*/ 	.byte	0x06
	.zero		1


	//   ....[19]....
        /*bd2c*/ 	.word	0x00000e80
        /*bd30*/ 	.word	0x000000ff
        /*bd34*/ 	.word	0x000344a0
        /*bd38*/ 	.short	0x0100
        /*bd3a*/ 	.byte	0x06
	.zero		1


	//   ....[20]....
        /*bd3c*/ 	.word	0x00000e90
        /*bd40*/ 	.word	0x000000ff
        /*bd44*/ 	.word	0x00034490
        /*bd48*/ 	.short	0x0100
        /*bd4a*/ 	.byte	0x06
	.zero		1


	//   ....[21]....
        /*bd4c*/ 	.word	0x00000ea0
        /*bd50*/ 	.word	0x000000ff
        /*bd54*/ 	.word	0x000344a8
        /*bd58*/ 	.short	0x0100
        /*bd5a*/ 	.byte	0x06
	.zero		1


	//   ....[22]....
        /*bd5c*/ 	.word	0x00001000
        /*bd60*/ 	.word	0x000000ff
        /*bd64*/ 	.word	0x000344b0
        /*bd68*/ 	.short	0x0100
        /*bd6a*/ 	.byte	0x06
	.zero		1


	//   ....[23]....
        /*bd6c*/ 	.word	0x00001010
        /*bd70*/ 	.word	0x000000ff
        /*bd74*/ 	.word	0x000344d0
        /*bd78*/ 	.short	0x0100
        /*bd7a*/ 	.byte	0x06
	.zero		1


	//   ....[24]....
        /*bd7c*/ 	.word	0x00001020
        /*bd80*/ 	.word	0x000000ff
        /*bd84*/ 	.word	0x000344b8
        /*bd88*/ 	.short	0x0100
        /*bd8a*/ 	.byte	0x06
	.zero		1


	//   ....[25]....
        /*bd8c*/ 	.word	0x00001030
        /*bd90*/ 	.word	0x000000ff
        /*bd94*/ 	.word	0x000344d8
        /*bd98*/ 	.short	0x0100
        /*bd9a*/ 	.byte	0x06
	.zero		1


	//   ....[26]....
        /*bd9c*/ 	.word	0x00001040
        /*bda0*/ 	.word	0x000000ff
        /*bda4*/ 	.word	0x000344c0
        /*bda8*/ 	.short	0x0100
        /*bdaa*/ 	.byte	0x06
	.zero		1


	//   ....[27]....
        /*bdac*/ 	.word	0x00001050
        /*bdb0*/ 	.word	0x000000ff
        /*bdb4*/ 	.word	0x000344e0
        /*bdb8*/ 	.short	0x0100
        /*bdba*/ 	.byte	0x06
	.zero		1


	//   ....[28]....
        /*bdbc*/ 	.word	0x00001060
        /*bdc0*/ 	.word	0x000000ff
        /*bdc4*/ 	.word	0x000344c8
        /*bdc8*/ 	.short	0x0100
        /*bdca*/ 	.byte	0x06
	.zero		1


	//   ....[29]....
        /*bdcc*/ 	.word	0x00001070
        /*bdd0*/ 	.word	0x000000ff
        /*bdd4*/ 	.word	0x000344e8
        /*bdd8*/ 	.short	0x0100
        /*bdda*/ 	.byte	0x06
	.zero		1


	//   ....[30]....
        /*bddc*/ 	.word	0x000012a0
        /*bde0*/ 	.word	0x000000ff
        /*bde4*/ 	.word	0x000344f0
        /*bde8*/ 	.short	0x0100
        /*bdea*/ 	.byte	0x06
	.zero		1


	//   ....[31]....
        /*bdec*/ 	.word	0x000012d0
        /*bdf0*/ 	.word	0x000000ff
        /*bdf4*/ 	.word	0x000344f8
        /*bdf8*/ 	.short	0x0100
        /*bdfa*/ 	.byte	0x06
	.zero		1


	//   ....[32]....
        /*bdfc*/ 	.word	0x00001340
        /*be00*/ 	.word	0x000000ff
        /*be04*/ 	.word	0x00034500
        /*be08*/ 	.short	0x0100
        /*be0a*/ 	.byte	0x0b
	.zero		1


	//   ....[33]....
        /*be0c*/ 	.word	0x00001380
        /*be10*/ 	.word	0x000000ff
        /*be14*/ 	.word	0x00034508
        /*be18*/ 	.short	0x0100
        /*be1a*/ 	.byte	0x0b
	.zero		1


	//   ....[34]....
        /*be1c*/ 	.word	0x000013a0
        /*be20*/ 	.word	0x000000ff
        /*be24*/ 	.word	0x00034510
        /*be28*/ 	.short	0x0100
        /*be2a*/ 	.byte	0x0b
	.zero		1


	//   ....[35]....
        /*be2c*/ 	.word	0x000013b0
        /*be30*/ 	.word	0x000000ff
        /*be34*/ 	.word	0x00034518
        /*be38*/ 	.short	0x0100
        /*be3a*/ 	.byte	0x0b
	.zero		1


	//   ....[36]....
        /*be3c*/ 	.word	0x00002d80
        /*be40*/ 	.word	0x000000ff
        /*be44*/ 	.word	0x00034400
        /*be48*/ 	.short	0x010a
        /*be4a*/ 	.byte	0x0b
	.zero		1


	//   ....[37]....
        /*be4c*/ 	.word	0x00002e60
        /*be50*/ 	.word	0x000000ff
        /*be54*/ 	.word	0x00000000
        /*be58*/ 	.short	0x0101
        /*be5a*/ 	.byte	0x0b
	.zero		1


	//   ....[38]....
        /*be5c*/ 	.word	0x00003aa0
        /*be60*/ 	.word	0x00000007
        /*be64*/ 	.word	0x00000000
        /*be68*/ 	.short	0x010a
        /*be6a*/ 	.byte	0x32
	.zero		1


	//   ....[39]....
        /*be6c*/ 	.word	0x000057d0
        /*be70*/ 	.word	0x000000ff
        /*be74*/ 	.word	0x00034480
        /*be78*/ 	.short	0x010a
        /*be7a*/ 	.byte	0x04
	.zero		1


	//   ....[40]....
        /*be7c*/ 	.word	0x00005810
        /*be80*/ 	.word	0x000000ff
        /*be84*/ 	.word	0x00034480
        /*be88*/ 	.short	0x010a
        /*be8a*/ 	.byte	0x04
	.zero		1


	//   ....[41]....
        /*be8c*/ 	.word	0x00011140
        /*be90*/ 	.word	0x000000ff
        /*be94*/ 	.word	0x00034480
        /*be98*/ 	.short	0x010a
        /*be9a*/ 	.byte	0x07
	.zero		1


	//   ....[42]....
        /*be9c*/ 	.word	0x00011180
        /*bea0*/ 	.word	0x000000ff
        /*bea4*/ 	.word	0x00034480
        /*bea8*/ 	.short	0x010a
        /*beaa*/ 	.byte	0x07
	.zero		1


	//   ....[43]....
        /*beac*/ 	.word	0x0001ee70
        /*beb0*/ 	.word	0x000000ff
        /*beb4*/ 	.word	0x00000000
        /*beb8*/ 	.short	0x0101
        /*beba*/ 	.byte	0x07
	.zero		1


	//   ....[44]....
        /*bebc*/ 	.word	0x0001ef70
        /*bec0*/ 	.word	0x00000000
        /*bec4*/ 	.word	0x00000000
        /*bec8*/ 	.short	0x0101
        /*beca*/ 	.byte	0x31
	.zero		1


	//   ....[45]....
        /*becc*/ 	.word	0x0001f060
        /*bed0*/ 	.word	0x00000000
        /*bed4*/ 	.word	0x00000000
        /*bed8*/ 	.short	0x0101
        /*beda*/ 	.byte	0x3f
	.zero		1


	//   ....[46]....
        /*bedc*/ 	.word	0x0001f0b0
        /*bee0*/ 	.word	0x00000007
        /*bee4*/ 	.word	0x00000010
        /*bee8*/ 	.short	0x010a
        /*beea*/ 	.byte	0x32
	.zero		1


	//   ....[47]....
        /*beec*/ 	.word	0x0001f800
        /*bef0*/ 	.word	0x000000ff
        /*bef4*/ 	.word	0x000344b0
        /*bef8*/ 	.short	0x010a
        /*befa*/ 	.byte	0x2f
	.zero		1


	//   ....[48]....
        /*befc*/ 	.word	0x0001fee0
        /*bf00*/ 	.word	0x000000ff
        /*bf04*/ 	.word	0x000344b8
        /*bf08*/ 	.short	0x010a
        /*bf0a*/ 	.byte	0x2f
	.zero		1


	//   ....[49]....
        /*bf0c*/ 	.word	0x00020530
        /*bf10*/ 	.word	0x000000ff
        /*bf14*/ 	.word	0x00000000
        /*bf18*/ 	.short	0x0101
        /*bf1a*/ 	.byte	0x04
	.zero		1


	//   ....[50]....
        /*bf1c*/ 	.word	0x00020560
        /*bf20*/ 	.word	0x000000ff
        /*bf24*/ 	.word	0x000344c0
        /*bf28*/ 	.short	0x010a
        /*bf2a*/ 	.byte	0x2f
	.zero		1


	//   ....[51]....
        /*bf2c*/ 	.word	0x00020bb0
        /*bf30*/ 	.word	0x000000ff
        /*bf34*/ 	.word	0x00000000
        /*bf38*/ 	.short	0x0101
        /*bf3a*/ 	.byte	0x05
	.zero		1


	//   ....[52]....
        /*bf3c*/ 	.word	0x00020be0
        /*bf40*/ 	.word	0x000000ff
        /*bf44*/ 	.word	0x000344c8
        /*bf48*/ 	.short	0x010a
        /*bf4a*/ 	.byte	0x2f
	.zero		1


	//   ....[53]....
        /*bf4c*/ 	.word	0x00021130
        /*bf50*/ 	.word	0x000000ff
        /*bf54*/ 	.word	0x00000000
        /*bf58*/ 	.short	0x0101
        /*bf5a*/ 	.byte	0x06
	.zero		1


	//   ....[54]....
        /*bf5c*/ 	.word	0x00021180
        /*bf60*/ 	.word	0x000000ff
        /*bf64*/ 	.word	0x000344b0
        /*bf68*/ 	.short	0x010a
        /*bf6a*/ 	.byte	0x2f
	.zero		1


	//   ....[55]....
        /*bf6c*/ 	.word	0x000217d0
        /*bf70*/ 	.word	0x000000ff
        /*bf74*/ 	.word	0x00000000
        /*bf78*/ 	.short	0x0101
        /*bf7a*/ 	.byte	0x07
	.zero		1


	//   ....[56]....
        /*bf7c*/ 	.word	0x00021800
        /*bf80*/ 	.word	0x000000ff
        /*bf84*/ 	.word	0x000344b8
        /*bf88*/ 	.short	0x010a
        /*bf8a*/ 	.byte	0x2f
	.zero		1


	//   ....[57]....
        /*bf8c*/ 	.word	0x00021e30
        /*bf90*/ 	.word	0x000000ff
        /*bf94*/ 	.word	0x00000000
        /*bf98*/ 	.short	0x0101
        /*bf9a*/ 	.byte	0x04
	.zero		1


	//   ....[58]....
        /*bf9c*/ 	.word	0x00021e60
        /*bfa0*/ 	.word	0x000000ff
        /*bfa4*/ 	.word	0x000344c0
        /*bfa8*/ 	.short	0x010a
        /*bfaa*/ 	.byte	0x2f
	.zero		1


	//   ....[59]....
        /*bfac*/ 	.word	0x00022490
        /*bfb0*/ 	.word	0x000000ff
        /*bfb4*/ 	.word	0x00000000
        /*bfb8*/ 	.short	0x0101
        /*bfba*/ 	.byte	0x05
	.zero		1


	//   ....[60]....
        /*bfbc*/ 	.word	0x000224c0
        /*bfc0*/ 	.word	0x000000ff
        /*bfc4*/ 	.word	0x000344c8
        /*bfc8*/ 	.short	0x010a
        /*bfca*/ 	.byte	0x2f
	.zero		1


	//   ....[61]....
        /*bfcc*/ 	.word	0x000229f0
        /*bfd0*/ 	.word	0x000000ff
        /*bfd4*/ 	.word	0x00000000
        /*bfd8*/ 	.short	0x0101
        /*bfda*/ 	.byte	0x06
	.zero		1


	//   ....[62]....
        /*bfdc*/ 	.word	0x00022a20
        /*bfe0*/ 	.word	0x000000ff
        /*bfe4*/ 	.word	0x000344b0
        /*bfe8*/ 	.short	0x010a
        /*bfea*/ 	.byte	0x2f
	.zero		1


	//   ....[63]....
        /*bfec*/ 	.word	0x00023050
        /*bff0*/ 	.word	0x000000ff
        /*bff4*/ 	.word	0x00000000
        /*bff8*/ 	.short	0x0101
        /*bffa*/ 	.byte	0x07
	.zero		1


	//   ....[64]....
        /*bffc*/ 	.word	0x00023080
        /*c000*/ 	.word	0x000000ff
        /*c004*/ 	.word	0x000344b8
        /*c008*/ 	.short	0x010a
        /*c00a*/ 	.byte	0x2f
	.zero		1


	//   ....[65]....
        /*c00c*/ 	.word	0x000236b0
        /*c010*/ 	.word	0x000000ff
        /*c014*/ 	.word	0x00000000
        /*c018*/ 	.short	0x0101
        /*c01a*/ 	.byte	0x04
	.zero		1


	//   ....[66]....
        /*c01c*/ 	.word	0x000236e0
        /*c020*/ 	.word	0x000000ff
        /*c024*/ 	.word	0x000344c0
        /*c028*/ 	.short	0x010a
        /*c02a*/ 	.byte	0x2f
	.zero		1


	//   ....[67]....
        /*c02c*/ 	.word	0x00023d10
        /*c030*/ 	.word	0x000000ff
        /*c034*/ 	.word	0x00000000
        /*c038*/ 	.short	0x0101
        /*c03a*/ 	.byte	0x05
	.zero		1


	//   ....[68]....
        /*c03c*/ 	.word	0x00023d40
        /*c040*/ 	.word	0x000000ff
        /*c044*/ 	.word	0x000344c8
        /*c048*/ 	.short	0x010a
        /*c04a*/ 	.byte	0x2f
	.zero		1


	//   ....[69]....
        /*c04c*/ 	.word	0x00024270
        /*c050*/ 	.word	0x000000ff
        /*c054*/ 	.word	0x00000000
        /*c058*/ 	.short	0x0101
        /*c05a*/ 	.byte	0x06
	.zero		1


	//   ....[70]....
        /*c05c*/ 	.word	0x000242a0
        /*c060*/ 	.word	0x000000ff
        /*c064*/ 	.word	0x000344b0
        /*c068*/ 	.short	0x010a
        /*c06a*/ 	.byte	0x2f
	.zero		1


	//   ....[71]....
        /*c06c*/ 	.word	0x000248d0
        /*c070*/ 	.word	0x000000ff
        /*c074*/ 	.word	0x00000000
        /*c078*/ 	.short	0x0101
        /*c07a*/ 	.byte	0x07
	.zero		1


	//   ....[72]....
        /*c07c*/ 	.word	0x00024900
        /*c080*/ 	.word	0x000000ff
        /*c084*/ 	.word	0x000344b8
        /*c088*/ 	.short	0x010a
        /*c08a*/ 	.byte	0x2f
	.zero		1


	//   ....[73]....
        /*c08c*/ 	.word	0x00024f30
        /*c090*/ 	.word	0x000000ff
        /*c094*/ 	.word	0x00000000
        /*c098*/ 	.short	0x0101
        /*c09a*/ 	.byte	0x04
	.zero		1


	//   ....[74]....
        /*c09c*/ 	.word	0x00024f60
        /*c0a0*/ 	.word	0x000000ff
        /*c0a4*/ 	.word	0x000344c0
        /*c0a8*/ 	.short	0x010a
        /*c0aa*/ 	.byte	0x2f
	.zero		1


	//   ....[75]....
        /*c0ac*/ 	.word	0x00025590
        /*c0b0*/ 	.word	0x000000ff
        /*c0b4*/ 	.word	0x00000000
        /*c0b8*/ 	.short	0x0101
        /*c0ba*/ 	.byte	0x05
	.zero		1


	//   ....[76]....
        /*c0bc*/ 	.word	0x000255c0
        /*c0c0*/ 	.word	0x000000ff
        /*c0c4*/ 	.word	0x000344c8
        /*c0c8*/ 	.short	0x010a
        /*c0ca*/ 	.byte	0x2f
	.zero		1


	//   ....[77]....
        /*c0cc*/ 	.word	0x00025af0
        /*c0d0*/ 	.word	0x000000ff
        /*c0d4*/ 	.word	0x00000000
        /*c0d8*/ 	.short	0x0101
        /*c0da*/ 	.byte	0x06
	.zero		1


	//   ....[78]....
        /*c0dc*/ 	.word	0x00025b20
        /*c0e0*/ 	.word	0x000000ff
        /*c0e4*/ 	.word	0x000344b0
        /*c0e8*/ 	.short	0x010a
        /*c0ea*/ 	.byte	0x2f
	.zero		1


	//   ....[79]....
        /*c0ec*/ 	.word	0x00026150
        /*c0f0*/ 	.word	0x000000ff
        /*c0f4*/ 	.word	0x00000000
        /*c0f8*/ 	.short	0x0101
        /*c0fa*/ 	.byte	0x07
	.zero		1


	//   ....[80]....
        /*c0fc*/ 	.word	0x00026180
        /*c100*/ 	.word	0x000000ff
        /*c104*/ 	.word	0x000344b8
        /*c108*/ 	.short	0x010a
        /*c10a*/ 	.byte	0x2f
	.zero		1


	//   ....[81]....
        /*c10c*/ 	.word	0x000267b0
        /*c110*/ 	.word	0x000000ff
        /*c114*/ 	.word	0x00000000
        /*c118*/ 	.short	0x0101
        /*c11a*/ 	.byte	0x04
	.zero		1


	//   ....[82]....
        /*c11c*/ 	.word	0x000267e0
        /*c120*/ 	.word	0x000000ff
        /*c124*/ 	.word	0x000344c0
        /*c128*/ 	.short	0x010a
        /*c12a*/ 	.byte	0x2f
	.zero		1


	//   ....[83]....
        /*c12c*/ 	.word	0x00026e10
        /*c130*/ 	.word	0x000000ff
        /*c134*/ 	.word	0x00000000
        /*c138*/ 	.short	0x0101
        /*c13a*/ 	.byte	0x05
	.zero		1


	//   ....[84]....
        /*c13c*/ 	.word	0x00026e40
        /*c140*/ 	.word	0x000000ff
        /*c144*/ 	.word	0x000344c8
        /*c148*/ 	.short	0x010a
        /*c14a*/ 	.byte	0x2f
	.zero		1


	//   ....[85]....
        /*c14c*/ 	.word	0x00027370
        /*c150*/ 	.word	0x000000ff
        /*c154*/ 	.word	0x00000000
        /*c158*/ 	.short	0x0101
        /*c15a*/ 	.byte	0x06
	.zero		1


	//   ....[86]....
        /*c15c*/ 	.word	0x000273a0
        /*c160*/ 	.word	0x000000ff
        /*c164*/ 	.word	0x000344b0
        /*c168*/ 	.short	0x010a
        /*c16a*/ 	.byte	0x2f
	.zero		1


	//   ....[87]....
        /*c16c*/ 	.word	0x000279d0
        /*c170*/ 	.word	0x000000ff
        /*c174*/ 	.word	0x00000000
        /*c178*/ 	.short	0x0101
        /*c17a*/ 	.byte	0x07
	.zero		1


	//   ....[88]....
        /*c17c*/ 	.word	0x00027a00
        /*c180*/ 	.word	0x000000ff
        /*c184*/ 	.word	0x000344b8
        /*c188*/ 	.short	0x010a
        /*c18a*/ 	.byte	0x2f
	.zero		1


	//   ....[89]....
        /*c18c*/ 	.word	0x00028030
        /*c190*/ 	.word	0x000000ff
        /*c194*/ 	.word	0x00000000
        /*c198*/ 	.short	0x0101
        /*c19a*/ 	.byte	0x04
	.zero		1


	//   ....[90]....
        /*c19c*/ 	.word	0x00028060
        /*c1a0*/ 	.word	0x000000ff
        /*c1a4*/ 	.word	0x000344c0
        /*c1a8*/ 	.short	0x010a
        /*c1aa*/ 	.byte	0x2f
	.zero		1


	//   ....[91]....
        /*c1ac*/ 	.word	0x00028690
        /*c1b0*/ 	.word	0x000000ff
        /*c1b4*/ 	.word	0x00000000
        /*c1b8*/ 	.short	0x0101
        /*c1ba*/ 	.byte	0x05
	.zero		1


	//   ....[92]....
        /*c1bc*/ 	.word	0x000286c0
        /*c1c0*/ 	.word	0x000000ff
        /*c1c4*/ 	.word	0x000344c8
        /*c1c8*/ 	.short	0x010a
        /*c1ca*/ 	.byte	0x2f
	.zero		1


	//   ....[93]....
        /*c1cc*/ 	.word	0x00028bf0
        /*c1d0*/ 	.word	0x000000ff
        /*c1d4*/ 	.word	0x00000000
        /*c1d8*/ 	.short	0x0101
        /*c1da*/ 	.byte	0x06
	.zero		1


	//   ....[94]....
        /*c1dc*/ 	.word	0x00028c20
        /*c1e0*/ 	.word	0x000000ff
        /*c1e4*/ 	.word	0x000344b0
        /*c1e8*/ 	.short	0x010a
        /*c1ea*/ 	.byte	0x2f
	.zero		1


	//   ....[95]....
        /*c1ec*/ 	.word	0x00029250
        /*c1f0*/ 	.word	0x000000ff
        /*c1f4*/ 	.word	0x00000000
        /*c1f8*/ 	.short	0x0101
        /*c1fa*/ 	.byte	0x07
	.zero		1


	//   ....[96]....
        /*c1fc*/ 	.word	0x00029280
        /*c200*/ 	.word	0x000000ff
        /*c204*/ 	.word	0x000344b8
        /*c208*/ 	.short	0x010a
        /*c20a*/ 	.byte	0x2f
	.zero		1


	//   ....[97]....
        /*c20c*/ 	.word	0x000298b0
        /*c210*/ 	.word	0x000000ff
        /*c214*/ 	.word	0x00000000
        /*c218*/ 	.short	0x0101
        /*c21a*/ 	.byte	0x04
	.zero		1


	//   ....[98]....
        /*c21c*/ 	.word	0x000298e0
        /*c220*/ 	.word	0x000000ff
        /*c224*/ 	.word	0x000344c0
        /*c228*/ 	.short	0x010a
        /*c22a*/ 	.byte	0x2f
	.zero		1


	//   ....[99]....
        /*c22c*/ 	.word	0x00029f10
        /*c230*/ 	.word	0x000000ff
        /*c234*/ 	.word	0x00000000
        /*c238*/ 	.short	0x0101
        /*c23a*/ 	.byte	0x05
	.zero		1


	//   ....[100]....
        /*c23c*/ 	.word	0x00029f40
        /*c240*/ 	.word	0x000000ff
        /*c244*/ 	.word	0x000344c8
        /*c248*/ 	.short	0x010a
        /*c24a*/ 	.byte	0x2f
	.zero		1


	//   ....[101]....
        /*c24c*/ 	.word	0x0002a470
        /*c250*/ 	.word	0x000000ff
        /*c254*/ 	.word	0x00000000
        /*c258*/ 	.short	0x0101
        /*c25a*/ 	.byte	0x06
	.zero		1


	//   ....[102]....
        /*c25c*/ 	.word	0x0002a4a0
        /*c260*/ 	.word	0x000000ff
        /*c264*/ 	.word	0x000344b0
        /*c268*/ 	.short	0x010a
        /*c26a*/ 	.byte	0x2f
	.zero		1


	//   ....[103]....
        /*c26c*/ 	.word	0x0002aad0
        /*c270*/ 	.word	0x000000ff
        /*c274*/ 	.word	0x00000000
        /*c278*/ 	.short	0x0101
        /*c27a*/ 	.byte	0x07
	.zero		1


	//   ....[104]....
        /*c27c*/ 	.word	0x0002ab00
        /*c280*/ 	.word	0x000000ff
        /*c284*/ 	.word	0x000344b8
        /*c288*/ 	.short	0x010a
        /*c28a*/ 	.byte	0x2f
	.zero		1


	//   ....[105]....
        /*c28c*/ 	.word	0x0002b130
        /*c290*/ 	.word	0x000000ff
        /*c294*/ 	.word	0x00000000
        /*c298*/ 	.short	0x0101
        /*c29a*/ 	.byte	0x04
	.zero		1


	//   ....[106]....
        /*c29c*/ 	.word	0x0002b160
        /*c2a0*/ 	.word	0x000000ff
        /*c2a4*/ 	.word	0x000344c0
        /*c2a8*/ 	.short	0x010a
        /*c2aa*/ 	.byte	0x2f
	.zero		1


	//   ....[107]....
        /*c2ac*/ 	.word	0x0002b790
        /*c2b0*/ 	.word	0x000000ff
        /*c2b4*/ 	.word	0x00000000
        /*c2b8*/ 	.short	0x0101
        /*c2ba*/ 	.byte	0x05
	.zero		1


	//   ....[108]....
        /*c2bc*/ 	.word	0x0002b7c0
        /*c2c0*/ 	.word	0x000000ff
        /*c2c4*/ 	.word	0x000344c8
        /*c2c8*/ 	.short	0x010a
        /*c2ca*/ 	.byte	0x2f
	.zero		1


	//   ....[109]....
        /*c2cc*/ 	.word	0x0002bd00
        /*c2d0*/ 	.word	0x000000ff
        /*c2d4*/ 	.word	0x00000000
        /*c2d8*/ 	.short	0x0101
        /*c2da*/ 	.byte	0x06
	.zero		1


	//   ....[110]....
        /*c2dc*/ 	.word	0x0002bd80
        /*c2e0*/ 	.word	0x000000ff
        /*c2e4*/ 	.word	0x00034400
        /*c2e8*/ 	.short	0x010a
        /*c2ea*/ 	.byte	0x04
	.zero		1


	//   ....[111]....
        /*c2ec*/ 	.word	0x0002bea0
        /*c2f0*/ 	.word	0x000000ff
        /*c2f4*/ 	.word	0x00000000
        /*c2f8*/ 	.short	0x0101
        /*c2fa*/ 	.byte	0x04
	.zero		1


	//   ....[112]....
        /*c2fc*/ 	.word	0x0002c050
        /*c300*/ 	.word	0x000000ff
        /*c304*/ 	.word	0x00034400
        /*c308*/ 	.short	0x010a
        /*c30a*/ 	.byte	0x04
	.zero		1


	//   ....[113]....
        /*c30c*/ 	.word	0x0002c160
        /*c310*/ 	.word	0x000000ff
        /*c314*/ 	.word	0x00000000
        /*c318*/ 	.short	0x0101
        /*c31a*/ 	.byte	0x04
	.zero		1


	//   ....[114]....
        /*c31c*/ 	.word	0x0002c620
        /*c320*/ 	.word	0x000000ff
        /*c324*/ 	.word	0x00000000
        /*c328*/ 	.short	0x0101
        /*c32a*/ 	.byte	0x07
	.zero		1


	//   ....[115]....
        /*c32c*/ 	.word	0x0002c650
        /*c330*/ 	.word	0x00000000
        /*c334*/ 	.word	0x00000000
        /*c338*/ 	.short	0x0101
        /*c33a*/ 	.byte	0x31
	.zero		1


	//   ....[116]....
        /*c33c*/ 	.word	0x0002ce30
        /*c340*/ 	.word	0x000000ff
        /*c344*/ 	.word	0x000344f8
        /*c348*/ 	.short	0x010a
        /*c34a*/ 	.byte	0x04
	.zero		1


	//   ....[117]....
        /*c34c*/ 	.word	0x0002cf50
        /*c350*/ 	.word	0x000000ff
        /*c354*/ 	.word	0x00034400
        /*c358*/ 	.short	0x010a
        /*c35a*/ 	.byte	0x06
	.zero		1


	//   ....[118]....
        /*c35c*/ 	.word	0x0002d070
        /*c360*/ 	.word	0x000000ff
        /*c364*/ 	.word	0x00000000
        /*c368*/ 	.short	0x0101
        /*c36a*/ 	.byte	0x06
	.zero		1


	//   ....[119]....
        /*c36c*/ 	.word	0x0002d260
        /*c370*/ 	.word	0x000000ff
        /*c374*/ 	.word	0x000344d0
        /*c378*/ 	.short	0x010a
        /*c37a*/ 	.byte	0x04
	.zero		1


	//   ....[120]....
        /*c37c*/ 	.word	0x0002d320
        /*c380*/ 	.word	0x000000ff
        /*c384*/ 	.word	0x000344b0
        /*c388*/ 	.short	0x010b
        /*c38a*/ 	.byte	0x04
	.zero		1


	//   ....[121]....
        /*c38c*/ 	.word	0x0002d380
        /*c390*/ 	.word	0x000000ff
        /*c394*/ 	.word	0x00000000
        /*c398*/ 	.short	0x0101
        /*c39a*/ 	.byte	0x06
	.zero		1


	//   ....[122]....
        /*c39c*/ 	.word	0x0002d3b0
        /*c3a0*/ 	.word	0x000000ff
        /*c3a4*/ 	.word	0x000344d8
        /*c3a8*/ 	.short	0x010a
        /*c3aa*/ 	.byte	0x04
	.zero		1


	//   ....[123]....
        /*c3ac*/ 	.word	0x0002d490
        /*c3b0*/ 	.word	0x000000ff
        /*c3b4*/ 	.word	0x000344b8
        /*c3b8*/ 	.short	0x010b
        /*c3ba*/ 	.byte	0x04
	.zero		1


	//   ....[124]....
        /*c3bc*/ 	.word	0x0002d4f0
        /*c3c0*/ 	.word	0x000000ff
        /*c3c4*/ 	.word	0x00000000
        /*c3c8*/ 	.short	0x0101
        /*c3ca*/ 	.byte	0x07
	.zero		1


	//   ....[125]....
        /*c3cc*/ 	.word	0x0002d520
        /*c3d0*/ 	.word	0x000000ff
        /*c3d4*/ 	.word	0x000344e0
        /*c3d8*/ 	.short	0x010a
        /*c3da*/ 	.byte	0x04
	.zero		1


	//   ....[126]....
        /*c3dc*/ 	.word	0x0002d600
        /*c3e0*/ 	.word	0x000000ff
        /*c3e4*/ 	.word	0x000344c0
        /*c3e8*/ 	.short	0x010b
        /*c3ea*/ 	.byte	0x04
	.zero		1


	//   ....[127]....
        /*c3ec*/ 	.word	0x0002d660
        /*c3f0*/ 	.word	0x000000ff
        /*c3f4*/ 	.word	0x00000000
        /*c3f8*/ 	.short	0x0101
        /*c3fa*/ 	.byte	0x08
	.zero		1


	//   ....[128]....
        /*c3fc*/ 	.word	0x0002d690
        /*c400*/ 	.word	0x000000ff
        /*c404*/ 	.word	0x000344e8
        /*c408*/ 	.short	0x010a
        /*c40a*/ 	.byte	0x04
	.zero		1


	//   ....[129]....
        /*c40c*/ 	.word	0x0002d770
        /*c410*/ 	.word	0x000000ff
        /*c414*/ 	.word	0x000344c8
        /*c418*/ 	.short	0x010b
        /*c41a*/ 	.byte	0x04
	.zero		1


	//   ....[130]....
        /*c41c*/ 	.word	0x0002d7e0
        /*c420*/ 	.word	0x000000ff
        /*c424*/ 	.word	0x00000000
        /*c428*/ 	.short	0x0101
        /*c42a*/ 	.byte	0x09
	.zero		1


	//   ....[131]....
        /*c42c*/ 	.word	0x0002d820
        /*c430*/ 	.word	0x000000ff
        /*c434*/ 	.word	0x000344d0
        /*c438*/ 	.short	0x010a
        /*c43a*/ 	.byte	0x04
	.zero		1


	//   ....[132]....
        /*c43c*/ 	.word	0x0002d8e0
        /*c440*/ 	.word	0x000000ff
        /*c444*/ 	.word	0x000344b0
        /*c448*/ 	.short	0x010b
        /*c44a*/ 	.byte	0x04
	.zero		1


	//   ....[133]....
        /*c44c*/ 	.word	0x0002d920
        /*c450*/ 	.word	0x000000ff
        /*c454*/ 	.word	0x00000000
        /*c458*/ 	.short	0x0101
        /*c45a*/ 	.byte	0x06
	.zero		1


	//   ....[134]....
        /*c45c*/ 	.word	0x0002d950
        /*c460*/ 	.word	0x000000ff
        /*c464*/ 	.word	0x000344d8
        /*c468*/ 	.short	0x010a
        /*c46a*/ 	.byte	0x04
	.zero		1


	//   ....[135]....
        /*c46c*/ 	.word	0x0002da20
        /*c470*/ 	.word	0x000000ff
        /*c474*/ 	.word	0x000344b8
        /*c478*/ 	.short	0x010b
        /*c47a*/ 	.byte	0x04
	.zero		1


	//   ....[136]....
        /*c47c*/ 	.word	0x0002da60
        /*c480*/ 	.word	0x000000ff
        /*c484*/ 	.word	0x00000000
        /*c488*/ 	.short	0x0101
        /*c48a*/ 	.byte	0x07
	.zero		1


	//   ....[137]....
        /*c48c*/ 	.word	0x0002da90
        /*c490*/ 	.word	0x000000ff
        /*c494*/ 	.word	0x000344e0
        /*c498*/ 	.short	0x010a
        /*c49a*/ 	.byte	0x04
	.zero		1


	//   ....[138]....
        /*c49c*/ 	.word	0x0002db60
        /*c4a0*/ 	.word	0x000000ff
        /*c4a4*/ 	.word	0x000344c0
        /*c4a8*/ 	.short	0x010b
        /*c4aa*/ 	.byte	0x04
	.zero		1


	//   ....[139]....
        /*c4ac*/ 	.word	0x0002dba0
        /*c4b0*/ 	.word	0x000000ff
        /*c4b4*/ 	.word	0x00000000
        /*c4b8*/ 	.short	0x0101
        /*c4ba*/ 	.byte	0x08
	.zero		1


	//   ....[140]....
        /*c4bc*/ 	.word	0x0002dbd0
        /*c4c0*/ 	.word	0x000000ff
        /*c4c4*/ 	.word	0x000344e8
        /*c4c8*/ 	.short	0x010a
        /*c4ca*/ 	.byte	0x04
	.zero		1


	//   ....[141]....
        /*c4cc*/ 	.word	0x0002dca0
        /*c4d0*/ 	.word	0x000000ff
        /*c4d4*/ 	.word	0x000344c8
        /*c4d8*/ 	.short	0x010b
        /*c4da*/ 	.byte	0x04
	.zero		1


	//   ....[142]....
        /*c4dc*/ 	.word	0x0002dce0
        /*c4e0*/ 	.word	0x000000ff
        /*c4e4*/ 	.word	0x00000000
        /*c4e8*/ 	.short	0x0101
        /*c4ea*/ 	.byte	0x09
	.zero		1


	//   ....[143]....
        /*c4ec*/ 	.word	0x0002dd20
        /*c4f0*/ 	.word	0x000000ff
        /*c4f4*/ 	.word	0x000344d0
        /*c4f8*/ 	.short	0x010a
        /*c4fa*/ 	.byte	0x04
	.zero		1


	//   ....[144]....
        /*c4fc*/ 	.word	0x0002dde0
        /*c500*/ 	.word	0x000000ff
        /*c504*/ 	.word	0x000344b0
        /*c508*/ 	.short	0x010b
        /*c50a*/ 	.byte	0x04
	.zero		1


	//   ....[145]....
        /*c50c*/ 	.word	0x0002de20
        /*c510*/ 	.word	0x000000ff
        /*c514*/ 	.word	0x00000000
        /*c518*/ 	.short	0x0101
        /*c51a*/ 	.byte	0x06
	.zero		1


	//   ....[146]....
        /*c51c*/ 	.word	0x0002de50
        /*c520*/ 	.word	0x000000ff
        /*c524*/ 	.word	0x000344d8
        /*c528*/ 	.short	0x010a
        /*c52a*/ 	.byte	0x04
	.zero		1


	//   ....[147]....
        /*c52c*/ 	.word	0x0002df20
        /*c530*/ 	.word	0x000000ff
        /*c534*/ 	.word	0x000344b8
        /*c538*/ 	.short	0x010b
        /*c53a*/ 	.byte	0x04
	.zero		1


	//   ....[148]....
        /*c53c*/ 	.word	0x0002df60
        /*c540*/ 	.word	0x000000ff
        /*c544*/ 	.word	0x00000000
        /*c548*/ 	.short	0x0101
        /*c54a*/ 	.byte	0x07
	.zero		1


	//   ....[149]....
        /*c54c*/ 	.word	0x0002df90
        /*c550*/ 	.word	0x000000ff
        /*c554*/ 	.word	0x000344e0
        /*c558*/ 	.short	0x010a
        /*c55a*/ 	.byte	0x04
	.zero		1


	//   ....[150]....
        /*c55c*/ 	.word	0x0002e060
        /*c560*/ 	.word	0x000000ff
        /*c564*/ 	.word	0x000344c0
        /*c568*/ 	.short	0x010b
        /*c56a*/ 	.byte	0x04
	.zero		1


	//   ....[151]....
        /*c56c*/ 	.word	0x0002e0a0
        /*c570*/ 	.word	0x000000ff
        /*c574*/ 	.word	0x00000000
        /*c578*/ 	.short	0x0101
        /*c57a*/ 	.byte	0x08
	.zero		1


	//   ....[152]....
        /*c57c*/ 	.word	0x0002e0d0
        /*c580*/ 	.word	0x000000ff
        /*c584*/ 	.word	0x000344e8
        /*c588*/ 	.short	0x010a
        /*c58a*/ 	.byte	0x04
	.zero		1


	//   ....[153]....
        /*c58c*/ 	.word	0x0002e1a0
        /*c590*/ 	.word	0x000000ff
        /*c594*/ 	.word	0x000344c8
        /*c598*/ 	.short	0x010b
        /*c59a*/ 	.byte	0x04
	.zero		1


	//   ....[154]....
        /*c59c*/ 	.word	0x0002e1e0
        /*c5a0*/ 	.word	0x000000ff
        /*c5a4*/ 	.word	0x00000000
        /*c5a8*/ 	.short	0x0101
        /*c5aa*/ 	.byte	0x09
	.zero		1


	//   ....[155]....
        /*c5ac*/ 	.word	0x0002e220
        /*c5b0*/ 	.word	0x000000ff
        /*c5b4*/ 	.word	0x000344d0
        /*c5b8*/ 	.short	0x010a
        /*c5ba*/ 	.byte	0x04
	.zero		1


	//   ....[156]....
        /*c5bc*/ 	.word	0x0002e2e0
        /*c5c0*/ 	.word	0x000000ff
        /*c5c4*/ 	.word	0x000344b0
        /*c5c8*/ 	.short	0x010b
        /*c5ca*/ 	.byte	0x04
	.zero		1


	//   ....[157]....
        /*c5cc*/ 	.word	0x0002e320
        /*c5d0*/ 	.word	0x000000ff
        /*c5d4*/ 	.word	0x00000000
        /*c5d8*/ 	.short	0x0101
        /*c5da*/ 	.byte	0x06
	.zero		1


	//   ....[158]....
        /*c5dc*/ 	.word	0x0002e350
        /*c5e0*/ 	.word	0x000000ff
        /*c5e4*/ 	.word	0x000344d8
        /*c5e8*/ 	.short	0x010a
        /*c5ea*/ 	.byte	0x04
	.zero		1


	//   ....[159]....
        /*c5ec*/ 	.word	0x0002e420
        /*c5f0*/ 	.word	0x000000ff
        /*c5f4*/ 	.word	0x000344b8
        /*c5f8*/ 	.short	0x010b
        /*c5fa*/ 	.byte	0x04
	.zero		1


	//   ....[160]....
        /*c5fc*/ 	.word	0x0002e460
        /*c600*/ 	.word	0x000000ff
        /*c604*/ 	.word	0x00000000
        /*c608*/ 	.short	0x0101
        /*c60a*/ 	.byte	0x07
	.zero		1


	//   ....[161]....
        /*c60c*/ 	.word	0x0002e490
        /*c610*/ 	.word	0x000000ff
        /*c614*/ 	.word	0x000344e0
        /*c618*/ 	.short	0x010a
        /*c61a*/ 	.byte	0x04
	.zero		1


	//   ....[162]....
        /*c61c*/ 	.word	0x0002e560
        /*c620*/ 	.word	0x000000ff
        /*c624*/ 	.word	0x000344c0
        /*c628*/ 	.short	0x010b
        /*c62a*/ 	.byte	0x04
	.zero		1


	//   ....[163]....
        /*c62c*/ 	.word	0x0002e5a0
        /*c630*/ 	.word	0x000000ff
        /*c634*/ 	.word	0x00000000
        /*c638*/ 	.short	0x0101
        /*c63a*/ 	.byte	0x08
	.zero		1


	//   ....[164]....
        /*c63c*/ 	.word	0x0002e5d0
        /*c640*/ 	.word	0x000000ff
        /*c644*/ 	.word	0x000344e8
        /*c648*/ 	.short	0x010a
        /*c64a*/ 	.byte	0x04
	.zero		1


	//   ....[165]....
        /*c64c*/ 	.word	0x0002e6a0
        /*c650*/ 	.word	0x000000ff
        /*c654*/ 	.word	0x000344c8
        /*c658*/ 	.short	0x010b
        /*c65a*/ 	.byte	0x04
	.zero		1


	//   ....[166]....
        /*c65c*/ 	.word	0x0002e6e0
        /*c660*/ 	.word	0x000000ff
        /*c664*/ 	.word	0x00000000
        /*c668*/ 	.short	0x0101
        /*c66a*/ 	.byte	0x09
	.zero		1


	//   ....[167]....
        /*c66c*/ 	.word	0x0002e720
        /*c670*/ 	.word	0x000000ff
        /*c674*/ 	.word	0x000344d0
        /*c678*/ 	.short	0x010a
        /*c67a*/ 	.byte	0x04
	.zero		1


	//   ....[168]....
        /*c67c*/ 	.word	0x0002e7e0
        /*c680*/ 	.word	0x000000ff
        /*c684*/ 	.word	0x000344b0
        /*c688*/ 	.short	0x010b
        /*c68a*/ 	.byte	0x04
	.zero		1


	//   ....[169]....
        /*c68c*/ 	.word	0x0002e820
        /*c690*/ 	.word	0x000000ff
        /*c694*/ 	.word	0x00000000
        /*c698*/ 	.short	0x0101
        /*c69a*/ 	.byte	0x06
	.zero		1


	//   ....[170]....
        /*c69c*/ 	.word	0x0002e850
        /*c6a0*/ 	.word	0x000000ff
        /*c6a4*/ 	.word	0x000344d8
        /*c6a8*/ 	.short	0x010a
        /*c6aa*/ 	.byte	0x04
	.zero		1


	//   ....[171]....
        /*c6ac*/ 	.word	0x0002e920
        /*c6b0*/ 	.word	0x000000ff
        /*c6b4*/ 	.word	0x000344b8
        /*c6b8*/ 	.short	0x010b
        /*c6ba*/ 	.byte	0x04
	.zero		1


	//   ....[172]....
        /*c6bc*/ 	.word	0x0002e960
        /*c6c0*/ 	.word	0x000000ff
        /*c6c4*/ 	.word	0x00000000
        /*c6c8*/ 	.short	0x0101
        /*c6ca*/ 	.byte	0x07
	.zero		1


	//   ....[173]....
        /*c6cc*/ 	.word	0x0002e990
        /*c6d0*/ 	.word	0x000000ff
        /*c6d4*/ 	.word	0x000344e0
        /*c6d8*/ 	.short	0x010a
        /*c6da*/ 	.byte	0x04
	.zero		1


	//   ....[174]....
        /*c6dc*/ 	.word	0x0002ea60
        /*c6e0*/ 	.word	0x000000ff
        /*c6e4*/ 	.word	0x000344c0
        /*c6e8*/ 	.short	0x010b
        /*c6ea*/ 	.byte	0x04
	.zero		1


	//   ....[175]....
        /*c6ec*/ 	.word	0x0002eaa0
        /*c6f0*/ 	.word	0x000000ff
        /*c6f4*/ 	.word	0x00000000
        /*c6f8*/ 	.short	0x0101
        /*c6fa*/ 	.byte	0x08
	.zero		1


	//   ....[176]....
        /*c6fc*/ 	.word	0x0002ead0
        /*c700*/ 	.word	0x000000ff
        /*c704*/ 	.word	0x000344e8
        /*c708*/ 	.short	0x010a
        /*c70a*/ 	.byte	0x04
	.zero		1


	//   ....[177]....
        /*c70c*/ 	.word	0x0002eba0
        /*c710*/ 	.word	0x000000ff
        /*c714*/ 	.word	0x000344c8
        /*c718*/ 	.short	0x010b
        /*c71a*/ 	.byte	0x04
	.zero		1


	//   ....[178]....
        /*c71c*/ 	.word	0x0002ebe0
        /*c720*/ 	.word	0x000000ff
        /*c724*/ 	.word	0x00000000
        /*c728*/ 	.short	0x0101
        /*c72a*/ 	.byte	0x09
	.zero		1


	//   ....[179]....
        /*c72c*/ 	.word	0x0002ec20
        /*c730*/ 	.word	0x000000ff
        /*c734*/ 	.word	0x000344d0
        /*c738*/ 	.short	0x010a
        /*c73a*/ 	.byte	0x04
	.zero		1


	//   ....[180]....
        /*c73c*/ 	.word	0x0002ece0
        /*c740*/ 	.word	0x000000ff
        /*c744*/ 	.word	0x000344b0
        /*c748*/ 	.short	0x010b
        /*c74a*/ 	.byte	0x04
	.zero		1


	//   ....[181]....
        /*c74c*/ 	.word	0x0002ed20
        /*c750*/ 	.word	0x000000ff
        /*c754*/ 	.word	0x00000000
        /*c758*/ 	.short	0x0101
        /*c75a*/ 	.byte	0x06
	.zero		1


	//   ....[182]....
        /*c75c*/ 	.word	0x0002ed50
        /*c760*/ 	.word	0x000000ff
        /*c764*/ 	.word	0x000344d8
        /*c768*/ 	.short	0x010a
        /*c76a*/ 	.byte	0x04
	.zero		1


	//   ....[183]....
        /*c76c*/ 	.word	0x0002ee20
        /*c770*/ 	.word	0x000000ff
        /*c774*/ 	.word	0x000344b8
        /*c778*/ 	.short	0x010b
        /*c77a*/ 	.byte	0x04
	.zero		1


	//   ....[184]....
        /*c77c*/ 	.word	0x0002ee60
        /*c780*/ 	.word	0x000000ff
        /*c784*/ 	.word	0x00000000
        /*c788*/ 	.short	0x0101
        /*c78a*/ 	.byte	0x07
	.zero		1


	//   ....[185]....
        /*c78c*/ 	.word	0x0002ee90
        /*c790*/ 	.word	0x000000ff
        /*c794*/ 	.word	0x000344e0
        /*c798*/ 	.short	0x010a
        /*c79a*/ 	.byte	0x04
	.zero		1


	//   ....[186]....
        /*c79c*/ 	.word	0x0002ef60
        /*c7a0*/ 	.word	0x000000ff
        /*c7a4*/ 	.word	0x000344c0
        /*c7a8*/ 	.short	0x010b
        /*c7aa*/ 	.byte	0x04
	.zero		1


	//   ....[187]....
        /*c7ac*/ 	.word	0x0002efa0
        /*c7b0*/ 	.word	0x000000ff
        /*c7b4*/ 	.word	0x00000000
        /*c7b8*/ 	.short	0x0101
        /*c7ba*/ 	.byte	0x08
	.zero		1


	//   ....[188]....
        /*c7bc*/ 	.word	0x0002efd0
        /*c7c0*/ 	.word	0x000000ff
        /*c7c4*/ 	.word	0x000344e8
        /*c7c8*/ 	.short	0x010a
        /*c7ca*/ 	.byte	0x04
	.zero		1


	//   ....[189]....
        /*c7cc*/ 	.word	0x0002f0a0
        /*c7d0*/ 	.word	0x000000ff
        /*c7d4*/ 	.word	0x000344c8
        /*c7d8*/ 	.short	0x010b
        /*c7da*/ 	.byte	0x04
	.zero		1


	//   ....[190]....
        /*c7dc*/ 	.word	0x0002f0e0
        /*c7e0*/ 	.word	0x000000ff
        /*c7e4*/ 	.word	0x00000000
        /*c7e8*/ 	.short	0x0101
        /*c7ea*/ 	.byte	0x09
	.zero		1


	//   ....[191]....
        /*c7ec*/ 	.word	0x0002f120
        /*c7f0*/ 	.word	0x000000ff
        /*c7f4*/ 	.word	0x000344d0
        /*c7f8*/ 	.short	0x010a
        /*c7fa*/ 	.byte	0x04
	.zero		1


	//   ....[192]....
        /*c7fc*/ 	.word	0x0002f1e0
        /*c800*/ 	.word	0x000000ff
        /*c804*/ 	.word	0x000344b0
        /*c808*/ 	.short	0x010b
        /*c80a*/ 	.byte	0x04
	.zero		1


	//   ....[193]....
        /*c80c*/ 	.word	0x0002f220
        /*c810*/ 	.word	0x000000ff
        /*c814*/ 	.word	0x00000000
        /*c818*/ 	.short	0x0101
        /*c81a*/ 	.byte	0x06
	.zero		1


	//   ....[194]....
        /*c81c*/ 	.word	0x0002f250
        /*c820*/ 	.word	0x000000ff
        /*c824*/ 	.word	0x000344d8
        /*c828*/ 	.short	0x010a
        /*c82a*/ 	.byte	0x04
	.zero		1


	//   ....[195]....
        /*c82c*/ 	.word	0x0002f320
        /*c830*/ 	.word	0x000000ff
        /*c834*/ 	.word	0x000344b8
        /*c838*/ 	.short	0x010b
        /*c83a*/ 	.byte	0x04
	.zero		1


	//   ....[196]....
        /*c83c*/ 	.word	0x0002f360
        /*c840*/ 	.word	0x000000ff
        /*c844*/ 	.word	0x00000000
        /*c848*/ 	.short	0x0101
        /*c84a*/ 	.byte	0x07
	.zero		1


	//   ....[197]....
        /*c84c*/ 	.word	0x0002f390
        /*c850*/ 	.word	0x000000ff
        /*c854*/ 	.word	0x000344e0
        /*c858*/ 	.short	0x010a
        /*c85a*/ 	.byte	0x04
	.zero		1


	//   ....[198]....
        /*c85c*/ 	.word	0x0002f460
        /*c860*/ 	.word	0x000000ff
        /*c864*/ 	.word	0x000344c0
        /*c868*/ 	.short	0x010b
        /*c86a*/ 	.byte	0x04
	.zero		1


	//   ....[199]....
        /*c86c*/ 	.word	0x0002f4a0
        /*c870*/ 	.word	0x000000ff
        /*c874*/ 	.word	0x00000000
        /*c878*/ 	.short	0x0101
        /*c87a*/ 	.byte	0x08
	.zero		1


	//   ....[200]....
        /*c87c*/ 	.word	0x0002f4d0
        /*c880*/ 	.word	0x000000ff
        /*c884*/ 	.word	0x000344e8
        /*c888*/ 	.short	0x010a
        /*c88a*/ 	.byte	0x04
	.zero		1


	//   ....[201]....
        /*c88c*/ 	.word	0x0002f5a0
        /*c890*/ 	.word	0x000000ff
        /*c894*/ 	.word	0x000344c8
        /*c898*/ 	.short	0x010b
        /*c89a*/ 	.byte	0x04
	.zero		1


	//   ....[202]....
        /*c89c*/ 	.word	0x0002f5e0
        /*c8a0*/ 	.word	0x000000ff
        /*c8a4*/ 	.word	0x00000000
        /*c8a8*/ 	.short	0x0101
        /*c8aa*/ 	.byte	0x09
	.zero		1


	//   ....[203]....
        /*c8ac*/ 	.word	0x0002f620
        /*c8b0*/ 	.word	0x000000ff
        /*c8b4*/ 	.word	0x000344d0
        /*c8b8*/ 	.short	0x010a
        /*c8ba*/ 	.byte	0x04
	.zero		1


	//   ....[204]....
        /*c8bc*/ 	.word	0x0002f6e0
        /*c8c0*/ 	.word	0x000000ff
        /*c8c4*/ 	.word	0x000344b0
        /*c8c8*/ 	.short	0x010b
        /*c8ca*/ 	.byte	0x04
	.zero		1


	//   ....[205]....
        /*c8cc*/ 	.word	0x0002f720
        /*c8d0*/ 	.word	0x000000ff
        /*c8d4*/ 	.word	0x00000000
        /*c8d8*/ 	.short	0x0101
        /*c8da*/ 	.byte	0x06
	.zero		1


	//   ....[206]....
        /*c8dc*/ 	.word	0x0002f750
        /*c8e0*/ 	.word	0x000000ff
        /*c8e4*/ 	.word	0x000344d8
        /*c8e8*/ 	.short	0x010a
        /*c8ea*/ 	.byte	0x04
	.zero		1


	//   ....[207]....
        /*c8ec*/ 	.word	0x0002f820
        /*c8f0*/ 	.word	0x000000ff
        /*c8f4*/ 	.word	0x000344b8
        /*c8f8*/ 	.short	0x010b
        /*c8fa*/ 	.byte	0x04
	.zero		1


	//   ....[208]....
        /*c8fc*/ 	.word	0x0002f860
        /*c900*/ 	.word	0x000000ff
        /*c904*/ 	.word	0x00000000
        /*c908*/ 	.short	0x0101
        /*c90a*/ 	.byte	0x07
	.zero		1


	//   ....[209]....
        /*c90c*/ 	.word	0x0002f890
        /*c910*/ 	.word	0x000000ff
        /*c914*/ 	.word	0x000344e0
        /*c918*/ 	.short	0x010a
        /*c91a*/ 	.byte	0x04
	.zero		1


	//   ....[210]....
        /*c91c*/ 	.word	0x0002f970
        /*c920*/ 	.word	0x000000ff
        /*c924*/ 	.word	0x000344c0
        /*c928*/ 	.short	0x010b
        /*c92a*/ 	.byte	0x04
	.zero		1


	//   ....[211]....
        /*c92c*/ 	.word	0x0002f9b0
        /*c930*/ 	.word	0x000000ff
        /*c934*/ 	.word	0x00000000
        /*c938*/ 	.short	0x0101
        /*c93a*/ 	.byte	0x08
	.zero		1


	//   ....[212]....
        /*c93c*/ 	.word	0x0002f9e0
        /*c940*/ 	.word	0x000000ff
        /*c944*/ 	.word	0x000344e8
        /*c948*/ 	.short	0x010a
        /*c94a*/ 	.byte	0x04
	.zero		1


	//   ....[213]....
        /*c94c*/ 	.word	0x0002fac0
        /*c950*/ 	.word	0x000000ff
        /*c954*/ 	.word	0x000344c8
        /*c958*/ 	.short	0x010b
        /*c95a*/ 	.byte	0x04
	.zero		1


	//   ....[214]....
        /*c95c*/ 	.word	0x0002fb10
        /*c960*/ 	.word	0x000000ff
        /*c964*/ 	.word	0x00000000
        /*c968*/ 	.short	0x0101
        /*c96a*/ 	.byte	0x09
	.zero		1


	//   ....[215]....
        /*c96c*/ 	.word	0x00030060
        /*c970*/ 	.word	0x000000ff
        /*c974*/ 	.word	0x000344d0
        /*c978*/ 	.short	0x010a
        /*c97a*/ 	.byte	0x04
	.zero		1


	//   ....[216]....
        /*c97c*/ 	.word	0x000300a0
        /*c980*/ 	.word	0x000000ff
        /*c984*/ 	.word	0x000344d8
        /*c988*/ 	.short	0x010a
        /*c98a*/ 	.byte	0x04
	.zero		1


	//   ....[217]....
        /*c98c*/ 	.word	0x000300e0
        /*c990*/ 	.word	0x000000ff
        /*c994*/ 	.word	0x000344e0
        /*c998*/ 	.short	0x010a
        /*c99a*/ 	.byte	0x04
	.zero		1


	//   ....[218]....
        /*c99c*/ 	.word	0x00030150
        /*c9a0*/ 	.word	0x00000003
        /*c9a4*/ 	.word	0x000344e8
        /*c9a8*/ 	.short	0x010a
        /*c9aa*/ 	.byte	0x3f
	.zero		1


	//   ....[219]....
        /*c9ac*/ 	.word	0x00030e70
        /*c9b0*/ 	.word	0x00000008
        /*c9b4*/ 	.word	0x00034498
        /*c9b8*/ 	.short	0x010a
        /*c9ba*/ 	.byte	0x3f
	.zero		1


	//   ....[220]....
        /*c9bc*/ 	.word	0x00031110
        /*c9c0*/ 	.word	0x000000ff
        /*c9c4*/ 	.word	0x000344f8
        /*c9c8*/ 	.short	0x0101
        /*c9ca*/ 	.byte	0x0c
	.zero		1


	//   ....[221]....
        /*c9cc*/ 	.word	0x000311d0
        /*c9d0*/ 	.word	0x00000003
        /*c9d4*/ 	.word	0x00034400
        /*c9d8*/ 	.short	0x010a
        /*c9da*/ 	.byte	0x3f
	.zero		1


	//   ....[222]....
        /*c9dc*/ 	.word	0x00031310
        /*c9e0*/ 	.word	0x00000002
        /*c9e4*/ 	.word	0x00000000
        /*c9e8*/ 	.short	0x0101
        /*c9ea*/ 	.byte	0x3f
	.zero		1


	//   ....[223]....
        /*c9ec*/ 	.word	0x00031b50
        /*c9f0*/ 	.word	0x00000007
        /*c9f4*/ 	.word	0x00000000
        /*c9f8*/ 	.short	0x010a
        /*c9fa*/ 	.byte	0x3f
	.zero		1


	//   ....[224]....
        /*c9fc*/ 	.word	0x00031bd0
        /*ca00*/ 	.word	0x00000009
        /*ca04*/ 	.word	0x00000000
        /*ca08*/ 	.short	0x010a
        /*ca0a*/ 	.byte	0x3f
	.zero		1


	//   ....[225]....
        /*ca0c*/ 	.word	0x00031c60
        /*ca10*/ 	.word	0x00000003
        /*ca14*/ 	.word	0x00000000
        /*ca18*/ 	.short	0x010a
        /*ca1a*/ 	.byte	0x3f
	.zero		1


	//   ....[226]....
        /*ca1c*/ 	.word	0x000338e0
        /*ca20*/ 	.word	0x0000000c
        /*ca24*/ 	.word	0x00034440
        /*ca28*/ 	.short	0x010a
        /*ca2a*/ 	.byte	0x3f
	.zero		1


	//   ....[227]....
        /*ca2c*/ 	.word	0x00033a00
        /*ca30*/ 	.word	0x0000000c
        /*ca34*/ 	.word	0x00034400
        /*ca38*/ 	.short	0x0101
        /*ca3a*/ 	.byte	0x3f
	.zero		1


	//   ....[228]....
        /*ca3c*/ 	.word	0x00033ad0
        /*ca40*/ 	.word	0x00000003
        /*ca44*/ 	.word	0x00034440
        /*ca48*/ 	.short	0x010a
        /*ca4a*/ 	.byte	0x3f
	.zero		1


	//   ....[229]....
        /*ca4c*/ 	.word	0x00033b80
        /*ca50*/ 	.word	0x00000003
        /*ca54*/ 	.word	0x00034440
        /*ca58*/ 	.short	0x010a
        /*ca5a*/ 	.byte	0x3f
	.zero		1


	//   ....[230]....
        /*ca5c*/ 	.word	0x00033c30
        /*ca60*/ 	.word	0x00000003
        /*ca64*/ 	.word	0x00034440
        /*ca68*/ 	.short	0x010a
        /*ca6a*/ 	.byte	0x3f
	.zero		1


	//   ....[231]....
        /*ca6c*/ 	.word	0x00033ce0
        /*ca70*/ 	.word	0x00000003
        /*ca74*/ 	.word	0x00034440
        /*ca78*/ 	.short	0x010a
        /*ca7a*/ 	.byte	0x3f
	.zero		1


	//   ....[232]....
        /*ca7c*/ 	.word	0x00033d90
        /*ca80*/ 	.word	0x00000003
        /*ca84*/ 	.word	0x00034440
        /*ca88*/ 	.short	0x010a
        /*ca8a*/ 	.byte	0x3f
	.zero		1


	//   ....[233]....
        /*ca8c*/ 	.word	0x00033e40
        /*ca90*/ 	.word	0x00000003
        /*ca94*/ 	.word	0x00034440
        /*ca98*/ 	.short	0x010a
        /*ca9a*/ 	.byte	0x3f
	.zero		1


	//   ....[234]....
        /*ca9c*/ 	.word	0x00033ef0
        /*caa0*/ 	.word	0x00000003
        /*caa4*/ 	.word	0x00034440
        /*caa8*/ 	.short	0x010a
        /*caaa*/ 	.byte	0x3f
	.zero		1


	//   ....[235]....
        /*caac*/ 	.word	0x00033fa0
        /*cab0*/ 	.word	0x00000003
        /*cab4*/ 	.word	0x00034440
        /*cab8*/ 	.short	0x010a
        /*caba*/ 	.byte	0x3f
	.zero		1


	//   ....[236]....
        /*cabc*/ 	.word	0x00034000
        /*cac0*/ 	.word	0x0000000c
        /*cac4*/ 	.word	0x00034400
        /*cac8*/ 	.short	0x010a
        /*caca*/ 	.byte	0x3f
	.zero		1


	//   ....[237]....
        /*cacc*/ 	.word	0x00034070
        /*cad0*/ 	.word	0x00000003
        /*cad4*/ 	.word	0x00000000
        /*cad8*/ 	.short	0x010a
        /*cada*/ 	.byte	0x3f
	.zero		1


	//   ....[238]....
        /*cadc*/ 	.word	0x000340d0
        /*cae0*/ 	.word	0x00000003
        /*cae4*/ 	.word	0x00034480
        /*cae8*/ 	.short	0x010a
        /*caea*/ 	.byte	0x3f
	.zero		1


	//   ....[239]....
        /*caec*/ 	.word	0x00034130
        /*caf0*/ 	.word	0x00000008
        /*caf4*/ 	.word	0x00034480
        /*caf8*/ 	.short	0x010a
        /*cafa*/ 	.byte	0x3f
	.zero		1


	//   ....[240]....
        /*cafc*/ 	.word	0x000341a0
        /*cb00*/ 	.word	0x00000002
        /*cb04*/ 	.word	0x00000010
        /*cb08*/ 	.short	0x010a
        /*cb0a*/ 	.byte	0x3f
	.zero		1


	//   ....[241]....
        /*cb0c*/ 	.word	0x00034260
        /*cb10*/ 	.word	0x00000003
        /*cb14*/ 	.word	0x000344b0
        /*cb18*/ 	.short	0x010a
        /*cb1a*/ 	.byte	0x3f
	.zero		1


	//   ....[242]....
        /*cb1c*/ 	.word	0x000342c0
        /*cb20*/ 	.word	0x0000000c
        /*cb24*/ 	.word	0x000344b8
        /*cb28*/ 	.short	0x010a
        /*cb2a*/ 	.byte	0x3f
	.zero		1


	//   ....[243]....
        /*cb2c*/ 	.word	0x00034320
        /*cb30*/ 	.word	0x0000000c
        /*cb34*/ 	.word	0x000344c0
        /*cb38*/ 	.short	0x010a
        /*cb3a*/ 	.byte	0x3f
	.zero		1


	//   ....[244]....
        /*cb3c*/ 	.word	0x00034380
        /*cb40*/ 	.word	0x0000000c
        /*cb44*/ 	.word	0x000344c8
        /*cb48*/ 	.short	0x010a
        /*cb4a*/ 	.byte	0x3f
	.zero		1


	//   ....[245]....
        /*cb4c*/ 	.word	0x000343e0
        /*cb50*/ 	.word	0x0000000c
        /*cb54*/ 	.word	0x000344b0
        /*cb58*/ 	.short	0x010a
        /*cb5a*/ 	.byte	0x3f
	.zero		1


	//   ....[246]....
        /*cb5c*/ 	.word	0x00034440
        /*cb60*/ 	.word	0x0000000c
        /*cb64*/ 	.word	0x000344b8
        /*cb68*/ 	.short	0x010a
        /*cb6a*/ 	.byte	0x3f
	.zero		1


	//   ....[247]....
        /*cb6c*/ 	.word	0x000344a0
        /*cb70*/ 	.word	0x0000000c
        /*cb74*/ 	.word	0x000344c0
        /*cb78*/ 	.short	0x010a
        /*cb7a*/ 	.byte	0x3f
	.zero		1


	//   ....[248]....
        /*cb7c*/ 	.word	0x00034500
        /*cb80*/ 	.word	0x0000000c
        /*cb84*/ 	.word	0x000344c8
        /*cb88*/ 	.short	0x010a
        /*cb8a*/ 	.byte	0x3f
	.zero		1


	//   ....[249]....
        /*cb8c*/ 	.word	0x00034560
        /*cb90*/ 	.word	0x0000000c
        /*cb94*/ 	.word	0x000344b0
        /*cb98*/ 	.short	0x010a
        /*cb9a*/ 	.byte	0x3f
	.zero		1


	//   ....[250]....
        /*cb9c*/ 	.word	0x000345c0
        /*cba0*/ 	.word	0x0000000c
        /*cba4*/ 	.word	0x000344b8
        /*cba8*/ 	.short	0x010a
        /*cbaa*/ 	.byte	0x3f
	.zero		1


	//   ....[251]....
        /*cbac*/ 	.word	0x00034620
        /*cbb0*/ 	.word	0x0000000c
        /*cbb4*/ 	.word	0x000344c0
        /*cbb8*/ 	.short	0x010a
        /*cbba*/ 	.byte	0x3f
	.zero		1


	//   ....[252]....
        /*cbbc*/ 	.word	0x00034680
        /*cbc0*/ 	.word	0x0000000c
        /*cbc4*/ 	.word	0x000344c8
        /*cbc8*/ 	.short	0x010a
        /*cbca*/ 	.byte	0x3f
	.zero		1


	//   ....[253]....
        /*cbcc*/ 	.word	0x000346e0
        /*cbd0*/ 	.word	0x0000000c
        /*cbd4*/ 	.word	0x000344b0
        /*cbd8*/ 	.short	0x010a
        /*cbda*/ 	.byte	0x3f
	.zero		1


	//   ....[254]....
        /*cbdc*/ 	.word	0x00034740
        /*cbe0*/ 	.word	0x0000000c
        /*cbe4*/ 	.word	0x000344b8
        /*cbe8*/ 	.short	0x010a
        /*cbea*/ 	.byte	0x3f
	.zero		1


	//   ....[255]....
        /*cbec*/ 	.word	0x000347a0
        /*cbf0*/ 	.word	0x0000000c
        /*cbf4*/ 	.word	0x000344c0
        /*cbf8*/ 	.short	0x010a
        /*cbfa*/ 	.byte	0x3f
	.zero		1


	//   ....[0]....
        /*cbfc*/ 	.word	0x00034800
        /*cc00*/ 	.word	0x0000000c
        /*cc04*/ 	.word	0x000344c8
        /*cc08*/ 	.short	0x010a
        /*cc0a*/ 	.byte	0x3f
	.zero		1


	//   ....[1]....
        /*cc0c*/ 	.word	0x00034860
        /*cc10*/ 	.word	0x0000000c
        /*cc14*/ 	.word	0x000344b0
        /*cc18*/ 	.short	0x010a
        /*cc1a*/ 	.byte	0x3f
	.zero		1


	//   ....[2]....
        /*cc1c*/ 	.word	0x000348c0
        /*cc20*/ 	.word	0x0000000c
        /*cc24*/ 	.word	0x000344b8
        /*cc28*/ 	.short	0x010a
        /*cc2a*/ 	.byte	0x3f
	.zero		1


	//   ....[3]....
        /*cc2c*/ 	.word	0x00034920
        /*cc30*/ 	.word	0x0000000c
        /*cc34*/ 	.word	0x000344c0
        /*cc38*/ 	.short	0x010a
        /*cc3a*/ 	.byte	0x3f
	.zero		1


	//   ....[4]....
        /*cc3c*/ 	.word	0x00034980
        /*cc40*/ 	.word	0x0000000d
        /*cc44*/ 	.word	0x000344c8
        /*cc48*/ 	.short	0x010a
        /*cc4a*/ 	.byte	0x3f
	.zero		1


	//   ....[5]....
        /*cc4c*/ 	.word	0x000349e0
        /*cc50*/ 	.word	0x0000000d
        /*cc54*/ 	.word	0x000344b0
        /*cc58*/ 	.short	0x010a
        /*cc5a*/ 	.byte	0x3f
	.zero		1


	//   ....[6]....
        /*cc5c*/ 	.word	0x00034a40
        /*cc60*/ 	.word	0x0000000d
        /*cc64*/ 	.word	0x000344b8
        /*cc68*/ 	.short	0x010a
        /*cc6a*/ 	.byte	0x3f
	.zero		1


	//   ....[7]....
        /*cc6c*/ 	.word	0x00034aa0
        /*cc70*/ 	.word	0x0000000d
        /*cc74*/ 	.word	0x000344c0
        /*cc78*/ 	.short	0x010a
        /*cc7a*/ 	.byte	0x3f
	.zero		1


	//   ....[8]....
        /*cc7c*/ 	.word	0x00034b00
        /*cc80*/ 	.word	0x0000000d
        /*cc84*/ 	.word	0x000344c8
        /*cc88*/ 	.short	0x010a
        /*cc8a*/ 	.byte	0x3f
	.zero		1


	//   ....[9]....
        /*cc8c*/ 	.word	0x00034b60
        /*cc90*/ 	.word	0x0000000d
        /*cc94*/ 	.word	0x000344b0
        /*cc98*/ 	.short	0x010a
        /*cc9a*/ 	.byte	0x3f
	.zero		1


	//   ....[10]....
        /*cc9c*/ 	.word	0x00034bc0
        /*cca0*/ 	.word	0x0000000d
        /*cca4*/ 	.word	0x000344b8
        /*cca8*/ 	.short	0x010a
        /*ccaa*/ 	.byte	0x3f
	.zero		1


	//   ....[11]....
        /*ccac*/ 	.word	0x00034c20
        /*ccb0*/ 	.word	0x0000000d
        /*ccb4*/ 	.word	0x000344c0
        /*ccb8*/ 	.short	0x010a
        /*ccba*/ 	.byte	0x3f
	.zero		1


	//   ....[12]....
        /*ccbc*/ 	.word	0x00034c80
        /*ccc0*/ 	.word	0x0000000d
        /*ccc4*/ 	.word	0x000344c8
        /*ccc8*/ 	.short	0x010a
        /*ccca*/ 	.byte	0x3f
	.zero		1


	//   ....[13]....
        /*cccc*/ 	.word	0x00034ce0
        /*ccd0*/ 	.word	0x0000000d
        /*ccd4*/ 	.word	0x000344b0
        /*ccd8*/ 	.short	0x010a
        /*ccda*/ 	.byte	0x3f
	.zero		1


	//   ....[14]....
        /*ccdc*/ 	.word	0x00034d40
        /*cce0*/ 	.word	0x0000000d
        /*cce4*/ 	.word	0x000344b8
        /*cce8*/ 	.short	0x010a
        /*ccea*/ 	.byte	0x3f
	.zero		1


	//   ....[15]....
        /*ccec*/ 	.word	0x00034da0
        /*ccf0*/ 	.word	0x0000000d
        /*ccf4*/ 	.word	0x000344c0
        /*ccf8*/ 	.short	0x010a
        /*ccfa*/ 	.byte	0x3f
	.zero		1


	//   ....[16]....
        /*ccfc*/ 	.word	0x00034e00
        /*cd00*/ 	.word	0x0000000d
        /*cd04*/ 	.word	0x000344c8
        /*cd08*/ 	.short	0x010a
        /*cd0a*/ 	.byte	0x3f
	.zero		1


	//   ....[17]....
        /*cd0c*/ 	.word	0x00034e60
        /*cd10*/ 	.word	0x00000003
        /*cd14*/ 	.word	0x00034400
        /*cd18*/ 	.short	0x010a
        /*cd1a*/ 	.byte	0x3f
	.zero		1


	//   ....[18]....
        /*cd1c*/ 	.word	0x00034ec0
        /*cd20*/ 	.word	0x00000003
        /*cd24*/ 	.word	0x00034400
        /*cd28*/ 	.short	0x010a
        /*cd2a*/ 	.byte	0x3f
	.zero		1


	//   ....[19]....
        /*cd2c*/ 	.word	0x00034f20
        /*cd30*/ 	.word	0x00000003
        /*cd34*/ 	.word	0x000344f8
        /*cd38*/ 	.short	0x010a
        /*cd3a*/ 	.byte	0x3f
	.zero		1


	//   ....[20]....
        /*cd3c*/ 	.word	0x00034f80
        /*cd40*/ 	.word	0x00000006
        /*cd44*/ 	.word	0x00034400
        /*cd48*/ 	.short	0x010a
        /*cd4a*/ 	.byte	0x3f
	.zero		1


	//   ....[21]....
        /*cd4c*/ 	.word	0x00034fe0
        /*cd50*/ 	.word	0x00000003
        /*cd54*/ 	.word	0x000344d0
        /*cd58*/ 	.short	0x010a
        /*cd5a*/ 	.byte	0x3f
	.zero		1


	//   ....[22]....
        /*cd5c*/ 	.word	0x00035040
        /*cd60*/ 	.word	0x00000003
        /*cd64*/ 	.word	0x000344d8
        /*cd68*/ 	.short	0x010a
        /*cd6a*/ 	.byte	0x3f
	.zero		1


	//   ....[23]....
        /*cd6c*/ 	.word	0x000350a0
        /*cd70*/ 	.word	0x00000003
        /*cd74*/ 	.word	0x000344e0
        /*cd78*/ 	.short	0x010a
        /*cd7a*/ 	.byte	0x3f
	.zero		1


	//   ....[24]....
        /*cd7c*/ 	.word	0x00035100
        /*cd80*/ 	.word	0x00000003
        /*cd84*/ 	.word	0x000344e8
        /*cd88*/ 	.short	0x010a
        /*cd8a*/ 	.byte	0x3f
	.zero		1


	//   ....[25]....
        /*cd8c*/ 	.word	0x00035160
        /*cd90*/ 	.word	0x00000003
        /*cd94*/ 	.word	0x000344d0
        /*cd98*/ 	.short	0x010a
        /*cd9a*/ 	.byte	0x3f
	.zero		1


	//   ....[26]....
        /*cd9c*/ 	.word	0x000351c0
        /*cda0*/ 	.word	0x00000003
        /*cda4*/ 	.word	0x000344d8
        /*cda8*/ 	.short	0x010a
        /*cdaa*/ 	.byte	0x3f
	.zero		1


	//   ....[27]....
        /*cdac*/ 	.word	0x00035220
        /*cdb0*/ 	.word	0x00000003
        /*cdb4*/ 	.word	0x000344e0
        /*cdb8*/ 	.short	0x010a
        /*cdba*/ 	.byte	0x3f
	.zero		1


	//   ....[28]....
        /*cdbc*/ 	.word	0x00035280
        /*cdc0*/ 	.word	0x00000003
        /*cdc4*/ 	.word	0x000344e8
        /*cdc8*/ 	.short	0x010a
        /*cdca*/ 	.byte	0x3f
	.zero		1


	//   ....[29]....
        /*cdcc*/ 	.word	0x000352e0
        /*cdd0*/ 	.word	0x00000003
        /*cdd4*/ 	.word	0x000344d0
        /*cdd8*/ 	.short	0x010a
        /*cdda*/ 	.byte	0x3f
	.zero		1


	//   ....[30]....
        /*cddc*/ 	.word	0x00035340
        /*cde0*/ 	.word	0x00000003
        /*cde4*/ 	.word	0x000344d8
        /*cde8*/ 	.short	0x010a
        /*cdea*/ 	.byte	0x3f
	.zero		1


	//   ....[31]....
        /*cdec*/ 	.word	0x000353a0
        /*cdf0*/ 	.word	0x00000003
        /*cdf4*/ 	.word	0x000344e0
        /*cdf8*/ 	.short	0x010a
        /*cdfa*/ 	.byte	0x3f
	.zero		1


	//   ....[32]....
        /*cdfc*/ 	.word	0x00035400
        /*ce00*/ 	.word	0x00000003
        /*ce04*/ 	.word	0x000344e8
        /*ce08*/ 	.short	0x010a
        /*ce0a*/ 	.byte	0x3f
	.zero		1


	//   ....[33]....
        /*ce0c*/ 	.word	0x00035460
        /*ce10*/ 	.word	0x00000003
        /*ce14*/ 	.word	0x000344d0
        /*ce18*/ 	.short	0x010a
        /*ce1a*/ 	.byte	0x3f
	.zero		1


	//   ....[34]....
        /*ce1c*/ 	.word	0x000354c0
        /*ce20*/ 	.word	0x00000003
        /*ce24*/ 	.word	0x000344d8
        /*ce28*/ 	.short	0x010a
        /*ce2a*/ 	.byte	0x3f
	.zero		1


	//   ....[35]....
        /*ce2c*/ 	.word	0x00035520
        /*ce30*/ 	.word	0x00000003
        /*ce34*/ 	.word	0x000344e0
        /*ce38*/ 	.short	0x010a
        /*ce3a*/ 	.byte	0x3f
	.zero		1


	//   ....[36]....
        /*ce3c*/ 	.word	0x00035580
        /*ce40*/ 	.word	0x00000003
        /*ce44*/ 	.word	0x000344e8
        /*ce48*/ 	.short	0x010a
        /*ce4a*/ 	.byte	0x3f
	.zero		1


	//   ....[37]....
        /*ce4c*/ 	.word	0x000355e0
        /*ce50*/ 	.word	0x00000003
        /*ce54*/ 	.word	0x000344d0
        /*ce58*/ 	.short	0x010a
        /*ce5a*/ 	.byte	0x3f
	.zero		1


	//   ....[38]....
        /*ce5c*/ 	.word	0x00035640
        /*ce60*/ 	.word	0x00000003
        /*ce64*/ 	.word	0x000344d8
        /*ce68*/ 	.short	0x010a
        /*ce6a*/ 	.byte	0x3f
	.zero		1


	//   ....[39]....
        /*ce6c*/ 	.word	0x000356a0
        /*ce70*/ 	.word	0x00000003
        /*ce74*/ 	.word	0x000344e0
        /*ce78*/ 	.short	0x010a
        /*ce7a*/ 	.byte	0x3f
	.zero		1


	//   ....[40]....
        /*ce7c*/ 	.word	0x00035700
        /*ce80*/ 	.word	0x00000003
        /*ce84*/ 	.word	0x000344e8
        /*ce88*/ 	.short	0x010a
        /*ce8a*/ 	.byte	0x3f
	.zero		1


	//   ....[41]....
        /*ce8c*/ 	.word	0x00035760
        /*ce90*/ 	.word	0x00000003
        /*ce94*/ 	.word	0x000344d0
        /*ce98*/ 	.short	0x010a
        /*ce9a*/ 	.byte	0x3f
	.zero		1


	//   ....[42]....
        /*ce9c*/ 	.word	0x000357c0
        /*cea0*/ 	.word	0x00000003
        /*cea4*/ 	.word	0x000344d8
        /*cea8*/ 	.short	0x010a
        /*ceaa*/ 	.byte	0x3f
	.zero		1


	//   ....[43]....
        /*ceac*/ 	.word	0x00035820
        /*ceb0*/ 	.word	0x00000003
        /*ceb4*/ 	.word	0x000344e0
        /*ceb8*/ 	.short	0x010a
        /*ceba*/ 	.byte	0x3f
	.zero		1


	//   ....[44]....
        /*cebc*/ 	.word	0x00035880
        /*cec0*/ 	.word	0x00000003
        /*cec4*/ 	.word	0x000344e8
        /*cec8*/ 	.short	0x010a
        /*ceca*/ 	.byte	0x3f
	.zero		1


	//   ....[45]....
        /*cecc*/ 	.word	0x000358e0
        /*ced0*/ 	.word	0x00000003
        /*ced4*/ 	.word	0x000344d0
        /*ced8*/ 	.short	0x010a
        /*ceda*/ 	.byte	0x3f
	.zero		1


	//   ....[46]....
        /*cedc*/ 	.word	0x00035940
        /*cee0*/ 	.word	0x00000003
        /*cee4*/ 	.word	0x000344d8
        /*cee8*/ 	.short	0x010a
        /*ceea*/ 	.byte	0x3f
	.zero		1


	//   ....[47]....
        /*ceec*/ 	.word	0x000359a0
        /*cef0*/ 	.word	0x00000003
        /*cef4*/ 	.word	0x000344e0
        /*cef8*/ 	.short	0x010a
        /*cefa*/ 	.byte	0x3f
	.zero		1


	//   ....[48]....
        /*cefc*/ 	.word	0x00035a00
        /*cf00*/ 	.word	0x00000003
        /*cf04*/ 	.word	0x000344e8
        /*cf08*/ 	.short	0x010a
        /*cf0a*/ 	.byte	0x3f
	.zero		1


	//   ....[49]....
        /*cf0c*/ 	.word	0x00035a60
        /*cf10*/ 	.word	0x00000003
        /*cf14*/ 	.word	0x000344d0
        /*cf18*/ 	.short	0x010a
        /*cf1a*/ 	.byte	0x3f
	.zero		1


	//   ....[50]....
        /*cf1c*/ 	.word	0x00035ac0
        /*cf20*/ 	.word	0x00000003
        /*cf24*/ 	.word	0x000344d8
        /*cf28*/ 	.short	0x010a
        /*cf2a*/ 	.byte	0x3f
	.zero		1


	//   ....[51]....
        /*cf2c*/ 	.word	0x00035b20
        /*cf30*/ 	.word	0x00000003
        /*cf34*/ 	.word	0x000344e0
        /*cf38*/ 	.short	0x010a
        /*cf3a*/ 	.byte	0x3f
	.zero		1


	//   ....[52]....
        /*cf3c*/ 	.word	0x00035b80
        /*cf40*/ 	.word	0x00000003
        /*cf44*/ 	.word	0x000344e8
        /*cf48*/ 	.short	0x010a
        /*cf4a*/ 	.byte	0x3f
	.zero		1


	//   ....[53]....
        /*cf4c*/ 	.word	0x00035be0
        /*cf50*/ 	.word	0x00000003
        /*cf54*/ 	.word	0x000344d0
        /*cf58*/ 	.short	0x010a
        /*cf5a*/ 	.byte	0x3f
	.zero		1


	//   ....[54]....
        /*cf5c*/ 	.word	0x00035c40
        /*cf60*/ 	.word	0x00000003
        /*cf64*/ 	.word	0x000344d8
        /*cf68*/ 	.short	0x010a
        /*cf6a*/ 	.byte	0x3f
	.zero		1


	//   ....[55]....
        /*cf6c*/ 	.word	0x00035ca0
        /*cf70*/ 	.word	0x00000003
        /*cf74*/ 	.word	0x000344e0
        /*cf78*/ 	.short	0x010a
        /*cf7a*/ 	.byte	0x3f
	.zero		1


	//   ....[56]....
        /*cf7c*/ 	.word	0x00035d70
        /*cf80*/ 	.word	0x00000008
        /*cf84*/ 	.word	0x00034498
        /*cf88*/ 	.short	0x010a
        /*cf8a*/ 	.byte	0x3f
	.zero		1


	//   ....[57]....
        /*cf8c*/ 	.word	0x00035dc0
        /*cf90*/ 	.word	0x00000003
        /*cf94*/ 	.word	0x00034400
        /*cf98*/ 	.short	0x010a
        /*cf9a*/ 	.byte	0x3f
	.zero		1


	//   ....[58]....
        /*cf9c*/ 	.word	0x00035fd0
        /*cfa0*/ 	.word	0x00000007
        /*cfa4*/ 	.word	0x00000000
        /*cfa8*/ 	.short	0x010a
        /*cfaa*/ 	.byte	0x3f
	.zero		1


	//   ....[59]....
        /*cfac*/ 	.word	0x00036020
        /*cfb0*/ 	.word	0x00000009
        /*cfb4*/ 	.word	0x00000000
        /*cfb8*/ 	.short	0x010a
        /*cfba*/ 	.byte	0x3f
	.zero		1


	//   ....[60]....
        /*cfbc*/ 	.word	0x00036070
        /*cfc0*/ 	.word	0x0000000c
        /*cfc4*/ 	.word	0x00034440
        /*cfc8*/ 	.short	0x010a
        /*cfca*/ 	.byte	0x3f
	.zero		1


	//   ....[61]....
        /*cfcc*/ 	.word	0x000360c0
        /*cfd0*/ 	.word	0x00000003
        /*cfd4*/ 	.word	0x00034440
        /*cfd8*/ 	.short	0x010a
        /*cfda*/ 	.byte	0x3f
	.zero		1


	//   ....[62]....
        /*cfdc*/ 	.word	0x00036110
        /*cfe0*/ 	.word	0x00000003
        /*cfe4*/ 	.word	0x00034440
        /*cfe8*/ 	.short	0x010a
        /*cfea*/ 	.byte	0x3f
	.zero		1


	//   ....[63]....
        /*cfec*/ 	.word	0x00036160
        /*cff0*/ 	.word	0x00000003
        /*cff4*/ 	.word	0x00034440
        /*cff8*/ 	.short	0x010a
        /*cffa*/ 	.byte	0x3f
	.zero		1


	//   ....[64]....
        /*cffc*/ 	.word	0x000361b0
        /*d000*/ 	.word	0x00000003
        /*d004*/ 	.word	0x00034440
        /*d008*/ 	.short	0x010a
        /*d00a*/ 	.byte	0x3f
	.zero		1


	//   ....[65]....
        /*d00c*/ 	.word	0x00036200
        /*d010*/ 	.word	0x00000003
        /*d014*/ 	.word	0x00034440
        /*d018*/ 	.short	0x010a
        /*d01a*/ 	.byte	0x3f
	.zero		1


	//   ....[66]....
        /*d01c*/ 	.word	0x00036250
        /*d020*/ 	.word	0x00000003
        /*d024*/ 	.word	0x00034440
        /*d028*/ 	.short	0x010a
        /*d02a*/ 	.byte	0x3f
	.zero		1


	//   ....[67]....
        /*d02c*/ 	.word	0x000362a0
        /*d030*/ 	.word	0x00000003
        /*d034*/ 	.word	0x00034440
        /*d038*/ 	.short	0x010a
        /*d03a*/ 	.byte	0x3f
	.zero		1


	//----- nvinfo : EIATTR_NUM_MBARRIERS
	.align		4
.L_39:
        /*d03c*/ 	.byte	0x03, 0x38
        /*d03e*/ 	.short	0x0024


	//----- nvinfo : EIATTR_EXIT_INSTR_OFFSETS
	.align		4
        /*d040*/ 	.byte	0x04, 0x1c
        /*d042*/ 	.short	(.L_41 - .L_40)


	//   ....[0]....
.L_40:
        /*d044*/ 	.word	0x00002bf0


	//   ....[1]....
        /*d048*/ 	.word	0x00002e70


	//   ....[2]....
        /*d04c*/ 	.word	0x00002fb0


	//   ....[3]....
        /*d050*/ 	.word	0x0002c670


	//   ....[4]....
        /*d054*/ 	.word	0x0002c710


	//   ....[5]....
        /*d058*/ 	.word	0x000301a0


	//   ....[6]....
        /*d05c*/ 	.word	0x00031cb0


	//   ....[7]....
        /*d060*/ 	.word	0x00033fd0


	//----- nvinfo : EIATTR_MAX_THREADS
	.align		4
.L_41:
        /*d064*/ 	.byte	0x04, 0x05
        /*d066*/ 	.short	(.L_43 - .L_42)
.L_42:
        /*d068*/ 	.word	0x00000180
        /*d06c*/ 	.word	0x00000001
        /*d070*/ 	.word	0x00000001


	//----- nvinfo : EIATTR_CRS_STACK_SIZE
	.align		4
.L_43:
        /*d074*/ 	.byte	0x04, 0x1e
        /*d076*/ 	.short	(.L_45 - .L_44)
.L_44:
        /*d078*/ 	.word	0x00000000


	//----- nvinfo : EIATTR_CBANK_PARAM_SIZE
	.align		4
.L_45:
        /*d07c*/ 	.byte	0x03, 0x19
        /*d07e*/ 	.short	0x0770


	//----- nvinfo : EIATTR_PARAM_CBANK
	.align		4
        /*d080*/ 	.byte	0x04, 0x0a
        /*d082*/ 	.short	(.L_47 - .L_46)
	.align		4
.L_46:
        /*d084*/ 	.word	index@(.nv.constant0._ZN7cutlass13device_kernelINS_4gemm6kernel13GemmUniversalINS1_17GroupProblemShapeIN4cute5tupleIJiiiEEEEENS1_10collective13CollectiveMmaINS1_39MainloopSm90ArrayTmaGmmaWarpSpecializedILi3ENS6_IJNS5_1CILi1EEESD_SD_EEENS1_40KernelPtrArrayTmaWarpSpecializedPingpongEEENS6_IJNSC_ILi256EEESH_NSC_ILi64EEEEEENS_10bfloat16_tEPNS6_IJlSD_NSC_ILi0EEEEEESK_SN_NS5_8TiledMMAINS5_8MMA_AtomIJNS5_4SM904GMMA28MMA_64x256x16_F32BF16BF16_SSILNSR_5MajorE0ELST_0ELNSR_7ScaleInE1ELSU_1EEEEEENS5_6LayoutISE_NS6_IJSL_SL_SL_EEEEENS6_IJNS5_10UnderscoreES10_S10_EEEEENS5_13SM90_TMA_LOADENS5_14ComposedLayoutINS5_7SwizzleILi3ELi4ELi3EEENS5_18smem_ptr_flag_bitsILi16EEENSX_INS6_IJNSC_ILi8EEESI_EEENS6_IJSI_SD_EEEEEEEvNS5_8identityES13_S1D_vS1E_EENS_8epilogue10collective18CollectiveEpilogueINS1G_30Sm90PtrArrayTmaWarpSpecializedILi4ELi2ELi16ELb1ELb0ELi2EEEJSJ_NS6_IJSI_NSC_ILi32EEEEEENS_6half_tEPNS6_IJSD_lSL_EEES1N_S1P_NS1G_6fusion15FusionCallbacksIS1K_NS1Q_17LinearCombinationIS1N_fS1N_fLNS_15FloatRoundStyleE2EEESJ_S1M_JEEES13_NS14_IS16_S18_NSX_INS6_IJSI_S19_EEENS6_IJSD_SI_EEEEEEENS5_17SM75_U16x8_LDSM_TENS5_14SM90_TMA_STOREES1Z_NS5_17SM90_U16x8_STSM_TENS5_9Copy_AtomIJNS5_17SM90_U32x4_STSM_NES1N_EEEvEEEvvEEEEvNT_6ParamsE)
        /*d088*/ 	.short	0x0210
        /*d08a*/ 	.short	0x0770


	//----- nvinfo : EIATTR_SW_WAR
	.align		4
.L_47:
        /*d08c*/ 	.byte	0x04, 0x36
        /*d08e*/ 	.short	(.L_49 - .L_48)
.L_48:
        /*d090*/ 	.word	0x00000008
.L_49:


//--------------------- .nv.callgraph             --------------------------
	.section	.nv.callgraph,"",@"SHT_CUDA_CALLGRAPH"
	.align	4
	.sectionentsize	8
	.align		4
        /*0000*/ 	.word	0x00000000
	.align		4
        /*0004*/ 	.word	0xffffffff
	.align		4
        /*0008*/ 	.word	index@(_ZN7cutlass13device_kernelINS_4gemm6kernel13GemmUniversalINS1_17GroupProblemShapeIN4cute5tupleIJiiiEEEEENS1_10collective13CollectiveMmaINS1_39MainloopSm90ArrayTmaGmmaWarpSpecializedILi3ENS6_IJNS5_1CILi1EEESD_SD_EEENS1_40KernelPtrArrayTmaWarpSpecializedPingpongEEENS6_IJNSC_ILi256EEESH_NSC_ILi64EEEEEENS_10bfloat16_tEPNS6_IJlSD_NSC_ILi0EEEEEESK_SN_NS5_8TiledMMAINS5_8MMA_AtomIJNS5_4SM904GMMA28MMA_64x256x16_F32BF16BF16_SSILNSR_5MajorE0ELST_0ELNSR_7ScaleInE1ELSU_1EEEEEENS5_6LayoutISE_NS6_IJSL_SL_SL_EEEEENS6_IJNS5_10UnderscoreES10_S10_EEEEENS5_13SM90_TMA_LOADENS5_14ComposedLayoutINS5_7SwizzleILi3ELi4ELi3EEENS5_18smem_ptr_flag_bitsILi16EEENSX_INS6_IJNSC_ILi8EEESI_EEENS6_IJSI_SD_EEEEEEEvNS5_8identityES13_S1D_vS1E_EENS_8epilogue10collective18CollectiveEpilogueINS1G_30Sm90PtrArrayTmaWarpSpecializedILi4ELi2ELi16ELb1ELb0ELi2EEEJSJ_NS6_IJSI_NSC_ILi32EEEEEENS_6half_tEPNS6_IJSD_lSL_EEES1N_S1P_NS1G_6fusion15FusionCallbacksIS1K_NS1Q_17LinearCombinationIS1N_fS1N_fLNS_15FloatRoundStyleE2EEESJ_S1M_JEEES13_NS14_IS16_S18_NSX_INS6_IJSI_S19_EEENS6_IJSD_SI_EEEEEEENS5_17SM75_U16x8_LDSM_TENS5_14SM90_TMA_STOREES1Z_NS5_17SM90_U16x8_STSM_TENS5_9Copy_AtomIJNS5_17SM90_U32x4_STSM_NES1N_EEEvEEEvvEEEEvNT_6ParamsE)
	.align		4
        /*000c*/ 	.word	index@(__assertfail)
	.align		4
        /*0010*/ 	.word	0x00000000
	.align		4
        /*0014*/ 	.word	0xfffffffe
	.align		4
        /*0018*/ 	.word	0x00000000
	.align		4
        /*001c*/ 	.word	0xfffffffd
	.align		4
        /*0020*/ 	.word	0x00000000
	.align		4
        /*0024*/ 	.word	0xfffffffc


//--------------------- .nv.constant4             --------------------------
	.section	.nv.constant4,"a",@progbits
	.align	8
	.align		8
.nv.constant4:
        /*0000*/ 	.dword	__assertfail
	.align		8
        /*0008*/ 	.dword	__unnamed_1
	.align		8
        /*0010*/ 	.dword	_ZN39_INTERNAL_03c45f5a_4_k_cu_1ae89c39_27104cuda3std3__45__cpo5beginE
	.align		8
        /*0018*/ 	.dword	_ZN39_INTERNAL_03c45f5a_4_k_cu_1ae89c39_27104cuda3std3__45__cpo3endE
	.align		8
        /*0020*/ 	.dword	_ZN39_INTERNAL_03c45f5a_4_k_cu_1ae89c39_27104cuda3std3__45__cpo6cbeginE
	.align		8
        /*0028*/ 	.dword	_ZN39_INTERNAL_03c45f5a_4_k_cu_1ae89c39_27104cuda3std3__45__cpo4cendE
	.align		8
        /*0030*/ 	.dword	_ZN39_INTERNAL_03c45f5a_4_k_cu_1ae89c39_27104cuda3std3__441_GLOBAL__N__03c45f5a_4_k_cu_1ae89c39_27106ignoreE
	.align		8
        /*0038*/ 	.dword	_ZN39_INTERNAL_03c45f5a_4_k_cu_1ae89c39_27104cuda3std3__419piecewise_constructE
	.align		8
        /*0040*/ 	.dword	_ZN39_INTERNAL_03c45f5a_4_k_cu_1ae89c39_27104cuda3std3__48in_placeE
	.align		8
        /*0048*/ 	.dword	_ZN39_INTERNAL_03c45f5a_4_k_cu_1ae89c39_27104cuda3std6ranges3__45__cpo4swapE
	.align		8
        /*0050*/ 	.dword	_ZN39_INTERNAL_03c45f5a_4_k_cu_1ae89c39_27104cuda3std6ranges3__45__cpo9iter_moveE
	.align		8
        /*0058*/ 	.dword	_ZN39_INTERNAL_03c45f5a_4_k_cu_1ae89c39_27104cute7productE
	.align		8
        /*0060*/ 	.dword	_ZN39_INTERNAL_03c45f5a_4_k_cu_1ae89c39_27104cute1_E
	.align		8
        /*0068*/ 	.dword	$str$24
	.align		8
        /*0070*/ 	.dword	$str$25


//--------------------- .text._ZN7cutlass13device_kernelINS_4gemm6kernel13GemmUniversalINS1_17GroupProblemShapeIN4cute5tupleIJiiiEEEEENS1_10collective13CollectiveMmaINS1_39MainloopSm90ArrayTmaGmmaWarpSpecializedILi3ENS6_IJNS5_1CILi1EEESD_SD_EEENS1_40KernelPtrArrayTmaWarpSpecializedPingpongEEENS6_IJNSC_ILi256EEESH_NSC_ILi64EEEEEENS_10bfloat16_tEPNS6_IJlSD_NSC_ILi0EEEEEESK_SN_NS5_8TiledMMAINS5_8MMA_AtomIJNS5_4SM904GMMA28MMA_64x256x16_F32BF16BF16_SSILNSR_5MajorE0ELST_0ELNSR_7ScaleInE1ELSU_1EEEEEENS5_6LayoutISE_NS6_IJSL_SL_SL_EEEEENS6_IJNS5_10UnderscoreES10_S10_EEEEENS5_13SM90_TMA_LOADENS5_14ComposedLayoutINS5_7SwizzleILi3ELi4ELi3EEENS5_18smem_ptr_flag_bitsILi16EEENSX_INS6_IJNSC_ILi8EEESI_EEENS6_IJSI_SD_EEEEEEEvNS5_8identityES13_S1D_vS1E_EENS_8epilogue10collective18CollectiveEpilogueINS1G_30Sm90PtrArrayTmaWarpSpecializedILi4ELi2ELi16ELb1ELb0ELi2EEEJSJ_NS6_IJSI_NSC_ILi32EEEEEENS_6half_tEPNS6_IJSD_lSL_EEES1N_S1P_NS1G_6fusion15FusionCallbacksIS1K_NS1Q_17LinearCombinationIS1N_fS1N_fLNS_15FloatRoundStyleE2EEESJ_S1M_JEEES13_NS14_IS16_S18_NSX_INS6_IJSI_S19_EEENS6_IJSD_SI_EEEEEEENS5_17SM75_U16x8_LDSM_TENS5_14SM90_TMA_STOREES1Z_NS5_17SM90_U16x8_STSM_TENS5_9Copy_AtomIJNS5_17SM90_U32x4_STSM_NES1N_EEEvEEEvvEEEEvNT_6ParamsE --------------------------
	.section	.text._ZN7cutlass13device_kernelINS_4gemm6kernel13GemmUniversalINS1_17GroupProblemShapeIN4cute5tupleIJiiiEEEEENS1_10collective13CollectiveMmaINS1_39MainloopSm90ArrayTmaGmmaWarpSpecializedILi3ENS6_IJNS5_1CILi1EEESD_SD_EEENS1_40KernelPtrArrayTmaWarpSpecializedPingpongEEENS6_IJNSC_ILi256EEESH_NSC_ILi64EEEEEENS_10bfloat16_tEPNS6_IJlSD_NSC_ILi0EEEEEESK_SN_NS5_8TiledMMAINS5_8MMA_AtomIJNS5_4SM904GMMA28MMA_64x256x16_F32BF16BF16_SSILNSR_5MajorE0ELST_0ELNSR_7ScaleInE1ELSU_1EEEEEENS5_6LayoutISE_NS6_IJSL_SL_SL_EEEEENS6_IJNS5_10UnderscoreES10_S10_EEEEENS5_13SM90_TMA_LOADENS5_14ComposedLayoutINS5_7SwizzleILi3ELi4ELi3EEENS5_18smem_ptr_flag_bitsILi16EEENSX_INS6_IJNSC_ILi8EEESI_EEENS6_IJSI_SD_EEEEEEEvNS5_8identityES13_S1D_vS1E_EENS_8epilogue10collective18CollectiveEpilogueINS1G_30Sm90PtrArrayTmaWarpSpecializedILi4ELi2ELi16ELb1ELb0ELi2EEEJSJ_NS6_IJSI_NSC_ILi32EEEEEENS_6half_tEPNS6_IJSD_lSL_EEES1N_S1P_NS1G_6fusion15FusionCallbacksIS1K_NS1Q_17LinearCombinationIS1N_fS1N_fLNS_15FloatRoundStyleE2EEESJ_S1M_JEEES13_NS14_IS16_S18_NSX_INS6_IJSI_S19_EEENS6_IJSD_SI_EEEEEEENS5_17SM75_U16x8_LDSM_TENS5_14SM90_TMA_STOREES1Z_NS5_17SM90_U16x8_STSM_TENS5_9Copy_AtomIJNS5_17SM90_U32x4_STSM_NES1N_EEEvEEEvvEEEEvNT_6ParamsE,"ax",@progbits
	.align	128
.text._ZN7cutlass13device_kernelINS_4gemm6kernel13GemmUniversalINS1_17GroupProblemShapeIN4cute5tupleIJiiiEEEEENS1_10collective13CollectiveMmaINS1_39MainloopSm90ArrayTmaGmmaWarpSpecializedILi3ENS6_IJNS5_1CILi1EEESD_SD_EEENS1_40KernelPtrArrayTmaWarpSpecializedPingpongEEENS6_IJNSC_ILi256EEESH_NSC_ILi64EEEEEENS_10bfloat16_tEPNS6_IJlSD_NSC_ILi0EEEEEESK_SN_NS5_8TiledMMAINS5_8MMA_AtomIJNS5_4SM904GMMA28MMA_64x256x16_F32BF16BF16_SSILNSR_5MajorE0ELST_0ELNSR_7ScaleInE1ELSU_1EEEEEENS5_6LayoutISE_NS6_IJSL_SL_SL_EEEEENS6_IJNS5_10UnderscoreES10_S10_EEEEENS5_13SM90_TMA_LOADENS5_14ComposedLayoutINS5_7SwizzleILi3ELi4ELi3EEENS5_18smem_ptr_flag_bitsILi16EEENSX_INS6_IJNSC_ILi8EEESI_EEENS6_IJSI_SD_EEEEEEEvNS5_8identityES13_S1D_vS1E_EENS_8epilogue10collective18CollectiveEpilogueINS1G_30Sm90PtrArrayTmaWarpSpecializedILi4ELi2ELi16ELb1ELb0ELi2EEEJSJ_NS6_IJSI_NSC_ILi32EEEEEENS_6half_tEPNS6_IJSD_lSL_EEES1N_S1P_NS1G_6fusion15FusionCallbacksIS1K_NS1Q_17LinearCombinationIS1N_fS1N_fLNS_15FloatRoundStyleE2EEESJ_S1M_JEEES13_NS14_IS16_S18_NSX_INS6_IJSI_S19_EEENS6_IJSD_SI_EEEEEEENS5_17SM75_U16x8_LDSM_TENS5_14SM90_TMA_STOREES1Z_NS5_17SM90_U16x8_STSM_TENS5_9Copy_AtomIJNS5_17SM90_U32x4_STSM_NES1N_EEEvEEEvvEEEEvNT_6ParamsE:
        .type           _ZN7cutlass13device_kernelINS_4gemm6kernel13GemmUniversalINS1_17GroupProblemShapeIN4cute5tupleIJiiiEEEEENS1_10collective13CollectiveMmaINS1_39MainloopSm90ArrayTmaGmmaWarpSpecializedILi3ENS6_IJNS5_1CILi1EEESD_SD_EEENS1_40KernelPtrArrayTmaWarpSpecializedPingpongEEENS6_IJNSC_ILi256EEESH_NSC_ILi64EEEEEENS_10bfloat16_tEPNS6_IJlSD_NSC_ILi0EEEEEESK_SN_NS5_8TiledMMAINS5_8MMA_AtomIJNS5_4SM904GMMA28MMA_64x256x16_F32BF16BF16_SSILNSR_5MajorE0ELST_0ELNSR_7ScaleInE1ELSU_1EEEEEENS5_6LayoutISE_NS6_IJSL_SL_SL_EEEEENS6_IJNS5_10UnderscoreES10_S10_EEEEENS5_13SM90_TMA_LOADENS5_14ComposedLayoutINS5_7SwizzleILi3ELi4ELi3EEENS5_18smem_ptr_flag_bitsILi16EEENSX_INS6_IJNSC_ILi8EEESI_EEENS6_IJSI_SD_EEEEEEEvNS5_8identityES13_S1D_vS1E_EENS_8epilogue10collective18CollectiveEpilogueINS1G_30Sm90PtrArrayTmaWarpSpecializedILi4ELi2ELi16ELb1ELb0ELi2EEEJSJ_NS6_IJSI_NSC_ILi32EEEEEENS_6half_tEPNS6_IJSD_lSL_EEES1N_S1P_NS1G_6fusion15FusionCallbacksIS1K_NS1Q_17LinearCombinationIS1N_fS1N_fLNS_15FloatRoundStyleE2EEESJ_S1M_JEEES13_NS14_IS16_S18_NSX_INS6_IJSI_S19_EEENS6_IJSD_SI_EEEEEEENS5_17SM75_U16x8_LDSM_TENS5_14SM90_TMA_STOREES1Z_NS5_17SM90_U16x8_STSM_TENS5_9Copy_AtomIJNS5_17SM90_U32x4_STSM_NES1N_EEEvEEEvvEEEEvNT_6ParamsE,@function
        .size           _ZN7cutlass13device_kernelINS_4gemm6kernel13GemmUniversalINS1_17GroupProblemShapeIN4cute5tupleIJiiiEEEEENS1_10collective13CollectiveMmaINS1_39MainloopSm90ArrayTmaGmmaWarpSpecializedILi3ENS6_IJNS5_1CILi1EEESD_SD_EEENS1_40KernelPtrArrayTmaWarpSpecializedPingpongEEENS6_IJNSC_ILi256EEESH_NSC_ILi64EEEEEENS_10bfloat16_tEPNS6_IJlSD_NSC_ILi0EEEEEESK_SN_NS5_8TiledMMAINS5_8MMA_AtomIJNS5_4SM904GMMA28MMA_64x256x16_F32BF16BF16_SSILNSR_5MajorE0ELST_0ELNSR_7ScaleInE1ELSU_1EEEEEENS5_6LayoutISE_NS6_IJSL_SL_SL_EEEEENS6_IJNS5_10UnderscoreES10_S10_EEEEENS5_13SM90_TMA_LOADENS5_14ComposedLayoutINS5_7SwizzleILi3ELi4ELi3EEENS5_18smem_ptr_flag_bitsILi16EEENSX_INS6_IJNSC_ILi8EEESI_EEENS6_IJSI_SD_EEEEEEEvNS5_8identityES13_S1D_vS1E_EENS_8epilogue10collective18CollectiveEpilogueINS1G_30Sm90PtrArrayTmaWarpSpecializedILi4ELi2ELi16ELb1ELb0ELi2EEEJSJ_NS6_IJSI_NSC_ILi32EEEEEENS_6half_tEPNS6_IJSD_lSL_EEES1N_S1P_NS1G_6fusion15FusionCallbacksIS1K_NS1Q_17LinearCombinationIS1N_fS1N_fLNS_15FloatRoundStyleE2EEESJ_S1M_JEEES13_NS14_IS16_S18_NSX_INS6_IJSI_S19_EEENS6_IJSD_SI_EEEEEEENS5_17SM75_U16x8_LDSM_TENS5_14SM90_TMA_STOREES1Z_NS5_17SM90_U16x8_STSM_TENS5_9Copy_AtomIJNS5_17SM90_U32x4_STSM_NES1N_EEEvEEEvvEEEEvNT_6ParamsE,(.L_x_635 - _ZN7cutlass13device_kernelINS_4gemm6kernel13GemmUniversalINS1_17GroupProblemShapeIN4cute5tupleIJiiiEEEEENS1_10collective13CollectiveMmaINS1_39MainloopSm90ArrayTmaGmmaWarpSpecializedILi3ENS6_IJNS5_1CILi1EEESD_SD_EEENS1_40KernelPtrArrayTmaWarpSpecializedPingpongEEENS6_IJNSC_ILi256EEESH_NSC_ILi64EEEEEENS_10bfloat16_tEPNS6_IJlSD_NSC_ILi0EEEEEESK_SN_NS5_8TiledMMAINS5_8MMA_AtomIJNS5_4SM904GMMA28MMA_64x256x16_F32BF16BF16_SSILNSR_5MajorE0ELST_0ELNSR_7ScaleInE1ELSU_1EEEEEENS5_6LayoutISE_NS6_IJSL_SL_SL_EEEEENS6_IJNS5_10UnderscoreES10_S10_EEEEENS5_13SM90_TMA_LOADENS5_14ComposedLayoutINS5_7SwizzleILi3ELi4ELi3EEENS5_18smem_ptr_flag_bitsILi16EEENSX_INS6_IJNSC_ILi8EEESI_EEENS6_IJSI_SD_EEEEEEEvNS5_8identityES13_S1D_vS1E_EENS_8epilogue10collective18CollectiveEpilogueINS1G_30Sm90PtrArrayTmaWarpSpecializedILi4ELi2ELi16ELb1ELb0ELi2EEEJSJ_NS6_IJSI_NSC_ILi32EEEEEENS_6half_tEPNS6_IJSD_lSL_EEES1N_S1P_NS1G_6fusion15FusionCallbacksIS1K_NS1Q_17LinearCombinationIS1N_fS1N_fLNS_15FloatRoundStyleE2EEESJ_S1M_JEEES13_NS14_IS16_S18_NSX_INS6_IJSI_S19_EEENS6_IJSD_SI_EEEEEEENS5_17SM75_U16x8_LDSM_TENS5_14SM90_TMA_STOREES1Z_NS5_17SM90_U16x8_STSM_TENS5_9Copy_AtomIJNS5_17SM90_U32x4_STSM_NES1N_EEEvEEEvvEEEEvNT_6ParamsE)
        .other          _ZN7cutlass13device_kernelINS_4gemm6kernel13GemmUniversalINS1_17GroupProblemShapeIN4cute5tupleIJiiiEEEEENS1_10collective13CollectiveMmaINS1_39MainloopSm90ArrayTmaGmmaWarpSpecializedILi3ENS6_IJNS5_1CILi1EEESD_SD_EEENS1_40KernelPtrArrayTmaWarpSpecializedPingpongEEENS6_IJNSC_ILi256EEESH_NSC_ILi64EEEEEENS_10bfloat16_tEPNS6_IJlSD_NSC_ILi0EEEEEESK_SN_NS5_8TiledMMAINS5_8MMA_AtomIJNS5_4SM904GMMA28MMA_64x256x16_F32BF16BF16_SSILNSR_5MajorE0ELST_0ELNSR_7ScaleInE1ELSU_1EEEEEENS5_6LayoutISE_NS6_IJSL_SL_SL_EEEEENS6_IJNS5_10UnderscoreES10_S10_EEEEENS5_13SM90_TMA_LOADENS5_14ComposedLayoutINS5_7SwizzleILi3ELi4ELi3EEENS5_18smem_ptr_flag_bitsILi16EEENSX_INS6_IJNSC_ILi8EEESI_EEENS6_IJSI_SD_EEEEEEEvNS5_8identityES13_S1D_vS1E_EENS_8epilogue10collective18CollectiveEpilogueINS1G_30Sm90PtrArrayTmaWarpSpecializedILi4ELi2ELi16ELb1ELb0ELi2EEEJSJ_NS6_IJSI_NSC_ILi32EEEEEENS_6half_tEPNS6_IJSD_lSL_EEES1N_S1P_NS1G_6fusion15FusionCallbacksIS1K_NS1Q_17LinearCombinationIS1N_fS1N_fLNS_15FloatRoundStyleE2EEESJ_S1M_JEEES13_NS14_IS16_S18_NSX_INS6_IJSI_S19_EEENS6_IJSD_SI_EEEEEEENS5_17SM75_U16x8_LDSM_TENS5_14SM90_TMA_STOREES1Z_NS5_17SM90_U16x8_STSM_TENS5_9Copy_AtomIJNS5_17SM90_U32x4_STSM_NES1N_EEEvEEEvvEEEEvNT_6ParamsE,@"STO_CUDA_ENTRY STV_DEFAULT"
_ZN7cutlass13device_kernelINS_4gemm6kernel13GemmUniversalINS1_17GroupProblemShapeIN4cute5tupleIJiiiEEEEENS1_10collective13CollectiveMmaINS1_39MainloopSm90ArrayTmaGmmaWarpSpecializedILi3ENS6_IJNS5_1CILi1EEESD_SD_EEENS1_40KernelPtrArrayTmaWarpSpecializedPingpongEEENS6_IJNSC_ILi256EEESH_NSC_ILi64EEEEEENS_10bfloat16_tEPNS6_IJlSD_NSC_ILi0EEEEEESK_SN_NS5_8TiledMMAINS5_8MMA_AtomIJNS5_4SM904GMMA28MMA_64x256x16_F32BF16BF16_SSILNSR_5MajorE0ELST_0ELNSR_7ScaleInE1ELSU_1EEEEEENS5_6LayoutISE_NS6_IJSL_SL_SL_EEEEENS6_IJNS5_10UnderscoreES10_S10_EEEEENS5_13SM90_TMA_LOADENS5_14ComposedLayoutINS5_7SwizzleILi3ELi4ELi3EEENS5_18smem_ptr_flag_bitsILi16EEENSX_INS6_IJNSC_ILi8EEESI_EEENS6_IJSI_SD_EEEEEEEvNS5_8identityES13_S1D_vS1E_EENS_8epilogue10collective18CollectiveEpilogueINS1G_30Sm90PtrArrayTmaWarpSpecializedILi4ELi2ELi16ELb1ELb0ELi2EEEJSJ_NS6_IJSI_NSC_ILi32EEEEEENS_6half_tEPNS6_IJSD_lSL_EEES1N_S1P_NS1G_6fusion15FusionCallbacksIS1K_NS1Q_17LinearCombinationIS1N_fS1N_fLNS_15FloatRoundStyleE2EEESJ_S1M_JEEES13_NS14_IS16_S18_NSX_INS6_IJSI_S19_EEENS6_IJSD_SI_EEEEEEENS5_17SM75_U16x8_LDSM_TENS5_14SM90_TMA_STOREES1Z_NS5_17SM90_U16x8_STSM_TENS5_9Copy_AtomIJNS5_17SM90_U32x4_STSM_NES1N_EEEvEEEvvEEEEvNT_6ParamsE:
[----:B------:R-:W1:Y:S02]  /*0000*/  LDC R1, c[0x0][0x28] ;  /* 0x00000a00ff017b82 */ /* 0x000e640000000800 */
[----:B-1----:R-:W-:-:S06]  /*0010*/  IADD3 R1, R1, -0x1b78, RZ ;  /* 0xffffe48801017810 */ /* 0x002fcc0007ffe0ff */
[----:B------:R-:W1:Y:S01]  /*0020*/  LDC.64 R6, c[0x0][0x918] ;  /* 0x00024600ff067b82 */ /* 0x000e620000000a00 */
[----:B------:R-:W-:Y:S01]  /*0030*/  ULDC.64 UR38, c[0x0][0x208] ;  /* 0x0000820000267ab9 */ /* 0x000fe20000000a00 */
[----:B------:R-:W2:Y:S01]  /*0040*/  S2R R21, SR_TID.X ;  /* 0x0000000000157919 */ /* 0x000ea20000002100 */
[----:B------:R-:W-:Y:S01]  /*0050*/  ULDC UR4, c[0x0][0x910] ;  /* 0x0002440000047ab9 */ /* 0x000fe20000000800 */
[----:B------:R-:W-:Y:S01]  /*0060*/  ULDC.64 UR20, c[0x0][0x8d0] ;  /* 0x0002340000147ab9 */ /* 0x000fe20000000a00 */
[----:B------:R-:W-:Y:S01]  /*0070*/  ULDC.64 UR14, c[0x0][0x8c8] ;  /* 0x00023200000e7ab9 */ /* 0x000fe20000000a00 */
[----:B------:R-:W-:Y:S01]  /*0080*/  IMAD.MOV.U32 R8, RZ, RZ, RZ ;  /* 0x000000ffff087224 */ /* 0x000fe200078e00ff */
[----:B------:R-:W-:Y:S01]  /*0090*/  MOV R0, RZ ;  /* 0x000000ff00007202 */ /* 0x000fe20000000f00 */
[----:B------:R-:W-:Y:S01]  /*00a0*/  S2UR UR6, SR_CTAID.Y ;  /* 0x00000000000679c3 */ /* 0x000fe20000002600 */
[----:B------:R-:W-:Y:S01]  /*00b0*/  ULDC.64 UR22, c[0x0][0x8e8] ;  /* 0x00023a0000167ab9 */ /* 0x000fe20000000a00 */
[----:B------:R-:W-:Y:S01]  /*00c0*/  ULDC.64 UR16, c[0x0][0x8e0] ;  /* 0x0002380000107ab9 */ /* 0x000fe20000000a00 */
[----:B-1----:R-:W3:Y:S01]  /*00d0*/  LDG.E R9, desc[UR38][R6.64] ;  /* 0x0000002606097981 */ /* 0x002ee2000c1e1900 */
[----:B------:R-:W-:-:S03]  /*00e0*/  MOV R3, UR4 ;  /* 0x0000000400037c02 */ /* 0x000fc60008000f00 */
[----:B------:R-:W4:Y:S01]  /*00f0*/  LDG.E R2, desc[UR38][R6.64+0x4] ;  /* 0x0000042606027981 */ /* 0x000f22000c1e1900 */
[----:B--2---:R-:W-:Y:S01]  /*0100*/  LOP3.LUT R20, R21, 0x1f, RZ, 0xc0, !PT ;  /* 0x0000001f15147812 */ /* 0x004fe200078ec0ff */
[----:B------:R-:W-:Y:S01]  /*0110*/  UISETP.NE.U32.AND UP0, UPT, UR20, URZ, UPT ;  /* 0x0000003f1400728c */ /* 0x000fe2000bf05070 */
[----:B------:R-:W1:Y:S01]  /*0120*/  S2UR UR57, SR_CTAID.X ;  /* 0x00000000003979c3 */ /* 0x000e620000002500 */
[----:B------:R-:W-:Y:S01]  /*0130*/  ULDC UR4, c[0x0][0x908] ;  /* 0x0002420000047ab9 */ /* 0x000fe20000000800 */
[----:B------:R-:W-:Y:S01]  /*0140*/  ISETP.GE.AND P0, PT, R20, R3, PT ;  /* 0x000000031400720c */ /* 0x000fe20003f06270 */
[----:B------:R-:W-:Y:S02]  /*0150*/  UISETP.NE.AND.EX UP0, UPT, UR21, URZ, UPT, UP0 ;  /* 0x0000003f1500728c */ /* 0x000fe4000bf05300 */
[----:B------:R-:W-:-:S09]  /*0160*/  UISETP.NE.AND UP3, UPT, UR4, 0x1, UPT ;  /* 0x000000010400788c */ /* 0x000fd2000bf65270 */
[----:B------:R-:W-:Y:S01]  /*0170*/  @UP0 ULDC UR18, c[0x0][0x8dc] ;  /* 0x0002370000120ab9 */ /* 0x000fe20000000800 */
[----:B------:R-:W2:Y:S01]  /*0180*/  @!P0 LDC.64 R4, c[0x0][0x918] ;  /* 0x00024600ff048b82 */ /* 0x000ea20000000a00 */
[----:B------:R-:W-:Y:S01]  /*0190*/  @UP3 ULDC UR8, c[0x0][0x10] ;  /* 0x0000040000083ab9 */ /* 0x000fe20000000800 */
[----:B------:R-:W-:Y:S01]  /*01a0*/  @UP3 UMOV UR7, URZ ;  /* 0x0000003f00073c82 */ /* 0x000fe20008000000 */
[----:B------:R-:W-:Y:S01]  /*01b0*/  @!UP3 ULDC UR10, c[0x0][0xc] ;  /* 0x00000300000abab9 */ /* 0x000fe20000000800 */
[----:B-1----:R-:W-:-:S03]  /*01c0*/  @UP3 UIMAD.WIDE.U32 UR8, UR57, UR8, UR6 ;  /* 0x00000008390832a5 */ /* 0x002fc6000f8e0006 */
[----:B------:R-:W-:Y:S01]  /*01d0*/  @UP3 UMOV UR7, URZ ;  /* 0x0000003f00073c82 */ /* 0x000fe20008000000 */
[----:B--2---:R-:W-:-:S05]  /*01e0*/  @!P0 IMAD.WIDE.U32 R4, R20, 0xc, R4 ;  /* 0x0000000c14048825 */ /* 0x004fca00078e0004 */
[----:B------:R1:W5:Y:S04]  /*01f0*/  @!P0 LDG.E R8, desc[UR38][R4.64] ;  /* 0x0000002604088981 */ /* 0x000368000c1e1900 */
[----:B------:R1:W5:Y:S01]  /*0200*/  @!P0 LDG.E R0, desc[UR38][R4.64+0x4] ;  /* 0x0000042604008981 */ /* 0x000362000c1e1900 */
[----:B------:R-:W-:Y:S01]  /*0210*/  ISETP.NE.U32.AND P0, PT, RZ, UR22, PT ;  /* 0x00000016ff007c0c */ /* 0x000fe2000bf05070 */
[----:B------:R-:W-:-:S03]  /*0220*/  @UP3 UIADD3 UR7, UR9, UR7, URZ ;  /* 0x0000000709073290 */ /* 0x000fc6000fffe03f */
[----:B------:R-:W-:Y:S02]  /*0230*/  ISETP.NE.AND.EX P0, PT, RZ, UR23, PT, P0 ;  /* 0x00000017ff007c0c */ /* 0x000fe4000bf05300 */
[----:B---3--:R-:W-:-:S13]  /*0240*/  R2UR UR12, R9 ;  /* 0x00000000090c72ca */ /* 0x008fda00000e0000 */
[----:B------:R-:W-:-:S04]  /*0250*/  UIADD3 UR11, UP1, UR12, UR14, URZ ;  /* 0x0000000e0c0b7290 */ /* 0x000fc8000ff3e03f */
[----:B------:R-:W-:Y:S02]  /*0260*/  ULEA.HI.X.SX32 UR12, UR12, UR15, 0x1, UP1 ;  /* 0x0000000f0c0c7291 */ /* 0x000fe400088f0e3f */
[----:B------:R-:W-:Y:S01]  /*0270*/  UIADD3 UR11, UP1, UR11, -0x1, URZ ;  /* 0xffffffff0b0b7890 */ /* 0x000fe2000ff3e03f */
[----:B----4-:R-:W-:-:S03]  /*0280*/  R2UR UR26, R2 ;  /* 0x00000000021a72ca */ /* 0x010fc600000e0000 */
[----:B------:R-:W-:Y:S02]  /*0290*/  UIADD3.X UR12, UR12, -0x1, URZ, UP1, !UPT ;  /* 0xffffffff0c0c7890 */ /* 0x000fe40008ffe43f */
[----:B------:R-:W-:-:S04]  /*02a0*/  @UP0 UIADD3 UR18, UP1, UR11, UR18, URZ ;  /* 0x000000120b120290 */ /* 0x000fc8000ff3e03f */
[----:B------:R-:W-:-:S04]  /*02b0*/  @UP0 UIADD3.X UR28, URZ, UR12, URZ, UP1, !UPT ;  /* 0x0000000c3f1c0290 */ /* 0x000fc80008ffe43f */
[----:B------:R-:W-:Y:S02]  /*02c0*/  @UP0 UIMAD.WIDE.U32 UR4, UR28, UR20, URZ ;  /* 0x000000141c0402a5 */ /* 0x000fe4000f8e003f */
[----:B------:R-:W-:Y:S02]  /*02d0*/  UIADD3 UR13, UP2, UR26, UR16, URZ ;  /* 0x000000101a0d7290 */ /* 0x000fe4000ff5e03f */
[----:B------:R-:W-:Y:S02]  /*02e0*/  @UP0 UIMAD.WIDE.U32 UR24, UP1, UR18, UR21, UR4 ;  /* 0x00000015121802a5 */ /* 0x000fe4000f820004 */
[----:B------:R-:W-:Y:S02]  /*02f0*/  @UP0 UIMAD.WIDE.U32 UR18, UR18, UR20, URZ ;  /* 0x00000014121202a5 */ /* 0x000fe4000f8e003f */
[----:B------:R-:W-:Y:S02]  /*0300*/  @UP0 UIADD3.X UR27, URZ, URZ, URZ, UP1, !UPT ;  /* 0x0000003f3f1b0290 */ /* 0x000fe40008ffe43f */
[----:B------:R-:W-:Y:S01]  /*0310*/  @UP0 UIADD3 URZ, UP1, UR19, UR24, URZ ;  /* 0x00000018133f0290 */ /* 0x000fe2000ff3e03f */
[----:B------:R-:W-:Y:S01]  /*0320*/  UMOV UR4, UR57 ;  /* 0x0000003900047c82 */ /* 0x000fe20008000000 */
[----:B------:R-:W-:Y:S01]  /*0330*/  UMOV UR5, URZ ;  /* 0x0000003f00057c82 */ /* 0x000fe20008000000 */
[----:B------:R-:W-:-:S02]  /*0340*/  ULEA.HI.X.SX32 UR9, UR26, UR17, 0x1, UP2 ;  /* 0x000000111a097291 */ /* 0x000fc400090f0e3f */
[----:B------:R-:W-:Y:S01]  /*0350*/  @!UP3 UIMAD.WIDE.U32 UR4, UR10, UR6, UR4 ;  /* 0x000000060a04b2a5 */ /* 0x000fe2000f8e0004 */
[----:B------:R-:W-:Y:S02]  /*0360*/  @UP0 UMOV UR26, UR25 ;  /* 0x00000019001a0c82 */ /* 0x000fe40008000000 */
[----:B------:R-:W-:Y:S02]  /*0370*/  @UP0 UIMAD.WIDE.U32.X UR18, UR28, UR21, UR26, UP1 ;  /* 0x000000151c1202a5 */ /* 0x000fe400088e041a */
[----:B------:R-:W-:Y:S02]  /*0380*/  UIADD3 UR6, UP1, UR13, -0x1, URZ ;  /* 0xffffffff0d067890 */ /* 0x000fe4000ff3e03f */
[----:B------:R-:W-:Y:S01]  /*0390*/  @!UP3 UMOV UR7, UR5 ;  /* 0x000000050007bc82 */ /* 0x000fe20008000000 */
[----:B------:R-:W-:Y:S01]  /*03a0*/  @!UP3 UMOV UR8, UR4 ;  /* 0x000000040008bc82 */ /* 0x000fe20008000000 */
[----:B------:R-:W-:Y:S01]  /*03b0*/  UIADD3.X UR5, UR9, -0x1, URZ, UP1, !UPT ;  /* 0xffffffff09057890 */ /* 0x000fe20008ffe43f */
[----:B------:R-:W-:Y:S01]  /*03c0*/  @UP0 UMOV UR11, UR18 ;  /* 0x00000012000b0c82 */ /* 0x000fe20008000000 */
[----:B------:R-:W-:Y:S01]  /*03d0*/  @UP0 UMOV UR12, UR19 ;  /* 0x00000013000c0c82 */ /* 0x000fe20008000000 */
[----:B-1----:R-:W-:Y:S09]  /*03e0*/  @!P0 BRA `(.L_x_0) ;  /* 0x00000000002c8947 */ /* 0x002ff20003800000 */
[----:B------:R-:W-:Y:S02]  /*03f0*/  ULDC UR4, c[0x0][0x8f4] ;  /* 0x00023d0000047ab9 */ /* 0x000fe40000000800 */
[----:B------:R-:W-:-:S04]  /*0400*/  UIADD3 UR6, UP1, UR6, UR4, URZ ;  /* 0x0000000406067290 */ /* 0x000fc8000ff3e03f */
[----:B------:R-:W-:-:S04]  /*0410*/  UIADD3.X UR9, URZ, UR5, URZ, UP1, !UPT ;  /* 0x000000053f097290 */ /* 0x000fc80008ffe43f */
[----:B------:R-:W-:-:S04]  /*0420*/  UIMAD.WIDE.U32 UR4, UR9, UR22, URZ ;  /* 0x00000016090472a5 */ /* 0x000fc8000f8e003f */
[----:B------:R-:W-:Y:S02]  /*0430*/  UIMAD.WIDE.U32 UR18, UP1, UR6, UR23, UR4 ;  /* 0x00000017061272a5 */ /* 0x000fe4000f820004 */
[----:B------:R-:W-:Y:S02]  /*0440*/  UIMAD.WIDE.U32 UR4, UR6, UR22, URZ ;  /* 0x00000016060472a5 */ /* 0x000fe4000f8e003f */
[----:B------:R-:W-:Y:S02]  /*0450*/  UIADD3.X UR25, URZ, URZ, URZ, UP1, !UPT ;  /* 0x0000003f3f197290 */ /* 0x000fe40008ffe43f */
[----:B------:R-:W-:Y:S01]  /*0460*/  UIADD3 URZ, UP1, UR5, UR18, URZ ;  /* 0x00000012053f7290 */ /* 0x000fe2000ff3e03f */
[----:B------:R-:W-:-:S03]  /*0470*/  UMOV UR24, UR19 ;  /* 0x0000001300187c82 */ /* 0x000fc60008000000 */
[----:B------:R-:W-:-:S07]  /*0480*/  UIMAD.WIDE.U32.X UR4, UR9, UR23, UR24, UP1 ;  /* 0x00000017090472a5 */ /* 0x000fce00088e0418 */
[----:B------:R-:W-:-:S05]  /*0490*/  UMOV UR6, UR4 ;  /* 0x0000000400067c82 */ /* 0x000fca0008000000 */
.L_x_0:
[----:B------:R-:W-:Y:S01]  /*04a0*/  ULDC UR9, c[0x0][0x934] ;  /* 0x00024d0000097ab9 */ /* 0x000fe20000000800 */
[----:B------:R-:W-:Y:S01]  /*04b0*/  ULDC UR10, c[0x0][0x904] ;  /* 0x00024100000a7ab9 */ /* 0x000fe20000000800 */
[----:B------:R-:W-:Y:S01]  /*04c0*/  ULDC UR4, c[0x0][0x938] ;  /* 0x00024e0000047ab9 */ /* 0x000fe20000000800 */
[----:B------:R-:W-:Y:S02]  /*04d0*/  USHF.L.U32 UR9, UR9, UR10, URZ ;  /* 0x0000000a09097299 */ /* 0x000fe4000800063f */
[----:B------:R-:W-:Y:S01]  /*04e0*/  USHF.L.U32 UR10, UR4, UR10, URZ ;  /* 0x0000000a040a7299 */ /* 0x000fe2000800063f */
[----:B------:R-:W-:Y:S01]  /*04f0*/  ULDC UR26, c[0x0][0x8d8] ;  /* 0x00023600001a7ab9 */ /* 0x000fe20000000800 */
[----:B------:R-:W-:Y:S02]  /*0500*/  ULDC UR30, c[0x0][0x8f0] ;  /* 0x00023c00001e7ab9 */ /* 0x000fe40000000800 */
[----:B------:R-:W-:Y:S01]  /*0510*/  MOV R10, UR9 ;  /* 0x00000009000a7c02 */ /* 0x000fe20008000f00 */
[----:B------:R-:W-:Y:S01]  /*0520*/  USHF.R.U64 UR11, UR11, UR26, UR12 ;  /* 0x0000001a0b0b7299 */ /* 0x000fe2000800120c */
[----:B------:R-:W-:Y:S01]  /*0530*/  IMAD.U32 R9, RZ, RZ, UR10 ;  /* 0x0000000aff097e24 */ /* 0x000fe2000f8e00ff */
[----:B------:R-:W-:Y:S01]  /*0540*/  USHF.R.U64 UR6, UR6, UR30, UR5 ;  /* 0x0000001e06067299 */ /* 0x000fe20008001205 */
[----:B------:R-:W-:Y:S01]  /*0550*/  IABS R2, R10 ;  /* 0x0000000a00027213 */ /* 0x000fe20000000000 */
[----:B------:R-:W-:-:S02]  /*0560*/  UIADD3 UR11, UR11, -0x1, UR9 ;  /* 0xffffffff0b0b7890 */ /* 0x000fc4000fffe009 */
[----:B------:R-:W-:Y:S01]  /*0570*/  IABS R4, R9 ;  /* 0x0000000900047213 */ /* 0x000fe20000000000 */
[----:B------:R-:W-:Y:S01]  /*0580*/  UIADD3 UR6, UR6, -0x1, UR10 ;  /* 0xffffffff06067890 */ /* 0x000fe2000fffe00a */
[----:B------:R-:W-:Y:S01]  /*0590*/  R2UR UR28, R2 ;  /* 0x00000000021c72ca */ /* 0x000fe200000e0000 */
[----:B------:R-:W-:Y:S01]  /*05a0*/  UMOV UR4, URZ ;  /* 0x0000003f00047c82 */ /* 0x000fe20008000000 */
[----:B------:R-:W-:Y:S01]  /*05b0*/  MOV R2, R4 ;  /* 0x0000000400027202 */ /* 0x000fe20000000f00 */
[----:B------:R-:W-:Y:S02]  /*05c0*/  UISETP.GE.AND UP5, UPT, UR11, URZ, UPT ;  /* 0x0000003f0b00728c */ /* 0x000fe4000bfa6270 */
[----:B------:R-:W-:Y:S01]  /*05d0*/  UISETP.NE.AND UP4, UPT, UR9, URZ, UPT ;  /* 0x0000003f0900728c */ /* 0x000fe2000bf85270 */
[----:B------:R-:W-:Y:S01]  /*05e0*/  R2UR UR27, R2 ;  /* 0x00000000021b72ca */ /* 0x000fe200000e0000 */
[----:B------:R-:W-:-:S06]  /*05f0*/  UMOV UR59, 0x1 ;  /* 0x00000001003b7882 */ /* 0x000fcc0000000000 */
[----:B------:R-:W1:Y:S08]  /*0600*/  I2F.RP R2, UR28 ;  /* 0x0000001c00027d06 */ /* 0x000e700008209400 */
[----:B------:R-:W2:Y:S08]  /*0610*/  I2F.RP R5, UR27 ;  /* 0x0000001b00057d06 */ /* 0x000eb00008209400 */
[----:B-1----:R-:W1:Y:S08]  /*0620*/  MUFU.RCP R2, R2 ;  /* 0x0000000200027308 */ /* 0x002e700000001000 */
[----:B--2---:R-:W2:Y:S01]  /*0630*/  MUFU.RCP R5, R5 ;  /* 0x0000000500057308 */ /* 0x004ea20000001000 */
[----:B-1----:R-:W-:-:S02]  /*0640*/  IADD3 R4, R2, 0xffffffe, RZ ;  /* 0x0ffffffe02047810 */ /* 0x002fc40007ffe0ff */
[----:B------:R-:W-:-:S05]  /*0650*/  MOV R2, UR11 ;  /* 0x0000000b00027c02 */ /* 0x000fca0008000f00 */
[----:B------:R-:W1:Y:S01]  /*0660*/  F2I.FTZ.U32.TRUNC.NTZ R4, R4 ;  /* 0x0000000400047305 */ /* 0x000e62000021f000 */
[----:B------:R-:W-:Y:S01]  /*0670*/  IABS R2, R2 ;  /* 0x0000000200027213 */ /* 0x000fe20000000000 */
[----:B--2---:R-:W-:Y:S01]  /*0680*/  VIADD R6, R5, 0xffffffe ;  /* 0x0ffffffe05067836 */ /* 0x004fe20000000000 */
[----:B------:R-:W-:Y:S02]  /*0690*/  IABS R5, R10 ;  /* 0x0000000a00057213 */ /* 0x000fe40000000000 */
[----:B------:R-:W-:-:S03]  /*06a0*/  R2UR UR29, R2 ;  /* 0x00000000021d72ca */ /* 0x000fc600000e0000 */
[----:B------:R-:W2:Y:S01]  /*06b0*/  F2I.FTZ.U32.TRUNC.NTZ R6, R6 ;  /* 0x0000000600067305 */ /* 0x000ea2000021f000 */
[----:B------:R-:W-:Y:S01]  /*06c0*/  IMAD.MOV R5, RZ, RZ, -R5 ;  /* 0x000000ffff057224 */ /* 0x000fe200078e0a05 */
[----:B-1----:R-:W-:Y:S02]  /*06d0*/  R2UR UR5, R4 ;  /* 0x00000000040572ca */ /* 0x002fe400000e0000 */
[----:B------:R-:W-:Y:S02]  /*06e0*/  MOV R4, UR6 ;  /* 0x0000000600047c02 */ /* 0x000fe40008000f00 */
[----:B--2---:R-:W-:Y:S02]  /*06f0*/  R2UR UR13, R6 ;  /* 0x00000000060d72ca */ /* 0x004fe400000e0000 */
[----:B------:R-:W-:Y:S02]  /*0700*/  IABS R6, R4 ;  /* 0x0000000400067213 */ /* 0x000fe40000000000 */
[----:B------:R-:W-:-:S05]  /*0710*/  MOV R4, R5 ;  /* 0x0000000500047202 */ /* 0x000fca0000000f00 */
[----:B------:R-:W-:Y:S01]  /*0720*/  UIADD3 UR12, URZ, -UR5, URZ ;  /* 0x800000053f0c7290 */ /* 0x000fe2000fffe03f */
[----:B------:R-:W-:Y:S02]  /*0730*/  IABS R5, R9 ;  /* 0x0000000900057213 */ /* 0x000fe40000000000 */
[----:B------:R-:W-:Y:S01]  /*0740*/  MOV R2, R6 ;  /* 0x0000000600027202 */ /* 0x000fe20000000f00 */
[----:B------:R-:W-:Y:S01]  /*0750*/  UIMAD UR12, UR12, UR28, URZ ;  /* 0x0000001c0c0c72a4 */ /* 0x000fe2000f8e023f */
[----:B------:R-:W-:Y:S01]  /*0760*/  R2UR UR31, R4 ;  /* 0x00000000041f72ca */ /* 0x000fe200000e0000 */
[----:B------:R-:W-:Y:S01]  /*0770*/  IMAD.MOV R5, RZ, RZ, -R5 ;  /* 0x000000ffff057224 */ /* 0x000fe200078e0a05 */
[----:B------:R-:W-:Y:S01]  /*0780*/  R2UR UR33, R2 ;  /* 0x00000000022172ca */ /* 0x000fe200000e0000 */
[----:B------:R-:W-:Y:S01]  /*0790*/  UIADD3 UR18, URZ, -UR13, URZ ;  /* 0x8000000d3f127290 */ /* 0x000fe2000fffe03f */
[----:B------:R-:W-:Y:S01]  /*07a0*/  SHF.R.U32.HI R4, RZ, 0x7, R21 ;  /* 0x00000007ff047819 */ /* 0x000fe20000011615 */
[----:B------:R-:W-:Y:S01]  /*07b0*/  UIMAD.WIDE.U32 UR4, UR5, UR12, UR4 ;  /* 0x0000000c050472a5 */ /* 0x000fe2000f8e0004 */
[----:B------:R-:W-:Y:S01]  /*07c0*/  MOV R2, R5 ;  /* 0x0000000500027202 */ /* 0x000fe20000000f00 */
[----:B------:R-:W-:Y:S01]  /*07d0*/  UIMAD UR18, UR18, UR27, URZ ;  /* 0x0000001b121272a4 */ /* 0x000fe2000f8e023f */
[----:B------:R-:W-:-:S02]  /*07e0*/  UMOV UR12, URZ ;  /* 0x0000003f000c7c82 */ /* 0x000fc40008000000 */
[----:B------:R-:W-:Y:S01]  /*07f0*/  R2UR UR32, R2 ;  /* 0x00000000022072ca */ /* 0x000fe200000e0000 */
[----:B------:R-:W-:Y:S01]  /*0800*/  UIMAD.WIDE.U32 UR18, UR13, UR18, UR12 ;  /* 0x000000120d1272a5 */ /* 0x000fe2000f8e000c */
[----:B------:R-:W-:Y:S01]  /*0810*/  SHF.R.U32.HI R2, RZ, 0x5, R21 ;  /* 0x00000005ff027819 */ /* 0x000fe20000011615 */
[----:B------:R-:W1:Y:S01]  /*0820*/  SHFL.IDX PT, R4, R4, RZ, 0x1f ;  /* 0x00001fff04047589 */ /* 0x000e6200000e0000 */
[----:B------:R-:W-:Y:S01]  /*0830*/  UMOV UR13, UR5 ;  /* 0x00000005000d7c82 */ /* 0x000fe20008000000 */
[----:B------:R-:W-:Y:S02]  /*0840*/  UIMAD.WIDE.U32 UR24, UR19, UR33, URZ ;  /* 0x00000021131872a5 */ /* 0x000fe4000f8e003f */
[----:B------:R-:W-:Y:S01]  /*0850*/  UIMAD.WIDE.U32 UR4, UR13, UR29, URZ ;  /* 0x0000001d0d0472a5 */ /* 0x000fe2000f8e003f */
[----:B------:R-:W2:Y:S01]  /*0860*/  SHFL.IDX PT, R5, R2, RZ, 0x1f ;  /* 0x00001fff02057589 */ /* 0x000ea200000e0000 */
[----:B------:R-:W-:Y:S02]  /*0870*/  ULOP3.LUT UR12, URZ, UR9, URZ, 0x33, !UPT ;  /* 0x000000093f0c7292 */ /* 0x000fe4000f8e333f */
[----:B------:R-:W-:-:S02]  /*0880*/  UIMAD UR5, UR5, UR31, UR29 ;  /* 0x0000001f050572a4 */ /* 0x000fc4000f8e021d */
[----:B------:R-:W-:Y:S02]  /*0890*/  UIMAD UR25, UR25, UR32, UR33 ;  /* 0x00000020191972a4 */ /* 0x000fe4000f8e0221 */
[----:B------:R-:W-:Y:S02]  /*08a0*/  UISETP.GT.U32.AND UP1, UPT, UR28, UR5, UPT ;  /* 0x000000051c00728c */ /* 0x000fe4000bf24070 */
[----:B------:R-:W-:Y:S02]  /*08b0*/  UISETP.GT.U32.AND UP2, UPT, UR27, UR25, UPT ;  /* 0x000000191b00728c */ /* 0x000fe4000bf44070 */
[----:B------:R-:W-:-:S07]  /*08c0*/  ULOP3.LUT UR33, URZ, UR10, URZ, 0x33, !UPT ;  /* 0x0000000a3f217292 */ /* 0x000fce000f8e333f */
[----:B------:R-:W-:Y:S01]  /*08d0*/  @!UP1 UIADD3 UR5, UR5, -UR28, URZ ;  /* 0x8000001c05059290 */ /* 0x000fe2000fffe03f */
[----:B-1----:R-:W-:Y:S01]  /*08e0*/  R2UR UR18, R4 ;  /* 0x00000000041272ca */ /* 0x002fe200000e0000 */
[----:B------:R-:W-:Y:S02]  /*08f0*/  @!UP2 UIADD3 UR25, UR25, -UR27, URZ ;  /* 0x8000001b1919a290 */ /* 0x000fe4000fffe03f */
[----:B------:R-:W-:Y:S02]  /*0900*/  UISETP.GT.U32.AND UP6, UPT, UR28, UR5, UPT ;  /* 0x000000051c00728c */ /* 0x000fe4000bfc4070 */
[----:B------:R-:W-:Y:S01]  /*0910*/  UISETP.GT.U32.AND UP1, UPT, UR27, UR25, UPT ;  /* 0x000000191b00728c */ /* 0x000fe2000bf24070 */
[----:B--2---:R-:W-:Y:S01]  /*0920*/  R2UR UR29, R5 ;  /* 0x00000000051d72ca */ /* 0x004fe200000e0000 */
[----:B------:R-:W-:-:S07]  /*0930*/  UISETP.NE.AND UP2, UPT, UR10, URZ, UPT ;  /* 0x0000003f0a00728c */ /* 0x000fce000bf45270 */
[----:B------:R-:W-:Y:S02]  /*0940*/  @!UP6 UIADD3 UR5, UR5, -UR28, URZ ;  /* 0x8000001c0505e290 */ /* 0x000fe4000fffe03f */
[----:B------:R-:W-:Y:S02]  /*0950*/  UISETP.GE.AND UP6, UPT, UR6, URZ, UPT ;  /* 0x0000003f0600728c */ /* 0x000fe4000bfc6270 */
[----:B------:R-:W-:Y:S01]  /*0960*/  @!UP1 UIADD3 UR25, UR25, -UR27, URZ ;  /* 0x8000001b19199290 */ /* 0x000fe2000fffe03f */
[----:B------:R-:W-:Y:S01]  /*0970*/  ISETP.NE.AND P1, PT, RZ, UR29, PT ;  /* 0x0000001dff007c0c */ /* 0x000fe2000bf25270 */
[----:B------:R-:W-:Y:S02]  /*0980*/  USHF.R.S32.HI UR4, URZ, 0x1f, UR29 ;  /* 0x0000001f3f047899 */ /* 0x000fe4000801141d */
[----:B------:R-:W-:Y:S02]  /*0990*/  @!UP5 UIADD3 UR5, -UR5, URZ, URZ ;  /* 0x0000003f0505d290 */ /* 0x000fe4000fffe13f */
[----:B------:R-:W-:-:S02]  /*09a0*/  ULEA.HI UR4, UR4, UR29, URZ, 0x2 ;  /* 0x0000001d04047291 */ /* 0x000fc4000f8f103f */
[----:B------:R-:W-:Y:S02]  /*09b0*/  USEL UR5, UR12, UR5, !UP4 ;  /* 0x000000050c057287 */ /* 0x000fe4000e000000 */
[----:B------:R-:W-:Y:S02]  /*09c0*/  @!UP6 UIADD3 UR25, -UR25, URZ, URZ ;  /* 0x0000003f1919e290 */ /* 0x000fe4000fffe13f */
[----:B------:R-:W-:Y:S02]  /*09d0*/  ULOP3.LUT UR4, UR4, 0xfffffffc, URZ, 0xc0, !UPT ;  /* 0xfffffffc04047892 */ /* 0x000fe4000f8ec03f */
[----:B------:R-:W-:Y:S02]  /*09e0*/  USEL UR25, UR33, UR25, !UP2 ;  /* 0x0000001921197287 */ /* 0x000fe4000d000000 */
[----:B------:R-:W-:Y:S02]  /*09f0*/  UIADD3 UR5, UR11, -UR5, URZ ;  /* 0x800000050b057290 */ /* 0x000fe4000fffe03f */
[----:B------:R-:W-:-:S02]  /*0a00*/  UIADD3 UR25, UR6, -UR25, URZ ;  /* 0x8000001906197290 */ /* 0x000fc4000fffe03f */
[----:B------:R-:W-:Y:S02]  /*0a10*/  UIADD3 UR51, UR29, -UR4, URZ ;  /* 0x800000041d337290 */ /* 0x000fe4000fffe03f */
[----:B------:R-:W-:Y:S02]  /*0a20*/  UIMAD UR24, UR5, UR25, URZ ;  /* 0x00000019051872a4 */ /* 0x000fe4000f8e023f */
[----:B------:R-:W-:Y:S02]  /*0a30*/  USEL UR4, UR25, UR5, !UP3 ;  /* 0x0000000519047287 */ /* 0x000fe4000d800000 */
[----:B------:R-:W-:Y:S02]  /*0a40*/  UISETP.NE.AND UP1, UPT, UR18, URZ, UPT ;  /* 0x0000003f1200728c */ /* 0x000fe4000bf25270 */
[----:B------:R-:W-:Y:S02]  /*0a50*/  USHF.R.S32.HI UR25, URZ, 0x1f, UR24 ;  /* 0x0000001f3f197899 */ /* 0x000fe40008011418 */
[----:B------:R-:W-:Y:S01]  /*0a60*/  MOV R6, UR24 ;  /* 0x0000001800067c02 */ /* 0x000fe20008000f00 */
[----:B------:R-:W-:-:S02]  /*0a70*/  USHF.R.S32.HI UR5, URZ, 0x1f, UR4 ;  /* 0x0000001f3f057899 */ /* 0x000fc40008011404 */
[----:B------:R-:W-:Y:S01]  /*0a80*/  MOV R4, UR4 ;  /* 0x0000000400047c02 */ /* 0x000fe20008000f00 */
[----:B------:R-:W-:Y:S01]  /*0a90*/  UISETP.EQ.AND UP5, UPT, UR51, 0x3, !UP1 ;  /* 0x000000033300788c */ /* 0x000fe2000cfa2270 */
[----:B------:R-:W-:-:S03]  /*0aa0*/  IMAD.U32 R7, RZ, RZ, UR25 ;  /* 0x00000019ff077e24 */ /* 0x000fc6000f8e00ff */
[----:B------:R-:W-:Y:S01]  /*0ab0*/  USEL UR59, UR59, 0x2, UP5 ;  /* 0x000000023b3b7887 */ /* 0x000fe2000a800000 */
[----:B------:R-:W-:Y:S01]  /*0ac0*/  MOV R5, UR5 ;  /* 0x0000000500057c02 */ /* 0x000fe20008000f00 */
[----:B------:R-:W-:Y:S10]  /*0ad0*/  @P1 BRA `(.L_x_1) ;  /* 0x0000000000841947 */ /* 0x000ff40003800000 */
[----:B------:R-:W-:Y:S01]  /*0ae0*/  ELECT P1, URZ, PT ;  /* 0x00000000003f782f */ /* 0x000fe20003820000 */
[----:B------:R-:W-:-:S12]  /*0af0*/  BSSY B0, `(.L_x_1) ;  /* 0x000001f000007945 */ /* 0x000fd80003800000 */
[----:B------:R-:W-:Y:S05]  /*0b00*/  @!P1 BRA `(.L_x_2) ;  /* 0x0000000000749947 */ /* 0x000fea0003800000 */
[----:B------:R-:W1:Y:S01]  /*0b10*/  S2UR UR6, SR_CgaCtaId ;  /* 0x00000000000679c3 */ /* 0x000e620000008800 */
[----:B------:R-:W-:Y:S01]  /*0b20*/  UMOV UR4, 0x400 ;  /* 0x0000040000047882 */ /* 0x000fe20000000000 */
[----:B------:R-:W-:Y:S01]  /*0b30*/  UMOV UR5, 0x1 ;  /* 0x0000000100057882 */ /* 0x000fe20000000000 */
[----:B------:R-:W-:Y:S02]  /*0b40*/  UMOV UR24, 0x140 ;  /* 0x0000014000187882 */ /* 0x000fe40000000000 */
[----:B------:R-:W-:-:S04]  /*0b50*/  UIADD3 UR24, -UR24, 0x100000, URZ ;  /* 0x0010000018187890 */ /* 0x000fc8000fffe13f */
[----:B------:R-:W-:Y:S02]  /*0b60*/  USHF.L.U32 UR25, UR24, 0xb, URZ ;  /* 0x0000000b18197899 */ /* 0x000fe4000800063f */
[----:B------:R-:W-:Y:S02]  /*0b70*/  USHF.L.U32 UR24, UR24, 0x1, URZ ;  /* 0x0000000118187899 */ /* 0x000fe4000800063f */
[----:B-1----:R-:W-:Y:S02]  /*0b80*/  ULEA UR6, UR6, UR4, 0x18 ;  /* 0x0000000406067291 */ /* 0x002fe4000f8ec03f */
[----:B------:R-:W-:-:S04]  /*0b90*/  UIADD3 UR4, -UR5, 0x100000, URZ ;  /* 0x0010000005047890 */ /* 0x000fc8000fffe13f */
[----:B------:R-:W-:Y:S02]  /*0ba0*/  USHF.L.U32 UR5, UR4, 0xb, URZ ;  /* 0x0000000b04057899 */ /* 0x000fe4000800063f */
[----:B------:R-:W-:Y:S01]  /*0bb0*/  USHF.L.U32 UR4, UR4, 0x1, URZ ;  /* 0x0000000104047899 */ /* 0x000fe2000800063f */
[----:B------:R-:W1:Y:S11]  /*0bc0*/  FENCE.VIEW.ASYNC.S ;  /* 0x00000000000073c6 */ /* 0x000e760000000000 */
[----:B-1----:R1:W2:Y:S01]  /*0bd0*/  SYNCS.EXCH.64 URZ, [UR6+0x34400], UR4 ;  /* 0x03440004063f75b2 */ /* 0x0022a20008000100 */
[----:B------:R1:W3:Y:S01]  /*0be0*/  SYNCS.EXCH.64 URZ, [UR6+0x34440], UR24 ;  /* 0x03444018063f75b2 */ /* 0x0002e20008000100 */
[----:B------:R1:W4:Y:S01]  /*0bf0*/  SYNCS.EXCH.64 URZ, [UR6+0x34408], UR4 ;  /* 0x03440804063f75b2 */ /* 0x0003220008000100 */
[----:B------:R1:W1:Y:S01]  /*0c00*/  SYNCS.EXCH.64 URZ, [UR6+0x34448], UR24 ;  /* 0x03444818063f75b2 */ /* 0x0002620008000100 */
        /* <DEDUP_REMOVED lines=12> */
[----:B------:R-:W-:Y:S01]  /*0cd0*/  NOP ;  /* 0x0000000000007918 */ /* 0x000fe20000000000 */
.L_x_2:
[----:B-1----:R-:W-:Y:S05]  /*0ce0*/  BSYNC B0 ;  /* 0x0000000000007941 */ /* 0x002fea0003800000 */
.L_x_1:
[----:B------:R-:W1:Y:S01]  /*0cf0*/  SHFL.IDX PT, R11, R2, RZ, 0x1f ;  /* 0x00001fff020b7589 */ /* 0x000e6200000e0000 */
[----:B------:R-:W-:Y:S01]  /*0d00*/  UIADD3 UR29, UR18, -0x1, URZ ;  /* 0xffffffff121d7890 */ /* 0x000fe2000fffe03f */
[----:B------:R-:W-:Y:S01]  /*0d10*/  NOP ;  /* 0x0000000000007918 */ /* 0x000fe20000000000 */
[----:B------:R-:W-:Y:S02]  /*0d20*/  UISETP.LT.U32.AND UP6, UPT, UR51, 0x2, !UP1 ;  /* 0x000000023300788c */ /* 0x000fe4000cfc1070 */
[----:B------:R-:W-:Y:S02]  /*0d30*/  UISETP.GE.U32.AND UP5, UPT, UR29, 0x2, UPT ;  /* 0x000000021d00788c */ /* 0x000fe4000bfa6070 */
[----:B------:R-:W-:-:S04]  /*0d40*/  USEL UR40, URZ, 0x1, !UP6 ;  /* 0x000000013f287887 */ /* 0x000fc8000f000000 */
[----:B------:R-:W-:Y:S01]  /*0d50*/  USEL UR40, UR40, 0x2, UP5 ;  /* 0x0000000228287887 */ /* 0x000fe2000a800000 */
[----:B-1----:R-:W-:-:S13]  /*0d60*/  ISETP.NE.AND P1, PT, R11, RZ, PT ;  /* 0x000000ff0b00720c */ /* 0x002fda0003f25270 */
[----:B------:R-:W-:Y:S05]  /*0d70*/  @P1 BRA `(.L_x_3) ;  /* 0x0000000000501947 */ /* 0x000fea0003800000 */
[----:B------:R-:W1:Y:S01]  /*0d80*/  S2UR UR5, SR_CgaCtaId ;  /* 0x00000000000579c3 */ /* 0x000e620000008800 */
[----:B------:R-:W-:Y:S01]  /*0d90*/  UMOV UR4, 0x400 ;  /* 0x0000040000047882 */ /* 0x000fe20000000000 */
[----:B------:R-:W-:Y:S01]  /*0da0*/  UMOV UR24, 0x1 ;  /* 0x0000000100187882 */ /* 0x000fe20000000000 */
[----:B------:R-:W-:Y:S01]  /*0db0*/  UMOV UR11, 0x80 ;  /* 0x00000080000b7882 */ /* 0x000fe20000000000 */
[----:B------:R-:W-:-:S04]  /*0dc0*/  UIADD3 UR24, -UR24, 0x100000, URZ ;  /* 0x0010000018187890 */ /* 0x000fc8000fffe13f */
[----:B------:R-:W-:Y:S02]  /*0dd0*/  USHF.L.U32 UR25, UR24, 0xb, URZ ;  /* 0x0000000b18197899 */ /* 0x000fe4000800063f */
[----:B------:R-:W-:Y:S01]  /*0de0*/  USHF.L.U32 UR24, UR24, 0x1, URZ ;  /* 0x0000000118187899 */ /* 0x000fe2000800063f */
[----:B------:R-:W-:Y:S01]  /*0df0*/  ELECT P1, URZ, PT ;  /* 0x00000000003f782f */ /* 0x000fe20003820000 */
[----:B-1----:R-:W-:Y:S02]  /*0e00*/  ULEA UR6, UR5, UR4, 0x18 ;  /* 0x0000000405067291 */ /* 0x002fe4000f8ec03f */
[----:B------:R-:W-:-:S04]  /*0e10*/  UIADD3 UR4, -UR11, 0x100000, URZ ;  /* 0x001000000b047890 */ /* 0x000fc8000fffe13f */
[----:B------:R-:W-:Y:S02]  /*0e20*/  USHF.L.U32 UR5, UR4, 0xb, URZ ;  /* 0x0000000b04057899 */ /* 0x000fe4000800063f */
[----:B------:R-:W-:Y:S01]  /*0e30*/  USHF.L.U32 UR4, UR4, 0x1, URZ ;  /* 0x0000000104047899 */ /* 0x000fe2000800063f */
[----:B------:R-:W1:Y:S03]  /*0e40*/  FENCE.VIEW.ASYNC.S ;  /* 0x00000000000073c6 */ /* 0x000e660000000000 */
[----:B-1----:R1:W1:Y:S08]  /*0e50*/  SYNCS.EXCH.64 URZ, [UR6+0x34480], UR24 ;  /* 0x03448018063f75b2 */ /* 0x0022700008000100 */
[----:B------:R1:W1:Y:S01]  /*0e60*/  SYNCS.EXCH.64 URZ, [UR6+0x34498], UR4 ;  /* 0x03449804063f75b2 */ /* 0x0002620008000100 */
[----:B------:R1:W1:Y:S01]  /*0e70*/  SYNCS.EXCH.64 URZ, [UR6+0x34488], UR24 ;  /* 0x03448818063f75b2 */ /* 0x0002620008000100 */
[----:B------:R1:W1:Y:S01]  /*0e80*/  SYNCS.EXCH.64 URZ, [UR6+0x344a0], UR4 ;  /* 0x0344a004063f75b2 */ /* 0x0002620008000100 */
[----:B------:R1:W1:Y:S01]  /*0e90*/  SYNCS.EXCH.64 URZ, [UR6+0x34490], UR24 ;  /* 0x03449018063f75b2 */ /* 0x0002620008000100 */
[----:B------:R1:W1:Y:S01]  /*0ea0*/  SYNCS.EXCH.64 URZ, [UR6+0x344a8], UR4 ;  /* 0x0344a804063f75b2 */ /* 0x0002620008000100 */
[----:B------:R-:W-:Y:S01]  /*0eb0*/  NOP ;  /* 0x0000000000007918 */ /* 0x000fe20000000000 */
.L_x_3:
[----:B------:R-:W2:Y:S01]  /*0ec0*/  SHFL.IDX PT, R11, R2, RZ, 0x1f ;  /* 0x00001fff020b7589 */ /* 0x000ea200000e0000 */
[----:B------:R-:W-:Y:S01]  /*0ed0*/  UISETP.EQ.AND UP6, UPT, UR51, 0x2, !UP1 ;  /* 0x000000023300788c */ /* 0x000fe2000cfc2270 */
[----:B------:R-:W-:-:S03]  /*0ee0*/  NOP ;  /* 0x0000000000007918 */ /* 0x000fc60000000000 */
[----:B------:R-:W-:-:S04]  /*0ef0*/  USEL UR61, URZ, 0x1, !UP6 ;  /* 0x000000013f3d7887 */ /* 0x000fc8000f000000 */
[----:B------:R-:W-:Y:S01]  /*0f00*/  USEL UR61, UR61, 0x2, UP5 ;  /* 0x000000023d3d7887 */ /* 0x000fe2000a800000 */
[----:B--2---:R-:W-:-:S13]  /*0f10*/  ISETP.NE.AND P1, PT, R11, RZ, PT ;  /* 0x000000ff0b00720c */ /* 0x004fda0003f25270 */
[----:B------:R-:W-:Y:S05]  /*0f20*/  @P1 BRA `(.L_x_4) ;  /* 0x0000000000581947 */ /* 0x000fea0003800000 */
[----:B-1----:R-:W1:Y:S01]  /*0f30*/  S2UR UR5, SR_CgaCtaId ;  /* 0x00000000000579c3 */ /* 0x002e620000008800 */
[----:B------:R-:W-:Y:S01]  /*0f40*/  UMOV UR4, 0x400 ;  /* 0x0000040000047882 */ /* 0x000fe20000000000 */
[----:B------:R-:W-:Y:S01]  /*0f50*/  UMOV UR11, 0x20 ;  /* 0x00000020000b7882 */ /* 0x000fe20000000000 */
[----:B------:R-:W-:Y:S01]  /*0f60*/  UMOV UR24, 0x80 ;  /* 0x0000008000187882 */ /* 0x000fe20000000000 */
[----:B------:R-:W-:Y:S01]  /*0f70*/  ELECT P1, URZ, PT ;  /* 0x00000000003f782f */ /* 0x000fe20003820000 */
        /* <DEDUP_REMOVED lines=8> */
[----:B-1----:R2:W1:Y:S01]  /*1000*/  SYNCS.EXCH.64 URZ, [UR6+0x344b0], UR4 ;  /* 0x0344b004063f75b2 */ /* 0x0024620008000100 */
[----:B------:R2:W1:Y:S01]  /*1010*/  SYNCS.EXCH.64 URZ, [UR6+0x344d0], UR24 ;  /* 0x0344d018063f75b2 */ /* 0x0004620008000100 */
[----:B------:R2:W1:Y:S01]  /*1020*/  SYNCS.EXCH.64 URZ, [UR6+0x344b8], UR4 ;  /* 0x0344b804063f75b2 */ /* 0x0004620008000100 */
[----:B------:R2:W1:Y:S01]  /*1030*/  SYNCS.EXCH.64 URZ, [UR6+0x344d8], UR24 ;  /* 0x0344d818063f75b2 */ /* 0x0004620008000100 */
[----:B------:R2:W1:Y:S01]  /*1040*/  SYNCS.EXCH.64 URZ, [UR6+0x344c0], UR4 ;  /* 0x0344c004063f75b2 */ /* 0x0004620008000100 */
[----:B------:R2:W1:Y:S01]  /*1050*/  SYNCS.EXCH.64 URZ, [UR6+0x344e0], UR24 ;  /* 0x0344e018063f75b2 */ /* 0x0004620008000100 */
[----:B------:R2:W1:Y:S01]  /*1060*/  SYNCS.EXCH.64 URZ, [UR6+0x344c8], UR4 ;  /* 0x0344c804063f75b2 */ /* 0x0004620008000100 */
[----:B------:R2:W1:Y:S02]  /*1070*/  SYNCS.EXCH.64 URZ, [UR6+0x344e8], UR24 ;  /* 0x0344e818063f75b2 */ /* 0x0004640008000100 */
[----:B--2---:R-:W-:Y:S01]  /*1080*/  NOP ;  /* 0x0000000000007918 */ /* 0x004fe20000000000 */
.L_x_4:
[----:B------:R-:W2:Y:S01]  /*1090*/  SHFL.IDX PT, R12, R2, RZ, 0x1f ;  /* 0x00001fff020c7589 */ /* 0x000ea200000e0000 */
[----:B------:R-:W-:Y:S01]  /*10a0*/  ELECT P1, URZ, PT ;  /* 0x00000000003f782f */ /* 0x000fe20003820000 */
[----:B------:R-:W-:Y:S01]  /*10b0*/  NOP ;  /* 0x0000000000007918 */ /* 0x000fe20000000000 */
[----:B------:R-:W-:Y:S01]  /*10c0*/  ELECT P2, URZ, PT ;  /* 0x00000000003f782f */ /* 0x000fe20003840000 */
[----:B------:R-:W3:Y:S01]  /*10d0*/  SHFL.IDX PT, R11, R2, RZ, 0x1f ;  /* 0x00001fff020b7589 */ /* 0x000ee200000e0000 */
[----:B------:R-:W-:Y:S01]  /*10e0*/  UMOV UR11, 0x20 ;  /* 0x00000020000b7882 */ /* 0x000fe20000000000 */
[----:B-1----:R-:W-:Y:S01]  /*10f0*/  UMOV UR25, 0x80 ;  /* 0x0000008000197882 */ /* 0x002fe20000000000 */
[----:B------:R-:W-:Y:S01]  /*1100*/  ULDC UR60, c[0x0][0xc] ;  /* 0x00000300003c7ab9 */ /* 0x000fe20000000800 */
[----:B------:R-:W-:Y:S01]  /*1110*/  MOV R16, 0xffffffff ;  /* 0xffffffff00107802 */ /* 0x000fe20000000f00 */
[----:B------:R-:W-:Y:S01]  /*1120*/  IMAD.MOV.U32 R18, RZ, RZ, -0x1 ;  /* 0xffffffffff127424 */ /* 0x000fe200078e00ff */
[----:B------:R-:W-:-:S02]  /*1130*/  MOV R17, 0xffffffff ;  /* 0xffffffff00117802 */ /* 0x000fc40000000f00 */
[----:B--2---:R-:W-:Y:S02]  /*1140*/  ISETP.NE.OR P1, PT, R12, RZ, !P1 ;  /* 0x000000ff0c00720c */ /* 0x004fe40004f25670 */
[----:B------:R-:W1:Y:S01]  /*1150*/  LDC.64 R12, c[0x0][0x8f8] ;  /* 0x00023e00ff0c7b82 */ /* 0x000e620000000a00 */
[----:B---3--:R-:W-:-:S10]  /*1160*/  ISETP.NE.OR P2, PT, R11, RZ, !P2 ;  /* 0x000000ff0b00720c */ /* 0x008fd40005745670 */
[----:B------:R-:W-:-:S03]  /*1170*/  VOTEU.ALL UP6, P1 ;  /* 0x00000000003f7886 */ /* 0x000fc600008c0000 */
[----:B------:R-:W-:Y:S02]  /*1180*/  VOTEU.ALL UP5, P2 ;  /* 0x00000000003f7886 */ /* 0x000fe400010a0000 */
[----:B------:R-:W2:Y:S01]  /*1190*/  @!UP6 S2UR UR5, SR_CgaCtaId ;  /* 0x000000000005e9c3 */ /* 0x000ea20000008800 */
[----:B------:R-:W-:-:S07]  /*11a0*/  @!UP6 UMOV UR4, 0x400 ;  /* 0x000004000004e882 */ /* 0x000fce0000000000 */
[----:B------:R-:W3:Y:S01]  /*11b0*/  @!UP5 S2UR UR24, SR_CgaCtaId ;  /* 0x000000000018d9c3 */ /* 0x000ee20000008800 */
[----:B--2---:R-:W-:Y:S02]  /*11c0*/  @!UP6 ULEA UR6, UR5, UR4, 0x18 ;  /* 0x000000040506e291 */ /* 0x004fe4000f8ec03f */
[----:B------:R-:W-:-:S04]  /*11d0*/  @!UP6 UIADD3 UR4, -UR11, 0x100000, URZ ;  /* 0x001000000b04e890 */ /* 0x000fc8000fffe13f */
[----:B------:R-:W-:Y:S02]  /*11e0*/  @!UP6 USHF.L.U32 UR5, UR4, 0xb, URZ ;  /* 0x0000000b0405e899 */ /* 0x000fe4000800063f */
[----:B------:R-:W-:Y:S01]  /*11f0*/  @!UP6 USHF.L.U32 UR4, UR4, 0x1, URZ ;  /* 0x000000010404e899 */ /* 0x000fe2000800063f */
[----:B------:R-:W-:Y:S01]  /*1200*/  VOTEU.ALL UP6, P1 ;  /* 0x00000000003f7886 */ /* 0x000fe200008c0000 */
[----:B------:R-:W-:Y:S02]  /*1210*/  @!UP5 UMOV UR11, 0x400 ;  /* 0x00000400000bd882 */ /* 0x000fe40000000000 */
[----:B---3--:R-:W-:Y:S02]  /*1220*/  @!UP5 ULEA UR11, UR24, UR11, 0x18 ;  /* 0x0000000b180bd291 */ /* 0x008fe4000f8ec03f */
[----:B------:R-:W-:-:S04]  /*1230*/  @!UP5 UIADD3 UR24, -UR25, 0x100000, URZ ;  /* 0x001000001918d890 */ /* 0x000fc8000fffe13f */
[----:B------:R-:W-:Y:S02]  /*1240*/  @!UP5 USHF.L.U32 UR25, UR24, 0xb, URZ ;  /* 0x0000000b1819d899 */ /* 0x000fe4000800063f */
[----:B------:R-:W-:Y:S01]  /*1250*/  @!UP5 USHF.L.U32 UR24, UR24, 0x1, URZ ;  /* 0x000000011818d899 */ /* 0x000fe2000800063f */
[----:B------:R-:W-:Y:S01]  /*1260*/  VOTEU.ALL UP5, P1 ;  /* 0x00000000003f7886 */ /* 0x000fe200008a0000 */
[----:B-1----:R-:W-:Y:S01]  /*1270*/  ISETP.LE.U32.AND P1, PT, R12, UR8, PT ;  /* 0x000000080c007c0c */ /* 0x002fe2000bf23070 */
[----:B------:R-:W-:Y:S01]  /*1280*/  IMAD.U32 R12, RZ, RZ, UR7 ;  /* 0x00000007ff0c7e24 */ /* 0x000fe2000f8e00ff */
[----:B------:R-:W1:Y:S02]  /*1290*/  FENCE.VIEW.ASYNC.S ;  /* 0x00000000000073c6 */ /* 0x000e640000000000 */
[----:B-1----:R-:W4:Y:S01]  /*12a0*/  @!UP6 SYNCS.EXCH.64 URZ, [UR6+0x344f0], UR4 ;  /* 0x0344f004063fe5b2 */ /* 0x002f220008000100 */
[----:B------:R-:W-:Y:S01]  /*12b0*/  VOTEU.ALL UP6, P2 ;  /* 0x00000000003f7886 */ /* 0x000fe200010c0000 */
[----:B------:R-:W-:Y:S01]  /*12c0*/  ISETP.GE.U32.AND.EX P1, PT, R12, R13, PT, P1 ;  /* 0x0000000d0c00720c */ /* 0x000fe20003f26110 */
[----:B------:R1:W4:Y:S01]  /*12d0*/  @!UP5 SYNCS.EXCH.64 URZ, [UR6+0x344f8], UR4 ;  /* 0x0344f804063fd5b2 */ /* 0x0003220008000100 */
[----:B------:R-:W-:Y:S01]  /*12e0*/  VOTEU.ALL UP5, P2 ;  /* 0x00000000003f7886 */ /* 0x000fe200010a0000 */
[----:B------:R-:W-:Y:S01]  /*12f0*/  NOP ;  /* 0x0000000000007918 */ /* 0x000fe20000000000 */
[----:B-1----:R-:W-:Y:S01]  /*1300*/  ULDC.U8 UR4, c[0x0][0x900] ;  /* 0x0002400000047ab9 */ /* 0x002fe20000000000 */
[----:B------:R-:W-:Y:S01]  /*1310*/  UMOV UR5, URZ ;  /* 0x0000003f00057c82 */ /* 0x000fe20008000000 */
[----:B------:R-:W-:Y:S01]  /*1320*/  ISETP.NE.AND P3, PT, RZ, UR4, PT ;  /* 0x00000004ff007c0c */ /* 0x000fe2000bf65270 */
[----:B------:R-:W-:Y:S01]  /*1330*/  UMOV UR4, URZ ;  /* 0x0000003f00047c82 */ /* 0x000fe20008000000 */
[----:B------:R-:W4:Y:S01]  /*1340*/  @!UP6 SYNCS.EXCH.64 URZ, [UR11+0x34500], UR24 ;  /* 0x034500180b3fe5b2 */ /* 0x000f220008000100 */
[----:B------:R-:W-:Y:S01]  /*1350*/  VOTEU.ALL UP6, P2 ;  /* 0x00000000003f7886 */ /* 0x000fe200010c0000 */
[----:B------:R-:W-:Y:S01]  /*1360*/  UMOV UR6, URZ ;  /* 0x0000003f00067c82 */ /* 0x000fe20008000000 */
[----:B------:R-:W-:Y:S01]  /*1370*/  P2R R15, PR, RZ, 0x8 ;  /* 0x00000008ff0f7803 */ /* 0x000fe20000000000 */
[----:B------:R-:W4:Y:S01]  /*1380*/  @!UP5 SYNCS.EXCH.64 URZ, [UR11+0x34508], UR24 ;  /* 0x034508180b3fd5b2 */ /* 0x000f220008000100 */
[----:B------:R-:W-:Y:S01]  /*1390*/  VOTEU.ALL UP5, P2 ;  /* 0x00000000003f7886 */ /* 0x000fe200010a0000 */
[----:B------:R-:W4:Y:S04]  /*13a0*/  @!UP6 SYNCS.EXCH.64 URZ, [UR11+0x34510], UR24 ;  /* 0x034510180b3fe5b2 */ /* 0x000f280008000100 */
[----:B------:R1:W4:Y:S01]  /*13b0*/  @!UP5 SYNCS.EXCH.64 URZ, [UR11+0x34518], UR24 ;  /* 0x034518180b3fd5b2 */ /* 0x0003220008000100 */
[----:B------:R-:W-:Y:S01]  /*13c0*/  NOP ;  /* 0x0000000000007918 */ /* 0x000fe20000000000 */
[----:B-1----:R-:W-:Y:S01]  /*13d0*/  UMOV UR11, URZ ;  /* 0x0000003f000b7c82 */ /* 0x002fe20008000000 */
[----:B----4-:R-:W-:Y:S06]  /*13e0*/  BAR.SYNC.DEFER_BLOCKING 0x0 ;  /* 0x0000000000007b1d */ /* 0x010fec0000010000 */
[----:B------:R-:W-:Y:S05]  /*13f0*/  @P3 BRA P1, `(.L_x_5) ;  /* 0x0000001400f83947 */ /* 0x000fea0000800000 */
[----:B------:R-:W-:Y:S01]  /*1400*/  ISETP.LE.U32.AND P1, PT, R6, UR8, PT ;  /* 0x0000000806007c0c */ /* 0x000fe2000bf23070 */
[----:B------:R-:W-:Y:S01]  /*1410*/  UMOV UR5, URZ ;  /* 0x0000003f00057c82 */ /* 0x000fe20008000000 */
[----:B------:R-:W-:Y:S01]  /*1420*/  MOV R11, UR7 ;  /* 0x00000007000b7c02 */ /* 0x000fe20008000f00 */
[----:B------:R-:W-:Y:S01]  /*1430*/  UMOV UR6, URZ ;  /* 0x0000003f00067c82 */ /* 0x000fe20008000000 */
[----:B------:R-:W-:Y:S01]  /*1440*/  UMOV UR11, URZ ;  /* 0x0000003f000b7c82 */ /* 0x000fe20008000000 */
[----:B------:R-:W-:Y:S01]  /*1450*/  UMOV UR4, URZ ;  /* 0x0000003f00047c82 */ /* 0x000fe20008000000 */
[----:B------:R-:W-:-:S13]  /*1460*/  ISETP.GE.U32.AND.EX P1, PT, R11, R7, PT, P1 ;  /* 0x000000070b00720c */ /* 0x000fda0003f26110 */
[----:B------:R-:W-:Y:S05]  /*1470*/  @!P1 BRA `(.L_x_6) ;  /* 0x0000001000c49947 */ /* 0x000fea0003800000 */
[----:B------:R-:W-:Y:S01]  /*1480*/  IADD3 R12, R20, 0x20, RZ ;  /* 0x00000020140c7810 */ /* 0x000fe20007ffe0ff */
[----:B------:R-:W-:Y:S01]  /*1490*/  IMAD.MOV.U32 R6, RZ, RZ, R20 ;  /* 0x000000ffff067224 */ /* 0x000fe200078e0014 */
[----:B-----5:R-:W-:Y:S01]  /*14a0*/  MOV R13, R8 ;  /* 0x00000008000d7202 */ /* 0x020fe20000000f00 */
[----:B------:R-:W-:Y:S01]  /*14b0*/  IMAD.MOV.U32 R14, RZ, RZ, R0 ;  /* 0x000000ffff0e7224 */ /* 0x000fe200078e0000 */
[----:B------:R-:W-:-:S13]  /*14c0*/  ISETP.GE.AND P1, PT, R12, R3, PT ;  /* 0x000000030c00720c */ /* 0x000fda0003f26270 */
[----:B------:R-:W1:Y:S01]  /*14d0*/  @!P1 LDC.64 R18, c[0x0][0x918] ;  /* 0x00024600ff129b82 */ /* 0x000e620000000a00 */
[----:B------:R-:W-:Y:S01]  /*14e0*/  @!P1 IADD3 R7, R6, 0x20, RZ ;  /* 0x0000002006079810 */ /* 0x000fe20007ffe0ff */
[----:B------:R-:W-:Y:S02]  /*14f0*/  UIADD3 UR16, UP5, UR16, -0x1, URZ ;  /* 0xffffffff10107890 */ /* 0x000fe4000ffbe03f */
[----:B------:R-:W-:Y:S01]  /*1500*/  UIADD3 UR14, UP6, UR14, -0x1, URZ ;  /* 0xffffffff0e0e7890 */ /* 0x000fe2000ffde03f */
[----:B------:R-:W-:Y:S01]  /*1510*/  BSSY B0, `(.L_x_7) ;  /* 0x0000050000007945 */ /* 0x000fe20003800000 */
[----:B------:R-:W-:Y:S01]  /*1520*/  UIADD3.X UR17, UR17, -0x1, URZ, UP5, !UPT ;  /* 0xffffffff11117890 */ /* 0x000fe2000affe43f */
[----:B-1----:R-:W-:-:S05]  /*1530*/  @!P1 IMAD.WIDE R18, R7, 0xc, R18 ;  /* 0x0000000c07129825 */ /* 0x002fca00078e0212 */
[----:B------:R1:W5:Y:S04]  /*1540*/  @!P1 LDG.E R8, desc[UR38][R18.64] ;  /* 0x0000002612089981 */ /* 0x000368000c1e1900 */
[----:B------:R1:W5:Y:S01]  /*1550*/  @!P1 LDG.E R0, desc[UR38][R18.64+0x4] ;  /* 0x0000042612009981 */ /* 0x000362000c1e1900 */
[----:B------:R-:W-:Y:S01]  /*1560*/  ISETP.GE.AND P1, PT, R6, R3, PT ;  /* 0x000000030600720c */ /* 0x000fe20003f26270 */
[----:B------:R-:W-:Y:S01]  /*1570*/  UIADD3.X UR15, UR15, -0x1, URZ, UP6, !UPT ;  /* 0xffffffff0f0f7890 */ /* 0x000fe2000b7fe43f */
[----:B------:R-:W-:Y:S01]  /*1580*/  MOV R11, RZ ;  /* 0x000000ff000b7202 */ /* 0x000fe20000000f00 */
[----:B------:R-:W-:Y:S01]  /*1590*/  UIADD3 UR4, UR9, -0x1, URZ ;  /* 0xffffffff09047890 */ /* 0x000fe2000fffe03f */
[----:B------:R-:W-:Y:S01]  /*15a0*/  MOV R7, RZ ;  /* 0x000000ff00077202 */ /* 0x000fe20000000f00 */
[----:B------:R-:W-:Y:S01]  /*15b0*/  UIADD3 UR5, UR10, -0x1, URZ ;  /* 0xffffffff0a057890 */ /* 0x000fe2000fffe03f */
[----:B------:R-:W-:Y:S01]  /*15c0*/  IMAD.MOV.U32 R25, RZ, RZ, 0x7fffffff ;  /* 0x7fffffffff197424 */ /* 0x000fe200078e00ff */
[----:B------:R-:W-:-:S06]  /*15d0*/  MOV R28, RZ ;  /* 0x000000ff001c7202 */ /* 0x000fcc0000000f00 */
[----:B-1----:R-:W-:Y:S05]  /*15e0*/  @P1 BRA `(.L_x_8) ;  /* 0x0000000400081947 */ /* 0x002fea0003800000 */
[----:B------:R-:W-:Y:S02]  /*15f0*/  PLOP3.LUT P3, PT, PT, PT, UP0, 0x80, 0x0 ;  /* 0x000000000000781c */ /* 0x000fe40003f6f008 */
[C---:B------:R-:W-:Y:S02]  /*1600*/  IADD3 R17, P2, R14.reuse, UR16, RZ ;  /* 0x000000100e117c10 */ /* 0x040fe4000ff5e0ff */
[C---:B------:R-:W-:Y:S02]  /*1610*/  IADD3 R24, P1, R13.reuse, UR14, RZ ;  /* 0x0000000e0d187c10 */ /* 0x040fe4000ff3e0ff */
[----:B------:R-:W-:Y:S02]  /*1620*/  LEA.HI.X.SX32 R14, R14, UR17, 0x1, P2 ;  /* 0x000000110e0e7c11 */ /* 0x000fe400090f0eff */
[----:B------:R-:W-:-:S05]  /*1630*/  LEA.HI.X.SX32 R25, R13, UR15, 0x1, P1 ;  /* 0x0000000f0d197c11 */ /* 0x000fca00088f0eff */
[----:B------:R-:W-:Y:S05]  /*1640*/  @!P3 BRA `(.L_x_9) ;  /* 0x000000000030b947 */ /* 0x000fea0003800000 */
[----:B------:R-:W-:Y:S02]  /*1650*/  ULDC UR6, c[0x0][0x8dc] ;  /* 0x0002370000067ab9 */ /* 0x000fe40000000800 */
[----:B------:R-:W-:-:S04]  /*1660*/  IADD3 R13, P1, R24, UR6, RZ ;  /* 0x00000006180d7c10 */ /* 0x000fc8000ff3e0ff */
[----:B------:R-:W-:-:S05]  /*1670*/  IADD3.X R25, RZ, R25, RZ, P1, !PT ;  /* 0x00000019ff197210 */ /* 0x000fca0000ffe4ff */
[----:B------:R-:W-:-:S04]  /*1680*/  IMAD.WIDE.U32 R4, R25, UR20, RZ ;  /* 0x0000001419047c25 */ /* 0x000fc8000f8e00ff */
[----:B------:R-:W-:-:S04]  /*1690*/  IMAD.WIDE.U32 R18, P1, R13, UR21, R4 ;  /* 0x000000150d127c25 */ /* 0x000fc8000f820004 */
[----:B------:R-:W-:Y:S01]  /*16a0*/  IMAD.WIDE.U32 R4, R13, UR20, RZ ;  /* 0x000000140d047c25 */ /* 0x000fe2000f8e00ff */
[----:B------:R-:W-:-:S03]  /*16b0*/  MOV R22, R19 ;  /* 0x0000001300167202 */ /* 0x000fc60000000f00 */
[----:B------:R-:W-:Y:S01]  /*16c0*/  IMAD.X R23, RZ, RZ, RZ, P1 ;  /* 0x000000ffff177224 */ /* 0x000fe200008e06ff */
[----:B------:R-:W-:-:S05]  /*16d0*/  IADD3 RZ, P1, R5, R18, RZ ;  /* 0x0000001205ff7210 */ /* 0x000fca0007f3e0ff */
[----:B------:R-:W-:-:S04]  /*16e0*/  IMAD.WIDE.U32.X R4, R25, UR21, R22, P1 ;  /* 0x0000001519047c25 */ /* 0x000fc800088e0416 */
[----:B------:R-:W-:Y:S01]  /*16f0*/  IMAD.MOV.U32 R25, RZ, RZ, R5 ;  /* 0x000000ffff197224 */ /* 0x000fe200078e0005 */
[----:B------:R-:W-:-:S07]  /*1700*/  MOV R24, R4 ;  /* 0x0000000400187202 */ /* 0x000fce0000000f00 */
.L_x_9:
[----:B------:R-:W-:Y:S05]  /*1710*/  @!P0 BRA `(.L_x_10) ;  /* 0x0000000000308947 */ /* 0x000fea0003800000 */
[----:B------:R-:W-:Y:S02]  /*1720*/  ULDC UR6, c[0x0][0x8f4] ;  /* 0x00023d0000067ab9 */ /* 0x000fe40000000800 */
[----:B------:R-:W-:-:S04]  /*1730*/  IADD3 R13, P1, R17, UR6, RZ ;  /* 0x00000006110d7c10 */ /* 0x000fc8000ff3e0ff */
[----:B------:R-:W-:-:S05]  /*1740*/  IADD3.X R17, RZ, R14, RZ, P1, !PT ;  /* 0x0000000eff117210 */ /* 0x000fca0000ffe4ff */
[----:B------:R-:W-:-:S04]  /*1750*/  IMAD.WIDE.U32 R4, R17, UR22, RZ ;  /* 0x0000001611047c25 */ /* 0x000fc8000f8e00ff */
[----:B------:R-:W-:-:S04]  /*1760*/  IMAD.WIDE.U32 R18, P1, R13, UR23, R4 ;  /* 0x000000170d127c25 */ /* 0x000fc8000f820004 */
[----:B------:R-:W-:Y:S01]  /*1770*/  IMAD.WIDE.U32 R4, R13, UR22, RZ ;  /* 0x000000160d047c25 */ /* 0x000fe2000f8e00ff */
[----:B------:R-:W-:-:S03]  /*1780*/  IADD3.X R23, RZ, RZ, RZ, P1, !PT ;  /* 0x000000ffff177210 */ /* 0x000fc60000ffe4ff */
[----:B------:R-:W-:Y:S01]  /*1790*/  IMAD.MOV.U32 R22, RZ, RZ, R19 ;  /* 0x000000ffff167224 */ /* 0x000fe200078e0013 */
[----:B------:R-:W-:-:S05]  /*17a0*/  IADD3 RZ, P1, R5, R18, RZ ;  /* 0x0000001205ff7210 */ /* 0x000fca0007f3e0ff */
[----:B------:R-:W-:-:S03]  /*17b0*/  IMAD.WIDE.U32.X R4, R17, UR23, R22, P1 ;  /* 0x0000001711047c25 */ /* 0x000fc600088e0416 */
[----:B------:R-:W-:Y:S02]  /*17c0*/  MOV R17, R4 ;  /* 0x0000000400117202 */ /* 0x000fe40000000f00 */
[----:B------:R-:W-:-:S07]  /*17d0*/  MOV R14, R5 ;  /* 0x00000005000e7202 */ /* 0x000fce0000000f00 */
.L_x_10:
[----:B------:R-:W-:Y:S02]  /*17e0*/  SHF.R.U64 R4, R17, UR30, R14 ;  /* 0x0000001e11047c19 */ /* 0x000fe4000800120e */
[----:B------:R-:W-:Y:S02]  /*17f0*/  SHF.R.U64 R5, R24, UR26, R25 ;  /* 0x0000001a18057c19 */ /* 0x000fe40008001219 */
[----:B------:R-:W-:-:S03]  /*1800*/  IADD3 R18, R4, UR5, RZ ;  /* 0x0000000504127c10 */ /* 0x000fc6000fffe0ff */
[----:B------:R-:W-:Y:S01]  /*1810*/  VIADD R17, R5, UR4 ;  /* 0x0000000405117c36 */ /* 0x000fe20008000000 */
[----:B------:R-:W-:-:S04]  /*1820*/  IABS R14, R18 ;  /* 0x00000012000e7213 */ /* 0x000fc80000000000 */
[----:B------:R-:W-:Y:S01]  /*1830*/  IABS R13, R17 ;  /* 0x00000011000d7213 */ /* 0x000fe20000000000 */
[----:B------:R-:W-:-:S04]  /*1840*/  IMAD.HI.U32 R5, R14, UR19, RZ ;  /* 0x000000130e057c27 */ /* 0x000fc8000f8e00ff */
[----:B------:R-:W-:-:S04]  /*1850*/  IMAD.HI.U32 R4, R13, UR13, RZ ;  /* 0x0000000d0d047c27 */ /* 0x000fc8000f8e00ff */
[----:B------:R-:W-:Y:S01]  /*1860*/  IMAD R5, R5, UR32, R14 ;  /* 0x0000002005057c24 */ /* 0x000fe2000f8e020e */
[----:B------:R-:W-:Y:S01]  /*1870*/  MOV R14, UR33 ;  /* 0x00000021000e7c02 */ /* 0x000fe20008000f00 */
[----:B------:R-:W-:Y:S02]  /*1880*/  IMAD R4, R4, UR31, R13 ;  /* 0x0000001f04047c24 */ /* 0x000fe4000f8e020d */
[----:B------:R-:W-:Y:S01]  /*1890*/  IMAD.U32 R13, RZ, RZ, UR12 ;  /* 0x0000000cff0d7e24 */ /* 0x000fe2000f8e00ff */
[----:B------:R-:W-:Y:S02]  /*18a0*/  ISETP.LT.U32.AND P2, PT, R5, UR27, PT ;  /* 0x0000001b05007c0c */ /* 0x000fe4000bf41070 */
[----:B------:R-:W-:-:S11]  /*18b0*/  ISETP.LT.U32.AND P1, PT, R4, UR28, PT ;  /* 0x0000001c04007c0c */ /* 0x000fd6000bf21070 */
[----:B------:R-:W-:Y:S01]  /*18c0*/  @!P2 VIADD R5, R5, -UR27 ;  /* 0x8000001b0505ac36 */ /* 0x000fe20008000000 */
[----:B------:R-:W-:Y:S02]  /*18d0*/  ISETP.GE.AND P2, PT, R17, RZ, PT ;  /* 0x000000ff1100720c */ /* 0x000fe40003f46270 */
[----:B------:R-:W-:Y:S02]  /*18e0*/  @!P1 IADD3 R4, R4, -UR28, RZ ;  /* 0x8000001c04049c10 */ /* 0x000fe4000fffe0ff */
[----:B------:R-:W-:Y:S02]  /*18f0*/  ISETP.LT.U32.AND P4, PT, R5, UR27, PT ;  /* 0x0000001b05007c0c */ /* 0x000fe4000bf81070 */
[----:B------:R-:W-:Y:S02]  /*1900*/  ISETP.LT.U32.AND P3, PT, R4, UR28, PT ;  /* 0x0000001c04007c0c */ /* 0x000fe4000bf61070 */
[----:B------:R-:W-:-:S09]  /*1910*/  ISETP.GE.AND P1, PT, R18, RZ, PT ;  /* 0x000000ff1200720c */ /* 0x000fd20003f26270 */
[----:B------:R-:W-:Y:S02]  /*1920*/  @!P4 IADD3 R5, R5, -UR27, RZ ;  /* 0x8000001b0505cc10 */ /* 0x000fe4000fffe0ff */
[----:B------:R-:W-:Y:S02]  /*1930*/  @!P3 IADD3 R4, R4, -UR28, RZ ;  /* 0x8000001c0404bc10 */ /* 0x000fe4000fffe0ff */
[----:B------:R-:W-:Y:S01]  /*1940*/  PLOP3.LUT P3, PT, PT, PT, UP4, 0x80, 0x0 ;  /* 0x000000000000781c */ /* 0x000fe20003f6f048 */
[----:B------:R-:W-:Y:S01]  /*1950*/  @!P1 IMAD.MOV R5, RZ, RZ, -R5 ;  /* 0x000000ffff059224 */ /* 0x000fe200078e0a05 */
[----:B------:R-:W-:Y:S02]  /*1960*/  PLOP3.LUT P4, PT, PT, PT, UP2, 0x80, 0x0 ;  /* 0x000000000000781c */ /* 0x000fe40003f8f028 */
[----:B------:R-:W-:Y:S02]  /*1970*/  @!P2 IADD3 R4, -R4, RZ, RZ ;  /* 0x000000ff0404a210 */ /* 0x000fe40007ffe1ff */
[----:B------:R-:W-:-:S02]  /*1980*/  SEL R5, R14, R5, !P4 ;  /* 0x000000050e057207 */ /* 0x000fc40006000000 */
[----:B------:R-:W-:Y:S02]  /*1990*/  SEL R4, R13, R4, !P3 ;  /* 0x000000040d047207 */ /* 0x000fe40005800000 */
[----:B------:R-:W-:Y:S02]  /*19a0*/  IADD3 R5, R18, -R5, RZ ;  /* 0x8000000512057210 */ /* 0x000fe40007ffe0ff */
[----:B------:R-:W-:Y:S02]  /*19b0*/  IADD3 R14, R17, -R4, RZ ;  /* 0x80000004110e7210 */ /* 0x000fe40007ffe0ff */
[----:B------:R-:W-:-:S03]  /*19c0*/  PLOP3.LUT P1, PT, PT, PT, UP3, 0x80, 0x0 ;  /* 0x000000000000781c */ /* 0x000fc60003f2f038 */
[----:B------:R-:W-:Y:S01]  /*19d0*/  IMAD R25, R14, R5, RZ ;  /* 0x000000050e197224 */ /* 0x000fe200078e02ff */
[----:B------:R-:W-:-:S04]  /*19e0*/  SEL R4, R5, R14, !P1 ;  /* 0x0000000e05047207 */ /* 0x000fc80004800000 */
[----:B------:R-:W-:Y:S02]  /*19f0*/  SHF.R.S32.HI R5, RZ, 0x1f, R4 ;  /* 0x0000001fff057819 */ /* 0x000fe40000011404 */
[----:B------:R-:W-:-:S07]  /*1a00*/  SHF.R.S32.HI R28, RZ, 0x1f, R25 ;  /* 0x0000001fff1c7819 */ /* 0x000fce0000011419 */
.L_x_8:
[----:B------:R-:W-:Y:S05]  /*1a10*/  BSYNC B0 ;  /* 0x0000000000007941 */ /* 0x000fea0003800000 */
.L_x_7:
[----:B------:R-:W1:Y:S01]  /*1a20*/  SHFL.UP PT, R14, R25, 0x1, RZ ;  /* 0x04200000190e7989 */ /* 0x000e6200000e00ff */
[C---:B------:R-:W-:Y:S02]  /*1a30*/  ISETP.NE.AND P2, PT, R20.reuse, RZ, PT ;  /* 0x000000ff1400720c */ /* 0x040fe40003f45270 */
[C---:B------:R-:W-:Y:S01]  /*1a40*/  ISETP.GE.U32.AND P3, PT, R20.reuse, 0x2, PT ;  /* 0x000000021400780c */ /* 0x040fe20003f66070 */
[----:B------:R-:W2:Y:S01]  /*1a50*/  SHFL.UP PT, R13, R28, 0x1, RZ ;  /* 0x042000001c0d7989 */ /* 0x000ea200000e00ff */
[C---:B------:R-:W-:Y:S02]  /*1a60*/  ISETP.GE.U32.AND P4, PT, R20.reuse, 0x4, PT ;  /* 0x000000041400780c */ /* 0x040fe40003f86070 */
[C---:B------:R-:W-:Y:S02]  /*1a70*/  ISETP.GE.U32.AND P5, PT, R20.reuse, 0x8, PT ;  /* 0x000000081400780c */ /* 0x040fe40003fa6070 */
[----:B------:R-:W-:Y:S02]  /*1a80*/  ISETP.GE.U32.AND P6, PT, R20, 0x10, PT ;  /* 0x000000101400780c */ /* 0x000fe40003fc6070 */
[----:B-1----:R-:W-:-:S02]  /*1a90*/  SEL R14, R14, RZ, P2 ;  /* 0x000000ff0e0e7207 */ /* 0x002fc40001000000 */
[----:B--2---:R-:W-:Y:S02]  /*1aa0*/  SEL R13, R13, RZ, P2 ;  /* 0x000000ff0d0d7207 */ /* 0x004fe40001000000 */
[----:B------:R-:W-:-:S05]  /*1ab0*/  IADD3 R19, P1, R14, R25, RZ ;  /* 0x000000190e137210 */ /* 0x000fca0007f3e0ff */
[----:B------:R-:W-:Y:S01]  /*1ac0*/  IMAD.X R18, R13, 0x1, R28, P1 ;  /* 0x000000010d127824 */ /* 0x000fe200008e061c */
[----:B------:R-:W1:Y:S04]  /*1ad0*/  SHFL.UP PT, R14, R19, 0x2, RZ ;  /* 0x04400000130e7989 */ /* 0x000e6800000e00ff */
[----:B------:R-:W2:Y:S01]  /*1ae0*/  SHFL.UP PT, R13, R18, 0x2, RZ ;  /* 0x04400000120d7989 */ /* 0x000ea200000e00ff */
[----:B-1----:R-:W-:-:S04]  /*1af0*/  SEL R14, R14, RZ, P3 ;  /* 0x000000ff0e0e7207 */ /* 0x002fc80001800000 */
[----:B------:R-:W-:Y:S02]  /*1b00*/  IADD3 R17, P1, R14, R19, RZ ;  /* 0x000000130e117210 */ /* 0x000fe40007f3e0ff */
[----:B--2---:R-:W-:-:S03]  /*1b10*/  SEL R13, R13, RZ, P3 ;  /* 0x000000ff0d0d7207 */ /* 0x004fc60001800000 */
[----:B------:R-:W1:Y:S01]  /*1b20*/  SHFL.UP PT, R14, R17, 0x4, RZ ;  /* 0x04800000110e7989 */ /* 0x000e6200000e00ff */
[----:B------:R-:W-:-:S05]  /*1b30*/  IADD3.X R22, R13, R18, RZ, P1, !PT ;  /* 0x000000120d167210 */ /* 0x000fca0000ffe4ff */
        /* <DEDUP_REMOVED lines=10> */
[----:B------:R-:W1:Y:S02]  /*1be0*/  SHFL.UP PT, R14, R17, 0x10, RZ ;  /* 0x06000000110e7989 */ /* 0x000e6400000e00ff */
[----:B------:R-:W-:-:S05]  /*1bf0*/  IMAD.X R24, R13, 0x1, R18, P1 ;  /* 0x000000010d187824 */ /* 0x000fca00008e0612 */
[----:B------:R-:W2:Y:S01]  /*1c00*/  SHFL.UP PT, R13, R24, 0x10, RZ ;  /* 0x06000000180d7989 */ /* 0x000ea200000e00ff */
[----:B-1----:R-:W-:-:S04]  /*1c10*/  SEL R14, R14, RZ, P6 ;  /* 0x000000ff0e0e7207 */ /* 0x002fc80003000000 */
[----:B------:R-:W-:Y:S02]  /*1c20*/  IADD3 R18, P1, R14, R17, RZ ;  /* 0x000000110e127210 */ /* 0x000fe40007f3e0ff */
[----:B--2---:R-:W-:-:S04]  /*1c30*/  SEL R13, R13, RZ, P6 ;  /* 0x000000ff0d0d7207 */ /* 0x004fc80003000000 */
[----:B------:R-:W-:Y:S02]  /*1c40*/  IADD3.X R22, R13, R24, RZ, P1, !PT ;  /* 0x000000180d167210 */ /* 0x000fe40000ffe4ff */
[----:B------:R-:W-:-:S04]  /*1c50*/  ISETP.GT.U32.AND P1, PT, R18, UR8, PT ;  /* 0x0000000812007c0c */ /* 0x000fc8000bf24070 */
[----:B------:R-:W-:-:S13]  /*1c60*/  ISETP.GT.U32.AND.EX P1, PT, R22, UR7, PT, P1 ;  /* 0x0000000716007c0c */ /* 0x000fda000bf24110 */
[----:B------:R-:W-:-:S04]  /*1c70*/  VOTE.ANY R14, PT, P1 ;  /* 0x00000000000e7806 */ /* 0x000fc800008e0100 */
[----:B------:R-:W-:-:S13]  /*1c80*/  ISETP.NE.AND P1, PT, R14, RZ, PT ;  /* 0x000000ff0e00720c */ /* 0x000fda0003f25270 */
[----:B------:R-:W-:Y:S05]  /*1c90*/  @P1 BRA `(.L_x_11) ;  /* 0x00000008006c1947 */ /* 0x000fea0003800000 */
[----:B------:R-:W1:Y:S01]  /*1ca0*/  LDC R3, c[0x0][0x910] ;  /* 0x00024400ff037b82 */ /* 0x000e620000000800 */
[----:B------:R-:W-:Y:S01]  /*1cb0*/  MOV R23, R18 ;  /* 0x0000001200177202 */ /* 0x000fe20000000f00 */
[----:B------:R-:W-:Y:S01]  /*1cc0*/  IMAD.MOV.U32 R26, RZ, RZ, R22 ;  /* 0x000000ffff1a7224 */ /* 0x000fe200078e0016 */
[----:B------:R-:W-:Y:S01]  /*1cd0*/  ULDC UR19, c[0x0][0x8f4] ;  /* 0x00023d0000137ab9 */ /* 0x000fe20000000800 */
[----:B------:R-:W-:Y:S01]  /*1ce0*/  ULDC UR6, c[0x0][0x8dc] ;  /* 0x0002370000067ab9 */ /* 0x000fe20000000800 */
[----:B------:R-:W-:Y:S01]  /*1cf0*/  ULDC UR22, c[0x0][0x8d8] ;  /* 0x0002360000167ab9 */ /* 0x000fe20000000800 */
[----:B------:R-:W-:Y:S01]  /*1d00*/  ULDC UR23, c[0x0][0x8f0] ;  /* 0x00023c0000177ab9 */ /* 0x000fe20000000800 */
[----:B------:R-:W-:Y:S01]  /*1d10*/  ULDC.64 UR12, c[0x0][0x8d0] ;  /* 0x00023400000c7ab9 */ /* 0x000fe20000000a00 */
[----:B------:R-:W-:-:S05]  /*1d20*/  ULDC.64 UR20, c[0x0][0x8e8] ;  /* 0x00023a0000147ab9 */ /* 0x000fca0000000a00 */
.L_x_16:
[----:B------:R-:W-:Y:S02]  /*1d30*/  MOV R6, R12 ;  /* 0x0000000c00067202 */ /* 0x000fe40000000f00 */
[----:B------:R-:W-:Y:S02]  /*1d40*/  IADD3 R12, R12, 0x20, RZ ;  /* 0x000000200c0c7810 */ /* 0x000fe40007ffe0ff */
[----:B-----5:R-:W-:Y:S02]  /*1d50*/  MOV R13, R8 ;  /* 0x00000008000d7202 */ /* 0x020fe40000000f00 */
[----:B-1----:R-:W-:Y:S02]  /*1d60*/  ISETP.GE.AND P1, PT, R12, R3, PT ;  /* 0x000000030c00720c */ /* 0x002fe40003f26270 */
[----:B------:R-:W-:-:S11]  /*1d70*/  MOV R14, R0 ;  /* 0x00000000000e7202 */ /* 0x000fd60000000f00 */
[----:B------:R-:W1:Y:S01]  /*1d80*/  @!P1 LDC.64 R18, c[0x0][0x918] ;  /* 0x00024600ff129b82 */ /* 0x000e620000000a00 */
[----:B------:R-:W-:Y:S01]  /*1d90*/  @!P1 VIADD R7, R6, 0x20 ;  /* 0x0000002006079836 */ /* 0x000fe20000000000 */
[----:B------:R2:W3:Y:S01]  /*1da0*/  SHFL.IDX PT, R11, R23, 0x1f, 0x1f ;  /* 0x03e01f00170b7f89 */ /* 0x0004e200000e0000 */
[----:B------:R-:W-:Y:S02]  /*1db0*/  BSSY B0, `(.L_x_12) ;  /* 0x0000064000007945 */ /* 0x000fe40003800000 */
[----:B-1----:R-:W-:-:S05]  /*1dc0*/  @!P1 IMAD.WIDE R18, R7, 0xc, R18 ;  /* 0x0000000c07129825 */ /* 0x002fca00078e0212 */
[----:B------:R2:W5:Y:S04]  /*1dd0*/  @!P1 LDG.E R8, desc[UR38][R18.64] ;  /* 0x0000002612089981 */ /* 0x000568000c1e1900 */
[----:B------:R2:W5:Y:S01]  /*1de0*/  @!P1 LDG.E R0, desc[UR38][R18.64+0x4] ;  /* 0x0000042612009981 */ /* 0x000562000c1e1900 */
[----:B------:R-:W-:Y:S01]  /*1df0*/  ISETP.GE.AND P1, PT, R6, R3, PT ;  /* 0x000000030600720c */ /* 0x000fe20003f26270 */
[----:B------:R-:W-:Y:S01]  /*1e00*/  IMAD.MOV.U32 R25, RZ, RZ, 0x7fffffff ;  /* 0x7fffffffff197424 */ /* 0x000fe200078e00ff */
[----:B------:R-:W-:Y:S01]  /*1e10*/  MOV R28, RZ ;  /* 0x000000ff001c7202 */ /* 0x000fe20000000f00 */
[----:B------:R2:W1:Y:S10]  /*1e20*/  SHFL.IDX PT, R7, R26, 0x1f, 0x1f ;  /* 0x03e01f001a077f89 */ /* 0x00047400000e0000 */
[----:B--23--:R-:W-:Y:S05]  /*1e30*/  @P1 BRA `(.L_x_13) ;  /* 0x00000004006c1947 */ /* 0x00cfea0003800000 */
[----:B------:R-:W-:Y:S02]  /*1e40*/  IABS R26, R9 ;  /* 0x00000009001a7213 */ /* 0x000fe40000000000 */
[C---:B------:R-:W-:Y:S02]  /*1e50*/  IADD3 R17, P1, R13.reuse, UR14, RZ ;  /* 0x0000000e0d117c10 */ /* 0x040fe4000ff3e0ff */
[----:B------:R-:W2:Y:S02]  /*1e60*/  I2F.RP R4, R26 ;  /* 0x0000001a00047306 */ /* 0x000ea40000209400 */
[----:B------:R-:W-:Y:S02]  /*1e70*/  LEA.HI.X.SX32 R24, R13, UR15, 0x1, P1 ;  /* 0x0000000f0d187c11 */ /* 0x000fe400088f0eff */
[----:B------:R-:W-:-:S04]  /*1e80*/  IADD3 R13, P1, R14, UR16, RZ ;  /* 0x000000100e0d7c10 */ /* 0x000fc8000ff3e0ff */
[----:B------:R-:W-:Y:S02]  /*1e90*/  LEA.HI.X.SX32 R14, R14, UR17, 0x1, P1 ;  /* 0x000000110e0e7c11 */ /* 0x000fe400088f0eff */
[----:B------:R-:W-:Y:S01]  /*1ea0*/  PLOP3.LUT P1, PT, PT, PT, UP0, 0x80, 0x0 ;  /* 0x000000000000781c */ /* 0x000fe20003f2f008 */
[----:B--2---:R-:W2:Y:S02]  /*1eb0*/  MUFU.RCP R4, R4 ;  /* 0x0000000400047308 */ /* 0x004ea40000001000 */
[----:B--2---:R-:W-:-:S06]  /*1ec0*/  IADD3 R5, R4, 0xffffffe, RZ ;  /* 0x0ffffffe04057810 */ /* 0x004fcc0007ffe0ff */
[----:B------:R-:W2:Y:S02]  /*1ed0*/  F2I.FTZ.U32.TRUNC.NTZ R27, R5 ;  /* 0x00000005001b7305 */ /* 0x000ea4000021f000 */
[----:B--2---:R-:W-:Y:S02]  /*1ee0*/  IMAD.MOV R28, RZ, RZ, -R27 ;  /* 0x000000ffff1c7224 */ /* 0x004fe400078e0a1b */
[----:B------:R-:W-:Y:S05]  /*1ef0*/  @!P1 BRA `(.L_x_14) ;  /* 0x00000000002c9947 */ /* 0x000fea0003800000 */
        /* <DEDUP_REMOVED lines=11> */
.L_x_14:
[----:B------:R-:W-:Y:S05]  /*1fb0*/  @!P0 BRA `(.L_x_15) ;  /* 0x00000000002c8947 */ /* 0x000fea0003800000 */
[----:B------:R-:W-:-:S05]  /*1fc0*/  IADD3 R13, P1, R13, UR19, RZ ;  /* 0x000000130d0d7c10 */ /* 0x000fca000ff3e0ff */
[----:B------:R-:W-:-:S04]  /*1fd0*/  IMAD.X R25, RZ, RZ, R14, P1 ;  /* 0x000000ffff197224 */ /* 0x000fc800008e060e */
[----:B------:R-:W-:-:S04]  /*1fe0*/  IMAD.WIDE.U32 R4, R25, UR20, RZ ;  /* 0x0000001419047c25 */ /* 0x000fc8000f8e00ff */
[----:B------:R-:W-:-:S04]  /*1ff0*/  IMAD.WIDE.U32 R18, P1, R13, UR21, R4 ;  /* 0x000000150d127c25 */ /* 0x000fc8000f820004 */
[----:B------:R-:W-:Y:S01]  /*2000*/  IMAD.WIDE.U32 R4, R13, UR20, RZ ;  /* 0x000000140d047c25 */ /* 0x000fe2000f8e00ff */
[----:B------:R-:W-:Y:S02]  /*2010*/  IADD3.X R23, RZ, RZ, RZ, P1, !PT ;  /* 0x000000ffff177210 */ /* 0x000fe40000ffe4ff */
[----:B------:R-:W-:Y:S02]  /*2020*/  MOV R22, R19 ;  /* 0x0000001300167202 */ /* 0x000fe40000000f00 */
[----:B------:R-:W-:-:S05]  /*2030*/  IADD3 RZ, P1, R5, R18, RZ ;  /* 0x0000001205ff7210 */ /* 0x000fca0007f3e0ff */
[----:B------:R-:W-:-:S04]  /*2040*/  IMAD.WIDE.U32.X R4, R25, UR21, R22, P1 ;  /* 0x0000001519047c25 */ /* 0x000fc800088e0416 */
[----:B------:R-:W-:Y:S01]  /*2050*/  IMAD.MOV.U32 R13, RZ, RZ, R4 ;  /* 0x000000ffff0d7224 */ /* 0x000fe200078e0004 */
[----:B------:R-:W-:-:S07]  /*2060*/  MOV R14, R5 ;  /* 0x00000005000e7202 */ /* 0x000fce0000000f00 */
.L_x_15:
[----:B------:R-:W-:Y:S02]  /*2070*/  SHF.R.U64 R13, R13, UR23, R14 ;  /* 0x000000170d0d7c19 */ /* 0x000fe4000800120e */
[----:B------:R-:W-:Y:S02]  /*2080*/  MOV R5, R28 ;  /* 0x0000001c00057202 */ /* 0x000fe40000000f00 */
[----:B------:R-:W-:Y:S01]  /*2090*/  IABS R4, R9 ;  /* 0x0000000900047213 */ /* 0x000fe20000000000 */
[----:B------:R-:W-:Y:S01]  /*20a0*/  VIADD R19, R13, UR5 ;  /* 0x000000050d137c36 */ /* 0x000fe20008000000 */
[----:B------:R-:W-:Y:S01]  /*20b0*/  SHF.R.U64 R17, R17, UR22, R24 ;  /* 0x0000001611117c19 */ /* 0x000fe20008001218 */
[----:B------:R-:W-:Y:S01]  /*20c0*/  IMAD R13, R5, R26, RZ ;  /* 0x0000001a050d7224 */ /* 0x000fe200078e02ff */
[----:B------:R-:W-:Y:S01]  /*20d0*/  IADD3 R18, RZ, -R4, RZ ;  /* 0x80000004ff127210 */ /* 0x000fe20007ffe0ff */
[----:B------:R-:W-:Y:S01]  /*20e0*/  IMAD.MOV.U32 R5, RZ, RZ, R27 ;  /* 0x000000ffff057224 */ /* 0x000fe200078e001b */
[----:B------:R-:W-:-:S02]  /*20f0*/  MOV R4, RZ ;  /* 0x000000ff00047202 */ /* 0x000fc40000000f00 */
[----:B------:R-:W-:Y:S02]  /*2100*/  IABS R14, R19 ;  /* 0x00000013000e7213 */ /* 0x000fe40000000000 */
[----:B------:R-:W-:Y:S01]  /*2110*/  IABS R24, R10 ;  /* 0x0000000a00187213 */ /* 0x000fe20000000000 */
[----:B------:R-:W-:Y:S01]  /*2120*/  IMAD.HI.U32 R4, R27, R13, R4 ;  /* 0x0000000d1b047227 */ /* 0x000fe200078e0004 */
[----:B------:R-:W-:Y:S02]  /*2130*/  MOV R5, R18 ;  /* 0x0000001200057202 */ /* 0x000fe40000000f00 */
[----:B------:R-:W-:Y:S02]  /*2140*/  IABS R18, R10 ;  /* 0x0000000a00127213 */ /* 0x000fe40000000000 */
[----:B------:R-:W-:Y:S01]  /*2150*/  MOV R13, R14 ;  /* 0x0000000e000d7202 */ /* 0x000fe20000000f00 */
[----:B------:R-:W-:Y:S01]  /*2160*/  VIADD R14, R17, UR4 ;  /* 0x00000004110e7c36 */ /* 0x000fe20008000000 */
[----:B------:R-:W2:Y:S03]  /*2170*/  I2F.RP R22, R18 ;  /* 0x0000001200167306 */ /* 0x000ea60000209400 */
[----:B------:R-:W-:-:S04]  /*2180*/  IMAD.HI.U32 R4, R4, R13, RZ ;  /* 0x0000000d04047227 */ /* 0x000fc800078e00ff */
[----:B------:R-:W-:-:S05]  /*2190*/  IMAD R13, R4, R5, R13 ;  /* 0x00000005040d7224 */ /* 0x000fca00078e020d */
[----:B------:R-:W-:Y:S01]  /*21a0*/  ISETP.GT.U32.AND P1, PT, R26, R13, PT ;  /* 0x0000000d1a00720c */ /* 0x000fe20003f24070 */
[----:B--2---:R-:W2:-:S12]  /*21b0*/  MUFU.RCP R22, R22 ;  /* 0x0000001600167308 */ /* 0x004e980000001000 */
[----:B------:R-:W-:Y:S01]  /*21c0*/  @!P1 IMAD.IADD R13, R13, 0x1, -R26 ;  /* 0x000000010d0d9824 */ /* 0x000fe200078e0a1a */
[----:B--2---:R-:W-:-:S04]  /*21d0*/  IADD3 R4, R22, 0xffffffe, RZ ;  /* 0x0ffffffe16047810 */ /* 0x004fc80007ffe0ff */
[----:B------:R2:W3:Y:S02]  /*21e0*/  F2I.FTZ.U32.TRUNC.NTZ R5, R4 ;  /* 0x0000000400057305 */ /* 0x0004e4000021f000 */
[----:B--2---:R-:W-:Y:S02]  /*21f0*/  MOV R4, RZ ;  /* 0x000000ff00047202 */ /* 0x004fe40000000f00 */
[----:B---3--:R-:W-:-:S05]  /*2200*/  IADD3 R23, RZ, -R5, RZ ;  /* 0x80000005ff177210 */ /* 0x008fca0007ffe0ff */
[----:B------:R-:W-:Y:S01]  /*2210*/  IMAD R17, R23, R18, RZ ;  /* 0x0000001217117224 */ /* 0x000fe200078e02ff */
[----:B------:R-:W-:-:S03]  /*2220*/  IABS R23, R14 ;  /* 0x0000000e00177213 */ /* 0x000fc60000000000 */
[----:B------:R-:W-:Y:S01]  /*2230*/  IMAD.HI.U32 R22, R5, R17, R4 ;  /* 0x0000001105167227 */ /* 0x000fe200078e0004 */
[----:B------:R-:W-:-:S03]  /*2240*/  IADD3 R17, RZ, -R24, RZ ;  /* 0x80000018ff117210 */ /* 0x000fc60007ffe0ff */
[----:B------:R-:W-:-:S04]  /*2250*/  IMAD.MOV.U32 R5, RZ, RZ, R23 ;  /* 0x000000ffff057224 */ /* 0x000fc800078e0017 */
[----:B------:R-:W-:-:S04]  /*2260*/  IMAD.HI.U32 R4, R22, R5, RZ ;  /* 0x0000000516047227 */ /* 0x000fc800078e00ff */
[----:B------:R-:W-:-:S05]  /*2270*/  IMAD R5, R4, R17, R5 ;  /* 0x0000001104057224 */ /* 0x000fca00078e0205 */
[----:B------:R-:W-:-:S13]  /*2280*/  ISETP.GT.U32.AND P1, PT, R18, R5, PT ;  /* 0x000000051200720c */ /* 0x000fda0003f24070 */
[----:B------:R-:W-:Y:S02]  /*2290*/  @!P1 IADD3 R5, R5, -R18, RZ ;  /* 0x8000001205059210 */ /* 0x000fe40007ffe0ff */
[----:B------:R-:W-:-:S13]  /*22a0*/  ISETP.GT.U32.AND P1, PT, R26, R13, PT ;  /* 0x0000000d1a00720c */ /* 0x000fda0003f24070 */
[----:B------:R-:W-:Y:S02]  /*22b0*/  @!P1 IADD3 R13, R13, -R26, RZ ;  /* 0x8000001a0d0d9210 */ /* 0x000fe40007ffe0ff */
[----:B------:R-:W-:Y:S02]  /*22c0*/  ISETP.GT.U32.AND P1, PT, R18, R5, PT ;  /* 0x000000051200720c */ /* 0x000fe40003f24070 */
[----:B------:R-:W-:-:S11]  /*22d0*/  MOV R4, R13 ;  /* 0x0000000d00047202 */ /* 0x000fd60000000f00 */
[----:B------:R-:W-:Y:S01]  /*22e0*/  @!P1 IMAD.IADD R5, R5, 0x1, -R18 ;  /* 0x0000000105059824 */ /* 0x000fe200078e0a12 */
[----:B------:R-:W-:-:S13]  /*22f0*/  ISETP.GE.AND P1, PT, R19, RZ, PT ;  /* 0x000000ff1300720c */ /* 0x000fda0003f26270 */
[----:B------:R-:W-:Y:S02]  /*2300*/  @!P1 IADD3 R4, -R4, RZ, RZ ;  /* 0x000000ff04049210 */ /* 0x000fe40007ffe1ff */
[----:B------:R-:W-:-:S13]  /*2310*/  ISETP.GE.AND P1, PT, R14, RZ, PT ;  /* 0x000000ff0e00720c */ /* 0x000fda0003f26270 */
[----:B------:R-:W-:Y:S01]  /*2320*/  @!P1 IMAD.MOV R5, RZ, RZ, -R5 ;  /* 0x000000ffff059224 */ /* 0x000fe200078e0a05 */
[----:B------:R-:W-:-:S13]  /*2330*/  ISETP.NE.AND P1, PT, RZ, UR10, PT ;  /* 0x0000000aff007c0c */ /* 0x000fda000bf25270 */
[----:B------:R-:W-:Y:S02]  /*2340*/  @!P1 LOP3.LUT R4, RZ, UR10, RZ, 0x33, !PT ;  /* 0x0000000aff049c12 */ /* 0x000fe4000f8e33ff */
[----:B------:R-:W-:Y:S02]  /*2350*/  ISETP.NE.AND P1, PT, RZ, UR9, PT ;  /* 0x00000009ff007c0c */ /* 0x000fe4000bf25270 */
[----:B------:R-:W-:-:S11]  /*2360*/  IADD3 R4, -R4, R19, RZ ;  /* 0x0000001304047210 */ /* 0x000fd60007ffe1ff */
[----:B------:R-:W-:Y:S02]  /*2370*/  @!P1 LOP3.LUT R5, RZ, UR9, RZ, 0x33, !PT ;  /* 0x00000009ff059c12 */ /* 0x000fe4000f8e33ff */
[----:B------:R-:W-:Y:S02]  /*2380*/  PLOP3.LUT P1, PT, PT, PT, UP3, 0x80, 0x0 ;  /* 0x000000000000781c */ /* 0x000fe40003f2f038 */
[----:B------:R-:W-:-:S04]  /*2390*/  IADD3 R5, -R5, R14, RZ ;  /* 0x0000000e05057210 */ /* 0x000fc80007ffe1ff */
[CC--:B------:R-:W-:Y:S01]  /*23a0*/  SEL R13, R4.reuse, R5.reuse, !P1 ;  /* 0x00000005040d7207 */ /* 0x0c0fe20004800000 */
[----:B------:R-:W-:-:S03]  /*23b0*/  IMAD R25, R4, R5, RZ ;  /* 0x0000000504197224 */ /* 0x000fc600078e02ff */
[--C-:B------:R-:W-:Y:S01]  /*23c0*/  SHF.R.S32.HI R5, RZ, 0x1f, R13.reuse ;  /* 0x0000001fff057819 */ /* 0x100fe2000001140d */
[----:B------:R-:W-:Y:S01]  /*23d0*/  IMAD.MOV.U32 R4, RZ, RZ, R13 ;  /* 0x000000ffff047224 */ /* 0x000fe200078e000d */
[----:B------:R-:W-:-:S07]  /*23e0*/  SHF.R.S32.HI R28, RZ, 0x1f, R25 ;  /* 0x0000001fff1c7819 */ /* 0x000fce0000011419 */
.L_x_13:
[----:B------:R-:W-:Y:S05]  /*23f0*/  BSYNC B0 ;  /* 0x0000000000007941 */ /* 0x000fea0003800000 */
.L_x_12:
[----:B------:R-:W2:Y:S04]  /*2400*/  SHFL.UP PT, R14, R25, 0x1, RZ ;  /* 0x04200000190e7989 */ /* 0x000ea800000e00ff */
[----:B------:R-:W3:Y:S01]  /*2410*/  SHFL.UP PT, R13, R28, 0x1, RZ ;  /* 0x042000001c0d7989 */ /* 0x000ee200000e00ff */
[----:B--2---:R-:W-:Y:S02]  /*2420*/  SEL R14, R14, RZ, P2 ;  /* 0x000000ff0e0e7207 */ /* 0x004fe40001000000 */
[----:B---3--:R-:W-:Y:S02]  /*2430*/  SEL R13, R13, RZ, P2 ;  /* 0x000000ff0d0d7207 */ /* 0x008fe40001000000 */
[----:B------:R-:W-:-:S04]  /*2440*/  IADD3 R17, P1, R14, R25, RZ ;  /* 0x000000190e117210 */ /* 0x000fc80007f3e0ff */
[----:B------:R-:W-:Y:S01]  /*2450*/  IADD3.X R22, R13, R28, RZ, P1, !PT ;  /* 0x0000001c0d167210 */ /* 0x000fe20000ffe4ff */
        /* <DEDUP_REMOVED lines=10> */
[----:B------:R-:W-:-:S05]  /*2500*/  IADD3 R19, P1, R14, R23, RZ ;  /* 0x000000170e137210 */ /* 0x000fca0007f3e0ff */
[----:B------:R-:W-:Y:S01]  /*2510*/  IMAD.X R26, R13, 0x1, R18, P1 ;  /* 0x000000010d1a7824 */ /* 0x000fe200008e0612 */
        /* <DEDUP_REMOVED lines=11> */
[----:B------:R-:W-:Y:S02]  /*25d0*/  IADD3.X R22, R13, R24, RZ, P1, !PT ;  /* 0x000000180d167210 */ /* 0x000fe40000ffe4ff */
[----:B------:R-:W-:-:S05]  /*25e0*/  IADD3 R23, P1, R18, R11, RZ ;  /* 0x0000000b12177210 */ /* 0x000fca0007f3e0ff */
[----:B-1----:R-:W-:Y:S01]  /*25f0*/  IMAD.X R26, R22, 0x1, R7, P1 ;  /* 0x00000001161a7824 */ /* 0x002fe200008e0607 */
[----:B------:R-:W-:-:S04]  /*2600*/  ISETP.GT.U32.AND P1, PT, R23, UR8, PT ;  /* 0x0000000817007c0c */ /* 0x000fc8000bf24070 */
[----:B------:R-:W-:-:S13]  /*2610*/  ISETP.GT.U32.AND.EX P1, PT, R26, UR7, PT, P1 ;  /* 0x000000071a007c0c */ /* 0x000fda000bf24110 */
[----:B------:R-:W-:-:S04]  /*2620*/  VOTE.ANY R14, PT, P1 ;  /* 0x00000000000e7806 */ /* 0x000fc800008e0100 */
[----:B------:R-:W-:-:S13]  /*2630*/  ISETP.NE.AND P1, PT, R14, RZ, PT ;  /* 0x000000ff0e00720c */ /* 0x000fda0003f25270 */
[----:B------:R-:W-:Y:S05]  /*2640*/  @!P1 BRA `(.L_x_16) ;  /* 0xfffffff400b89947 */ /* 0x000fea000383ffff */
.L_x_11:
[----:B------:R-:W1:Y:S08]  /*2650*/  BREV R14, R14 ;  /* 0x0000000e000e7301 */ /* 0x000e700000000000 */
[----:B-1----:R-:W1:Y:S02]  /*2660*/  FLO.U32.SH R17, R14 ;  /* 0x0000000e00117300 */ /* 0x002e6400000e0400 */
[----:B-1----:R-:W1:Y:S02]  /*2670*/  SHFL.IDX PT, R6, R6, R17, 0x1f ;  /* 0x00001f1106067589 */ /* 0x002e6400000e0000 */
[----:B-1----:R-:W-:-:S13]  /*2680*/  R2UR UR4, R6 ;  /* 0x00000000060472ca */ /* 0x002fda00000e0000 */
[----:B------:R-:W-:-:S04]  /*2690*/  IADD3 R19, R20, UR4, RZ ;  /* 0x0000000414137c10 */ /* 0x000fc8000fffe0ff */
[----:B------:R-:W-:-:S13]  /*26a0*/  ISETP.GE.AND P1, PT, R19, R3, PT ;  /* 0x000000031300720c */ /* 0x000fda0003f26270 */
[----:B------:R-:W1:Y:S02]  /*26b0*/  @!P1 LDC.64 R12, c[0x0][0x918] ;  /* 0x00024600ff0c9b82 */ /* 0x000e640000000a00 */
[----:B-1----:R-:W-:-:S05]  /*26c0*/  @!P1 IMAD.WIDE R12, R19, 0xc, R12 ;  /* 0x0000000c130c9825 */ /* 0x002fca00078e020c */
[----:B-----5:R1:W5:Y:S04]  /*26d0*/  @!P1 LDG.E R8, desc[UR38][R12.64] ;  /* 0x000000260c089981 */ /* 0x020368000c1e1900 */
[----:B------:R1:W5:Y:S01]  /*26e0*/  @!P1 LDG.E R0, desc[UR38][R12.64+0x4] ;  /* 0x000004260c009981 */ /* 0x000362000c1e1900 */
[----:B------:R-:W-:-:S03]  /*26f0*/  IADD3 R18, P1, P2, R18, R11, -R25 ;  /* 0x0000000b12127210 */ /* 0x000fc60007a3e819 */
[----:B------:R-:W-:Y:S01]  /*2700*/  SHFL.IDX PT, R6, R25, R17, 0x1f ;  /* 0x00001f1119067589 */ /* 0x000fe200000e0000 */
[----:B------:R-:W-:-:S03]  /*2710*/  IADD3.X R22, R22, R7, ~R28, P1, P2 ;  /* 0x0000000716167210 */ /* 0x000fc60000fe4c1c */
[----:B------:R-:W2:Y:S04]  /*2720*/  SHFL.IDX PT, R18, R18, R17, 0x1f ;  /* 0x00001f1112127589 */ /* 0x000ea800000e0000 */
[----:B------:R-:W3:Y:S04]  /*2730*/  SHFL.IDX PT, R22, R22, R17, 0x1f ;  /* 0x00001f1116167589 */ /* 0x000ee800000e0000 */
[----:B------:R1:W4:Y:S04]  /*2740*/  SHFL.IDX PT, R7, R28, R17, 0x1f ;  /* 0x00001f111c077589 */ /* 0x00032800000e0000 */
[----:B------:R1:W1:Y:S04]  /*2750*/  SHFL.IDX PT, R5, R5, R17, 0x1f ;  /* 0x00001f1105057589 */ /* 0x00026800000e0000 */
[----:B------:R1:W1:Y:S01]  /*2760*/  SHFL.IDX PT, R4, R4, R17, 0x1f ;  /* 0x00001f1104047589 */ /* 0x00026200000e0000 */
[----:B--2---:R-:W-:-:S02]  /*2770*/  R2UR UR5, R18 ;  /* 0x00000000120572ca */ /* 0x004fc400000e0000 */
[----:B---3--:R-:W-:-:S15]  /*2780*/  R2UR UR6, R22 ;  /* 0x00000000160672ca */ /* 0x008fde00000e0000 */
.L_x_6:
[----:B------:R-:W-:Y:S01]  /*2790*/  ISETP.LE.AND P1, PT, R3, UR4, PT ;  /* 0x0000000403007c0c */ /* 0x000fe2000bf23270 */
[----:B------:R-:W-:Y:S01]  /*27a0*/  IMAD.MOV.U32 R18, RZ, RZ, -0x1 ;  /* 0xffffffffff127424 */ /* 0x000fe200078e00ff */
[----:B-1----:R-:W-:-:S11]  /*27b0*/  MOV R17, 0xffffffff ;  /* 0xffffffff00117802 */ /* 0x002fd60000000f00 */
[----:B------:R-:W-:Y:S05]  /*27c0*/  @P1 BRA `(.L_x_5) ;  /* 0x0000000400041947 */ /* 0x000fea0003800000 */
[----:B------:R-:W-:Y:S01]  /*27d0*/  UIADD3 UR14, UP2, -UR5, UR8, URZ ;  /* 0x00000008050e7290 */ /* 0x000fe2000ff5e13f */
[----:B------:R-:W1:Y:S01]  /*27e0*/  S2UR UR17, SR_CTAID.Y ;  /* 0x00000000001179c3 */ /* 0x000e620000002600 */
[----:B------:R-:W-:Y:S01]  /*27f0*/  ULDC UR16, c[0x0][0x8c0] ;  /* 0x0002300000107ab9 */ /* 0x000fe20000000800 */
[----:B------:R-:W-:Y:S01]  /*2800*/  ULDC UR20, c[0x0][0x8b0] ;  /* 0x00022c0000147ab9 */ /* 0x000fe20000000800 */
[----:B------:R-:W-:Y:S01]  /*2810*/  UIADD3.X UR11, ~UR6, UR7, URZ, UP2, !UPT ;  /* 0x00000007060b7290 */ /* 0x000fe200097fe53f */
[--C-:B------:R-:W-:Y:S01]  /*2820*/  SHF.R.U32.HI R23, RZ, UR20, R5.reuse ;  /* 0x00000014ff177c19 */ /* 0x100fe20008011605 */
[----:B------:R-:W-:Y:S01]  /*2830*/  ULDC UR19, c[0x0][0x904] ;  /* 0x0002410000137ab9 */ /* 0x000fe20000000800 */
[----:B------:R-:W-:Y:S01]  /*2840*/  ULDC UR12, c[0x0][0x8a8] ;  /* 0x00022a00000c7ab9 */ /* 0x000fe20000000800 */
[----:B------:R-:W-:Y:S01]  /*2850*/  USHF.R.U32.HI UR15, URZ, UR16, UR11 ;  /* 0x000000103f0f7299 */ /* 0x000fe2000801160b */
[----:B------:R-:W-:Y:S01]  /*2860*/  SHF.R.U64 R22, R4, UR20, R5 ;  /* 0x0000001404167c19 */ /* 0x000fe20008001205 */
[----:B------:R-:W-:-:S02]  /*2870*/  USHF.R.U64 UR14, UR14, UR16, UR11 ;  /* 0x000000100e0e7299 */ /* 0x000fc4000800120b */
[----:B------:R-:W-:Y:S02]  /*2880*/  USHF.R.U32.HI UR13, URZ, UR20, UR15 ;  /* 0x000000143f0d7299 */ /* 0x000fe4000801160f */
[----:B------:R-:W-:Y:S02]  /*2890*/  UIADD3 UR12, UR12, -0x1, URZ ;  /* 0xffffffff0c0c7890 */ /* 0x000fe4000fffe03f */
[----:B------:R-:W-:Y:S02]  /*28a0*/  USHF.R.U32.HI UR21, URZ, UR19, UR13 ;  /* 0x000000133f157299 */ /* 0x000fe4000801160d */
[----:B------:R-:W-:Y:S02]  /*28b0*/  USHF.R.U64 UR15, UR14, UR20, UR15 ;  /* 0x000000140e0f7299 */ /* 0x000fe4000800120f */
[----:B------:R-:W-:Y:S02]  /*28c0*/  ULOP3.LUT UR14, UR14, UR12, URZ, 0xc0, !UPT ;  /* 0x0000000c0e0e7292 */ /* 0x000fe4000f8ec03f */
[----:B------:R-:W-:Y:S01]  /*28d0*/  LOP3.LUT R3, R23, UR21, RZ, 0xfc, !PT ;  /* 0x0000001517037c12 */ /* 0x000fe2000f8efcff */
[----:B------:R-:W-:-:S02]  /*28e0*/  USHF.R.U64 UR13, UR15, UR19, UR13 ;  /* 0x000000130f0d7299 */ /* 0x000fc4000800120d */
[----:B-1----:R-:W-:Y:S01]  /*28f0*/  USEL UR11, UR57, UR17, !UP3 ;  /* 0x00000011390b7287 */ /* 0x002fe2000d800000 */
[----:B------:R-:W-:-:S13]  /*2900*/  ISETP.NE.U32.AND P1, PT, R3, RZ, PT ;  /* 0x000000ff0300720c */ /* 0x000fda0003f25070 */
[----:B------:R-:W-:Y:S05]  /*2910*/  @!P1 BRA `(.L_x_17) ;  /* 0x0000000000149947 */ /* 0x000fea0003800000 */
[----:B------:R-:W-:-:S07]  /*2920*/  MOV R12, 0x2940 ;  /* 0x00002940000c7802 */ /* 0x000fce0000000f00 */
[----:B----45:R-:W-:Y:S05]  /*2930*/  CALL.REL.NOINC `($__internal_0_$__cuda_sm20_div_u64) ;  /* 0x00000338006c7944 */ /* 0x030fea0003c00000 */
[----:B------:R-:W-:-:S05]  /*2940*/  IADD3 R13, -R3, RZ, RZ ;  /* 0x000000ff030d7210 */ /* 0x000fca0007ffe1ff */
[----:B------:R-:W-:Y:S01]  /*2950*/  IMAD R13, R22, R13, UR13 ;  /* 0x0000000d160d7e24 */ /* 0x000fe2000f8e020d */
[----:B------:R-:W-:Y:S06]  /*2960*/  BRA `(.L_x_18) ;  /* 0x0000000000507947 */ /* 0x000fec0003800000 */
.L_x_17:
[----:B------:R-:W1:Y:S01]  /*2970*/  I2F.U32.RP R3, R22 ;  /* 0x0000001600037306 */ /* 0x000e620000209000 */
[----:B------:R-:W-:-:S07]  /*2980*/  ISETP.NE.U32.AND P3, PT, R22, RZ, PT ;  /* 0x000000ff1600720c */ /* 0x000fce0003f65070 */
[----:B-1----:R-:W1:Y:S02]  /*2990*/  MUFU.RCP R3, R3 ;  /* 0x0000000300037308 */ /* 0x002e640000001000 */
[----:B-1----:R-:W-:-:S06]  /*29a0*/  IADD3 R12, R3, 0xffffffe, RZ ;  /* 0x0ffffffe030c7810 */ /* 0x002fcc0007ffe0ff */
[----:B------:R1:W2:Y:S02]  /*29b0*/  F2I.FTZ.U32.TRUNC.NTZ R13, R12 ;  /* 0x0000000c000d7305 */ /* 0x0002a4000021f000 */
[----:B-1----:R-:W-:Y:S01]  /*29c0*/  MOV R12, RZ ;  /* 0x000000ff000c7202 */ /* 0x002fe20000000f00 */
[----:B--2---:R-:W-:-:S04]  /*29d0*/  IMAD.MOV R11, RZ, RZ, -R13 ;  /* 0x000000ffff0b7224 */ /* 0x004fc800078e0a0d */
[----:B------:R-:W-:-:S04]  /*29e0*/  IMAD R11, R11, R22, RZ ;  /* 0x000000160b0b7224 */ /* 0x000fc800078e02ff */
[----:B------:R-:W-:-:S06]  /*29f0*/  IMAD.HI.U32 R13, R13, R11, R12 ;  /* 0x0000000b0d0d7227 */ /* 0x000fcc00078e000c */
[----:B------:R-:W-:-:S05]  /*2a00*/  IMAD.HI.U32 R3, R13, UR13, RZ ;  /* 0x0000000d0d037c27 */ /* 0x000fca000f8e00ff */
[----:B------:R-:W-:-:S05]  /*2a10*/  IADD3 R11, -R3, RZ, RZ ;  /* 0x000000ff030b7210 */ /* 0x000fca0007ffe1ff */
[----:B------:R-:W-:-:S05]  /*2a20*/  IMAD R11, R22, R11, UR13 ;  /* 0x0000000d160b7e24 */ /* 0x000fca000f8e020b */
[----:B------:R-:W-:-:S13]  /*2a30*/  ISETP.GE.U32.AND P1, PT, R11, R22, PT ;  /* 0x000000160b00720c */ /* 0x000fda0003f26070 */
[----:B------:R-:W-:Y:S01]  /*2a40*/  @P1 IMAD.IADD R11, R11, 0x1, -R22 ;  /* 0x000000010b0b1824 */ /* 0x000fe200078e0a16 */
[----:B------:R-:W-:-:S04]  /*2a50*/  @P1 IADD3 R3, R3, 0x1, RZ ;  /* 0x0000000103031810 */ /* 0x000fc80007ffe0ff */
[----:B------:R-:W-:-:S13]  /*2a60*/  ISETP.GE.U32.AND P2, PT, R11, R22, PT ;  /* 0x000000160b00720c */ /* 0x000fda0003f46070 */
[----:B------:R-:W-:Y:S02]  /*2a70*/  @P2 IADD3 R3, R3, 0x1, RZ ;  /* 0x0000000103032810 */ /* 0x000fe40007ffe0ff */
[----:B------:R-:W-:-:S05]  /*2a80*/  @!P3 LOP3.LUT R3, RZ, R22, RZ, 0x33, !PT ;  /* 0x00000016ff03b212 */ /* 0x000fca00078e33ff */
[----:B------:R-:W-:-:S04]  /*2a90*/  IMAD.MOV R13, RZ, RZ, -R3 ;  /* 0x000000ffff0d7224 */ /* 0x000fc800078e0a03 */
[----:B------:R-:W-:-:S07]  /*2aa0*/  IMAD R13, R22, R13, UR13 ;  /* 0x0000000d160d7e24 */ /* 0x000fce000f8e020d */
.L_x_18:
[----:B------:R-:W1:Y:S01]  /*2ab0*/  LDC R16, c[0x0][0x8a8] ;  /* 0x00022a00ff107b82 */ /* 0x000e620000000800 */
[----:B------:R-:W-:Y:S01]  /*2ac0*/  ULDC UR13, c[0x0][0x904] ;  /* 0x00024100000d7ab9 */ /* 0x000fe20000000800 */
[----:B------:R-:W-:Y:S01]  /*2ad0*/  UMOV UR12, 0xffffffff ;  /* 0xffffffff000c7882 */ /* 0x000fe20000000000 */
[----:B------:R-:W-:Y:S01]  /*2ae0*/  PLOP3.LUT P1, PT, PT, PT, UP3, 0x80, 0x0 ;  /* 0x000000000000781c */ /* 0x000fe20003f2f038 */
[----:B------:R-:W-:-:S04]  /*2af0*/  USHF.L.U32 UR12, UR12, UR13, URZ ;  /* 0x0000000d0c0c7299 */ /* 0x000fc8000800063f */
[----:B------:R-:W2:Y:S02]  /*2b00*/  LDC R14, c[0x0][0x8b8] ;  /* 0x00022e00ff0e7b82 */ /* 0x000ea40000000800 */
[----:B------:R-:W-:Y:S01]  /*2b10*/  LOP3.LUT R11, RZ, UR12, RZ, 0x33, !PT ;  /* 0x0000000cff0b7c12 */ /* 0x000fe2000f8e33ff */
[----:B------:R-:W-:Y:S02]  /*2b20*/  UMOV UR12, 0x1 ;  /* 0x00000001000c7882 */ /* 0x000fe40000000000 */
[----:B------:R-:W-:Y:S01]  /*2b30*/  USHF.L.U32 UR12, UR12, UR13, URZ ;  /* 0x0000000d0c0c7299 */ /* 0x000fe2000800063f */
[----:B------:R-:W-:Y:S02]  /*2b40*/  LOP3.LUT R12, R11, UR15, RZ, 0xc0, !PT ;  /* 0x0000000f0b0c7c12 */ /* 0x000fe4000f8ec0ff */
[----:B------:R-:W-:Y:S01]  /*2b50*/  @P1 MOV R18, UR4 ;  /* 0x0000000400121c02 */ /* 0x000fe20008000f00 */
[----:B------:R-:W-:Y:S02]  /*2b60*/  @!P1 IMAD.U32 R18, RZ, RZ, UR4 ;  /* 0x00000004ff129e24 */ /* 0x000fe4000f8e00ff */
[----:B------:R-:W-:-:S02]  /*2b70*/  IMAD R3, R3, UR12, R12 ;  /* 0x0000000c03037c24 */ /* 0x000fc4000f8e020c */
[----:B-1----:R-:W-:-:S05]  /*2b80*/  IMAD R13, R13, R16, UR14 ;  /* 0x0000000e0d0d7e24 */ /* 0x002fca000f8e0210 */
[----:B------:R-:W-:Y:S01]  /*2b90*/  @P1 MOV R16, R13 ;  /* 0x0000000d00101202 */ /* 0x000fe20000000f00 */
[----:B--2---:R-:W-:Y:S01]  /*2ba0*/  IMAD R17, R3, R14, UR11 ;  /* 0x0000000b03117e24 */ /* 0x004fe2000f8e020e */
[----:B------:R-:W-:-:S04]  /*2bb0*/  UMOV UR11, 0x1 ;  /* 0x00000001000b7882 */ /* 0x000fc80000000000 */
[----:B------:R-:W-:Y:S02]  /*2bc0*/  @!P1 MOV R16, R17 ;  /* 0x0000001100109202 */ /* 0x000fe40000000f00 */
[----:B------:R-:W-:-:S07]  /*2bd0*/  @!P1 MOV R17, R13 ;  /* 0x0000000d00119202 */ /* 0x000fce0000000f00 */
.L_x_5:
[----:B------:R-:W-:-:S13]  /*2be0*/  ISETP.NE.AND P1, PT, RZ, UR11, PT ;  /* 0x0000000bff007c0c */ /* 0x000fda000bf25270 */
[----:B------:R-:W-:Y:S05]  /*2bf0*/  @!P1 EXIT ;  /* 0x000000000000994d */ /* 0x000fea0003800000 */
[----:B------:R-:W1:Y:S02]  /*2c00*/  LDC.64 R24, c[0x0][0x290] ;  /* 0x0000a400ff187b82 */ /* 0x000e640000000a00 */
[----:B-1----:R-:W-:-:S05]  /*2c10*/  IMAD.WIDE R12, R18, 0xc, R24 ;  /* 0x0000000c120c7825 */ /* 0x002fca00078e0218 */
[----:B------:R1:W5:Y:S01]  /*2c20*/  LDG.E R11, desc[UR38][R12.64+0x8] ;  /* 0x000008260c0b7981 */ /* 0x000362000c1e1900 */
[----:B------:R-:W-:Y:S01]  /*2c30*/  UISETP.NE.AND UP2, UPT, UR18, 0x2, UPT ;  /* 0x000000021200788c */ /* 0x000fe2000bf45270 */
[----:B------:R-:W2:Y:S01]  /*2c40*/  S2UR UR58, SR_CgaCtaId ;  /* 0x00000000003a79c3 */ /* 0x000ea20000008800 */
[----:B------:R-:W-:Y:S01]  /*2c50*/  UMOV UR41, URZ ;  /* 0x0000003f00297c82 */ /* 0x000fe20008000000 */
[----:B------:R-:W-:Y:S01]  /*2c60*/  UMOV UR42, URZ ;  /* 0x0000003f002a7c82 */ /* 0x000fe20008000000 */
[----:B------:R-:W-:Y:S01]  /*2c70*/  SHF.R.S32.HI R19, RZ, 0x1f, R18 ;  /* 0x0000001fff137819 */ /* 0x000fe20000011412 */
[----:B------:R-:W-:Y:S01]  /*2c80*/  IMAD.MOV.U32 R22, RZ, RZ, RZ ;  /* 0x000000ffff167224 */ /* 0x000fe200078e00ff */
[----:B------:R-:W-:-:S13]  /*2c90*/  PLOP3.LUT P1, PT, PT, PT, UP2, 0x80, 0x0 ;  /* 0x000000000000781c */ /* 0x000fda0003f2f028 */
[----:B-1----:R-:W-:Y:S05]  /*2ca0*/  @P1 BRA `(.L_x_19) ;  /* 0x00000000009c1947 */ /* 0x002fea0003800000 */
[----:B-----5:R-:W-:Y:S01]  /*2cb0*/  R2UR UR11, R11 ;  /* 0x000000000b0b72ca */ /* 0x020fe200000e0000 */
[----:B------:R-:W-:-:S04]  /*2cc0*/  ULOP3.LUT UR13, UR59, 0x1, URZ, 0xfc, !UPT ;  /* 0x000000013b0d7892 */ /* 0x000fc8000f8efc3f */
[----:B------:R-:W-:-:S06]  /*2cd0*/  UISETP.NE.AND UP2, UPT, UR13, 0x3, UPT ;  /* 0x000000030d00788c */ /* 0x000fcc000bf45270 */
[----:B------:R-:W-:Y:S02]  /*2ce0*/  PLOP3.LUT P2, PT, PT, PT, UP2, 0x80, 0x0 ;  /* 0x000000000000781c */ /* 0x000fe40003f4f028 */
[----:B------:R-:W-:-:S04]  /*2cf0*/  UIADD3 UR11, UR11, 0x3f, URZ ;  /* 0x0000003f0b0b7890 */ /* 0x000fc8000fffe03f */
[----:B------:R-:W-:-:S04]  /*2d00*/  USHF.R.S32.HI UR12, URZ, 0x1f, UR11 ;  /* 0x0000001f3f0c7899 */ /* 0x000fc8000801140b */
[----:B------:R-:W-:-:S04]  /*2d10*/  ULEA.HI UR12, UR12, UR11, URZ, 0x6 ;  /* 0x0000000b0c0c7291 */ /* 0x000fc8000f8f303f */
[----:B------:R-:W-:Y:S01]  /*2d20*/  USHF.R.S32.HI UR41, URZ, 0x6, UR12 ;  /* 0x000000063f297899 */ /* 0x000fe2000801140c */
[----:B------:R-:W-:Y:S11]  /*2d30*/  @!P2 BRA `(.L_x_20) ;  /* 0x000000000004a947 */ /* 0x000ff60003800000 */
[----:B--2---:R-:W-:Y:S01]  /*2d40*/  BPT.TRAP 0x1 ;  /* 0x000000040000795c */ /* 0x004fe20000300000 */
.L_x_20:
[----:B------:R-:W-:Y:S01]  /*2d50*/  UMOV UR11, 0x400 ;  /* 0x00000400000b7882 */ /* 0x000fe20000000000 */
[----:B------:R-:W-:Y:S01]  /*2d60*/  SHF.L.U32 R3, RZ, 0x1f, RZ ;  /* 0x0000001fff037819 */ /* 0x000fe200000006ff */
[----:B--2---:R-:W-:-:S09]  /*2d70*/  ULEA UR11, UR58, UR11, 0x18 ;  /* 0x0000000b3a0b7291 */ /* 0x004fd2000f8ec03f */
[----:B------:R-:W1:Y:S02]  /*2d80*/  SYNCS.PHASECHK.TRANS64.TRYWAIT P1, [UR11+0x34400], R3 ;  /* 0x03440003ff0075a7 */ /* 0x000e64000802014b */
[----:B-1----:R-:W-:Y:S05]  /*2d90*/  @!P1 BRA `(.L_x_21) ;  /* 0x0000031000949947 */ /* 0x002fea0003800000 */
.L_x_533:
[----:B------:R-:W2:Y:S01]  /*2da0*/  LDS.128 R16, [UR11+0x34520] ;  /* 0x0345200bff107984 */ /* 0x000ea20008000c00 */
[----:B------:R-:W-:Y:S01]  /*2db0*/  @!PT LDS RZ, [RZ] ;  /* 0x00000000fffff984 */ /* 0x000fe20000000800 */
[----:B------:R-:W-:Y:S01]  /*2dc0*/  @!PT LDS RZ, [RZ] ;  /* 0x00000000fffff984 */ /* 0x000fe20000000800 */
[----:B------:R-:W-:Y:S01]  /*2dd0*/  @!PT LDS RZ, [RZ] ;  /* 0x00000000fffff984 */ /* 0x000fe20000000800 */
[----:B------:R-:W-:Y:S01]  /*2de0*/  @!PT LDS RZ, [RZ] ;  /* 0x00000000fffff984 */ /* 0x000fe20000000800 */
[----:B------:R3:W-:Y:S06]  /*2df0*/  MEMBAR.ALL.CTA ;  /* 0x0000000000007992 */ /* 0x0007ec0000008000 */
[----:B---3--:R-:W3:Y:S01]  /*2e00*/  FENCE.VIEW.ASYNC.S ;  /* 0x00000000000073c6 */ /* 0x008ee20000000000 */
[----:B------:R-:W-:Y:S05]  /*2e10*/  @!P2 BRA `(.L_x_22) ;  /* 0x000000000004a947 */ /* 0x000fea0003800000 */
[----:B------:R-:W-:Y:S01]  /*2e20*/  BPT.TRAP 0x1 ;  /* 0x000000040000795c */ /* 0x000fe20000300000 */
.L_x_22:
[----:B------:R-:W-:Y:S01]  /*2e30*/  UIADD3 UR11, UR11, 0x34440, URZ ;  /* 0x000344400b0b7890 */ /* 0x000fe2000fffe03f */
[----:B--2---:R-:W-:-:S03]  /*2e40*/  ISETP.NE.AND P1, PT, R19, RZ, PT ;  /* 0x000000ff1300720c */ /* 0x004fc60003f25270 */
[----:B------:R-:W-:-:S09]  /*2e50*/  UPRMT UR11, UR58, 0x654, UR11 ;  /* 0x000006543a0b7896 */ /* 0x000fd2000800000b */
[----:B---3--:R-:W-:Y:S01]  /*2e60*/  SYNCS.ARRIVE.TRANS64.RED.A1T0 RZ, [UR11], RZ ;  /* 0x000000ffffff79a7 */ /* 0x008fe2000810040b */
[----:B------:R-:W-:Y:S05]  /*2e70*/  @!P1 EXIT ;  /* 0x000000000000994d */ /* 0x000fea0003800000 */
[----:B-1----:R-:W-:-:S05]  /*2e80*/  IMAD.WIDE R12, R18, 0xc, R24 ;  /* 0x0000000c120c7825 */ /* 0x002fca00078e0218 */
[----:B------:R1:W5:Y:S01]  /*2e90*/  LDG.E R11, desc[UR38][R12.64+0x8] ;  /* 0x000008260c0b7981 */ /* 0x000362000c1e1900 */
[----:B------:R-:W-:Y:S01]  /*2ea0*/  UISETP.GE.U32.AND UP2, UPT, UR41, 0x3, UPT ;  /* 0x000000032900788c */ /* 0x000fe2000bf46070 */
[----:B------:R-:W-:Y:S01]  /*2eb0*/  SHF.R.S32.HI R19, RZ, 0x1f, R18 ;  /* 0x0000001fff137819 */ /* 0x000fe20000011412 */
[----:B------:R-:W-:Y:S01]  /*2ec0*/  UIMAD.WIDE.U32 UR12, UR41, -0x55555555, URZ ;  /* 0xaaaaaaab290c78a5 */ /* 0x000fe2000f8e003f */
[----:B------:R-:W-:Y:S01]  /*2ed0*/  MOV R22, 0x1 ;  /* 0x0000000100167802 */ /* 0x000fe20000000f00 */
[----:B------:R-:W-:Y:S02]  /*2ee0*/  UMOV UR42, URZ ;  /* 0x0000003f002a7c82 */ /* 0x000fe40008000000 */
[----:B------:R-:W-:-:S04]  /*2ef0*/  USHF.R.U32.HI UR12, URZ, 0x1, UR13 ;  /* 0x000000013f0c7899 */ /* 0x000fc8000801160d */
[----:B------:R-:W-:Y:S02]  /*2f00*/  UIMAD UR41, UR12, -0x3, UR41 ;  /* 0xfffffffd0c2978a4 */ /* 0x000fe4000f8e0229 */
[----:B-1----:R-:W-:-:S12]  /*2f10*/  @UP2 ULOP3.LUT UR42, UR12, 0x1, URZ, 0xc0, !UPT ;  /* 0x000000010c2a2892 */ /* 0x002fd8000f8ec03f */
.L_x_19:
[----:B------:R-:W-:-:S04]  /*2f20*/  IMAD.WIDE.U32 R24, R18, 0xc, R24 ;  /* 0x0000000c12187825 */ /* 0x000fc800078e0018 */
[----:B------:R-:W-:-:S05]  /*2f30*/  IMAD R3, R19, 0xc, RZ ;  /* 0x0000000c13037824 */ /* 0x000fca00078e02ff */
[----:B------:R-:W-:-:S05]  /*2f40*/  IADD3 R25, R25, R3, RZ ;  /* 0x0000000319197210 */ /* 0x000fca0007ffe0ff */
[----:B------:R1:W5:Y:S04]  /*2f50*/  LDG.E R19, desc[UR38][R24.64+0x4] ;  /* 0x0000042618137981 */ /* 0x000368000c1e1900 */
[----:B------:R1:W5:Y:S01]  /*2f60*/  LDG.E R13, desc[UR38][R24.64] ;  /* 0x00000026180d7981 */ /* 0x000362000c1e1900 */
[----:B------:R-:W-:-:S13]  /*2f70*/  PLOP3.LUT P1, PT, PT, PT, UP1, 0x80, 0x0 ;  /* 0x000000000000781c */ /* 0x000fda0003f2f018 */
[----:B-1----:R-:W-:Y:S05]  /*2f80*/  @!P1 BRA `(.L_x_23) ;  /* 0x0000029400bc9947 */ /* 0x002fea0003800000 */
[----:B------:R-:W-:-:S06]  /*2f90*/  UISETP.GT.U32.AND UP0, UPT, UR29, 0x1, UPT ;  /* 0x000000011d00788c */ /* 0x000fcc000bf04070 */
[----:B------:R-:W-:-:S13]  /*2fa0*/  PLOP3.LUT P0, PT, PT, PT, UP0, 0x80, 0x0 ;  /* 0x000000000000781c */ /* 0x000fda0003f0f008 */
[----:B--2---:R-:W-:Y:S05]  /*2fb0*/  @P0 EXIT ;  /* 0x000000000000094d */ /* 0x004fea0003800000 */
.L_x_24:
[----:B------:R-:W-:-:S08]  /*2fc0*/  NOP ;  /* 0x0000000000007918 */ /* 0x000fd00000000000 */
[----:B------:R-:W1:Y:S02]  /*2fd0*/  USETMAXREG.TRY_ALLOC.CTAPOOL UP0, 0xe8 ;  /* 0x000000e8000079c8 */ /* 0x000e640008000600 */
[----:B-1----:R-:W-:-:S13]  /*2fe0*/  PLOP3.LUT P0, PT, PT, PT, UP0, 0x80, 0x0 ;  /* 0x000000000000781c */ /* 0x002fda0003f0f008 */
[----:B------:R-:W-:Y:S05]  /*2ff0*/  @!P0 BRA `(.L_x_24) ;  /* 0xfffffffc00f08947 */ /* 0x000fea000383ffff */
[----:B------:R-:W1:Y:S01]  /*3000*/  SHFL.IDX PT, R2, R2, RZ, 0x1f ;  /* 0x00001fff02027589 */ /* 0x000e6200000e0000 */
[----:B------:R-:W2:Y:S01]  /*3010*/  S2UR UR4, SR_CTAID.Y ;  /* 0x00000000000479c3 */ /* 0x000ea20000002600 */
[----:B------:R-:W-:Y:S01]  /*3020*/  UMOV UR36, URZ ;  /* 0x0000003f00247c82 */ /* 0x000fe20008000000 */
[----:B------:R-:W-:Y:S01]  /*3030*/  UMOV UR37, URZ ;  /* 0x0000003f00257c82 */ /* 0x000fe20008000000 */
[----:B-1----:R-:W-:Y:S01]  /*3040*/  LOP3.LUT P0, RZ, R2, 0x3, RZ, 0xc0, !PT ;  /* 0x0000000302ff7812 */ /* 0x002fe2000780c0ff */
[----:B--2---:R-:W-:-:S12]  /*3050*/  UIMAD UR4, UR4, UR60, UR57 ;  /* 0x0000003c040472a4 */ /* 0x004fd8000f8e0239 */
[----:B------:R-:W-:Y:S05]  /*3060*/  @P0 BRA `(.L_x_25) ;  /* 0x0000000000a40947 */ /* 0x000fea0003800000 */
[----:B------:R-:W-:Y:S01]  /*3070*/  ELECT P0, URZ, PT ;  /* 0x00000000003f782f */ /* 0x000fe20003800000 */
[----:B------:R-:W-:-:S12]  /*3080*/  BSSY B0, `(.L_x_26) ;  /* 0x0000020000007945 */ /* 0x000fd80003800000 */
[----:B------:R-:W-:Y:S05]  /*3090*/  @!P0 BRA `(.L_x_27) ;  /* 0x0000000000788947 */ /* 0x000fea0003800000 */
[----:B------:R-:W1:Y:S01]  /*30a0*/  S2UR UR6, SR_CgaCtaId ;  /* 0x00000000000679c3 */ /* 0x000e620000008800 */
[----:B------:R-:W-:Y:S01]  /*30b0*/  UISETP.NE.AND UP0, UPT, UR18, 0x1, UPT ;  /* 0x000000011200788c */ /* 0x000fe2000bf05270 */
[----:B------:R-:W-:-:S06]  /*30c0*/  UMOV UR5, 0x400 ;  /* 0x0000040000057882 */ /* 0x000fcc0000000000 */
[----:B------:R-:W2:Y:S08]  /*30d0*/  LDC.64 R4, c[0x0][0x700] ;  /* 0x0001c000ff047b82 */ /* 0x000eb00000000a00 */
[----:B----4-:R-:W2:Y:S08]  /*30e0*/  LDC.64 R6, c[0x0][0x708] ;  /* 0x0001c200ff067b82 */ /* 0x010eb00000000a00 */
[----:B-----5:R-:W3:Y:S01]  /*30f0*/  LDC.64 R8, c[0x0][0x710] ;  /* 0x0001c400ff087b82 */ /* 0x020ee20000000a00 */
[----:B-1----:R-:W-:-:S04]  /*3100*/  ULEA UR5, UR6, UR5, 0x18 ;  /* 0x0000000506057291 */ /* 0x002fc8000f8ec03f */
[----:B------:R-:W-:Y:S02]  /*3110*/  UIADD3 UR6, UR5, 0x80, URZ ;  /* 0x0000008005067890 */ /* 0x000fe4000fffe03f */
[----:B------:R-:W-:Y:S01]  /*3120*/  @!UP0 UIADD3 UR6, UR5, URZ, URZ ;  /* 0x0000003f05068290 */ /* 0x000fe2000fffe03f */
[----:B------:R-:W3:Y:S08]  /*3130*/  LDC.64 R10, c[0x0][0x718] ;  /* 0x0001c600ff0a7b82 */ /* 0x000ef00000000a00 */
[----:B------:R-:W1:Y:S01]  /*3140*/  LDC.64 R24, c[0x0][0x720] ;  /* 0x0001c800ff187b82 */ /* 0x000e620000000a00 */
[----:B--2---:R2:W-:Y:S07]  /*3150*/  STS.128 [UR6+0x34780], R4 ;  /* 0x03478004ff007988 */ /* 0x0045ee0008000c06 */
[----:B------:R-:W1:Y:S08]  /*3160*/  LDC.64 R26, c[0x0][0x728] ;  /* 0x0001ca00ff1a7b82 */ /* 0x000e700000000a00 */
[----:B------:R-:W4:Y:S01]  /*3170*/  LDC.64 R28, c[0x0][0x730] ;  /* 0x0001cc00ff1c7b82 */ /* 0x000f220000000a00 */
[----:B---3--:R2:W-:Y:S07]  /*3180*/  STS.128 [UR6+0x34790], R8 ;  /* 0x03479008ff007988 */ /* 0x0085ee0008000c06 */
[----:B------:R-:W4:Y:S08]  /*3190*/  LDC.64 R30, c[0x0][0x738] ;  /* 0x0001ce00ff1e7b82 */ /* 0x000f300000000a00 */
[----:B------:R-:W3:Y:S01]  /*31a0*/  LDC.64 R32, c[0x0][0x740] ;  /* 0x0001d000ff207b82 */ /* 0x000ee20000000a00 */
[----:B-1----:R2:W-:Y:S07]  /*31b0*/  STS.128 [UR6+0x347a0], R24 ;  /* 0x0347a018ff007988 */ /* 0x0025ee0008000c06 */
[----:B------:R-:W3:Y:S08]  /*31c0*/  LDC.64 R34, c[0x0][0x748] ;  /* 0x0001d200ff227b82 */ /* 0x000ef00000000a00 */
[----:B------:R-:W1:Y:S01]  /*31d0*/  LDC.64 R36, c[0x0][0x750] ;  /* 0x0001d400ff247b82 */ /* 0x000e620000000a00 */
[----:B----4-:R2:W-:Y:S07]  /*31e0*/  STS.128 [UR6+0x347b0], R28 ;  /* 0x0347b01cff007988 */ /* 0x0105ee0008000c06 */
[----:B------:R-:W1:Y:S08]  /*31f0*/  LDC.64 R38, c[0x0][0x758] ;  /* 0x0001d600ff267b82 */ /* 0x000e700000000a00 */
[----:B------:R-:W4:Y:S01]  /*3200*/  LDC.64 R40, c[0x0][0x760] ;  /* 0x0001d800ff287b82 */ /* 0x000f220000000a00 */
[----:B---3--:R2:W-:Y:S07]  /*3210*/  STS.128 [UR6+0x347c0], R32 ;  /* 0x0347c020ff007988 */ /* 0x0085ee0008000c06 */
[----:B------:R-:W4:Y:S08]  /*3220*/  LDC.64 R42, c[0x0][0x768] ;  /* 0x0001da00ff2a7b82 */ /* 0x000f300000000a00 */
[----:B------:R-:W3:Y:S01]  /*3230*/  LDC.64 R44, c[0x0][0x770] ;  /* 0x0001dc00ff2c7b82 */ /* 0x000ee20000000a00 */
[----:B-1----:R2:W-:Y:S07]  /*3240*/  STS.128 [UR6+0x347d0], R36 ;  /* 0x0347d024ff007988 */ /* 0x0025ee0008000c06 */
[----:B------:R-:W3:Y:S01]  /*3250*/  LDC.64 R46, c[0x0][0x778] ;  /* 0x0001de00ff2e7b82 */ /* 0x000ee20000000a00 */
[----:B----4-:R2:W-:Y:S04]  /*3260*/  STS.128 [UR6+0x347e0], R40 ;  /* 0x0347e028ff007988 */ /* 0x0105e80008000c06 */
[----:B---3--:R2:W-:Y:S02]  /*3270*/  STS.128 [UR6+0x347f0], R44 ;  /* 0x0347f02cff007988 */ /* 0x0085e40008000c06 */
.L_x_27:
[----:B------:R-:W-:Y:S05]  /*3280*/  BSYNC B0 ;  /* 0x0000000000007941 */ /* 0x000fea0003800000 */
.L_x_26:
[----:B------:R-:W-:Y:S01]  /*3290*/  UISETP.NE.AND UP0, UPT, UR18, 0x1, UPT ;  /* 0x000000011200788c */ /* 0x000fe2000bf05270 */
[----:B------:R-:W-:Y:S01]  /*32a0*/  NOP ;  /* 0x0000000000007918 */ /* 0x000fe20000000000 */
[----:B------:R-:W-:Y:S01]  /*32b0*/  ULDC UR5, c[0x0][0x884] ;  /* 0x0002210000057ab9 */ /* 0x000fe20000000800 */
[----:B------:R-:W-:Y:S01]  /*32c0*/  ULDC.64 UR36, c[0x0][0x800] ;  /* 0x0002000000247ab9 */ /* 0x000fe20000000a00 */
[----:B------:R-:W-:-:S04]  /*32d0*/  USEL UR5, UR5, URZ, UP0 ;  /* 0x0000003f05057287 */ /* 0x000fc80008000000 */
[----:B------:R-:W-:-:S04]  /*32e0*/  UIADD3 UR5, UR4, UR5, URZ ;  /* 0x0000000504057290 */ /* 0x000fc8000fffe03f */
[----:B------:R-:W-:-:S12]  /*32f0*/  UIMAD.WIDE UR36, UR5, 0x80, UR36 ;  /* 0x00000080052478a5 */ /* 0x000fd8000f8e0224 */
.L_x_25:
[----:B------:R-:W-:-:S13]  /*3300*/  ISETP.NE.AND P0, PT, RZ, UR51, PT ;  /* 0x00000033ff007c0c */ /* 0x000fda000bf05270 */
[----:B------:R-:W-:Y:S05]  /*3310*/  @P0 BRA `(.L_x_28) ;  /* 0x00000004000c0947 */ /* 0x000fea0003800000 */
[----:B------:R-:W-:Y:S01]  /*3320*/  ELECT P0, URZ, PT ;  /* 0x00000000003f782f */ /* 0x000fe20003800000 */
[----:B------:R-:W-:-:S12]  /*3330*/  BSSY B0, `(.L_x_29) ;  /* 0x000002c000007945 */ /* 0x000fd80003800000 */
[----:B------:R-:W-:Y:S05]  /*3340*/  @!P0 BRA `(.L_x_30) ;  /* 0x0000000000a88947 */ /* 0x000fea0003800000 */
[----:B--2---:R-:W1:Y:S08]  /*3350*/  LDC.64 R4, c[0x0][0x820] ;  /* 0x00020800ff047b82 */ /* 0x004e700000000a00 */
[----:B------:R-:W2:Y:S01]  /*3360*/  LDC.64 R2, c[0x0][0x818] ;  /* 0x00020600ff027b82 */ /* 0x000ea20000000a00 */
[----:B-1----:R-:W-:-:S06]  /*3370*/  IMAD.WIDE R4, R18, 0x8, R4 ;  /* 0x0000000812047825 */ /* 0x002fcc00078e0204 */
[----:B------:R-:W3:Y:S01]  /*3380*/  LDG.E.64 R4, desc[UR38][R4.64] ;  /* 0x0000002604047981 */ /* 0x000ee2000c1e1b00 */
[----:B--2---:R-:W-:-:S06]  /*3390*/  IMAD.WIDE R2, R18, 0x8, R2 ;  /* 0x0000000812027825 */ /* 0x004fcc00078e0202 */
[----:B------:R-:W2:Y:S01]  /*33a0*/  LDG.E.64 R2, desc[UR38][R2.64] ;  /* 0x0000002602027981 */ /* 0x000ea2000c1e1b00 */
[----:B------:R-:W1:Y:S01]  /*33b0*/  S2UR UR5, SR_CgaCtaId ;  /* 0x00000000000579c3 */ /* 0x000e620000008800 */
[----:B------:R-:W-:Y:S01]  /*33c0*/  UISETP.NE.AND UP0, UPT, UR18, 0x1, UPT ;  /* 0x000000011200788c */ /* 0x000fe2000bf05270 */
[----:B------:R-:W-:Y:S02]  /*33d0*/  UMOV UR4, 0x400 ;  /* 0x0000040000047882 */ /* 0x000fe40000000000 */
[----:B-1----:R-:W-:-:S04]  /*33e0*/  ULEA UR4, UR5, UR4, 0x18 ;  /* 0x0000000405047291 */ /* 0x002fc8000f8ec03f */
[----:B------:R-:W-:-:S04]  /*33f0*/  UIADD3 UR5, UR4, 0x80, URZ ;  /* 0x0000008004057890 */ /* 0x000fc8000fffe03f */
[----:B------:R-:W-:-:S04]  /*3400*/  @!UP0 UIADD3 UR5, UR4, URZ, URZ ;  /* 0x0000003f04058290 */ /* 0x000fc8000fffe03f */
[----:B------:R-:W-:-:S05]  /*3410*/  UIADD3 UR4, UR5, 0x34780, URZ ;  /* 0x0003478005047890 */ /* 0x000fca000fffe03f */
[----:B-----5:R-:W1:Y:S01]  /*3420*/  LDS R0, [UR5+0x3479c] ;  /* 0x03479c05ff007984 */ /* 0x020e620008000800 */
[----:B------:R-:W-:-:S03]  /*3430*/  IMAD.U32 R10, RZ, RZ, UR4 ;  /* 0x00000004ff0a7e24 */ /* 0x000fc6000f8e00ff */
[----:B------:R-:W-:Y:S02]  /*3440*/  STS [UR5+0x347b0], RZ ;  /* 0x0347b0ffff007988 */ /* 0x000fe40008000805 */
[----:B------:R-:W-:-:S05]  /*3450*/  SHF.R.U64 R10, R10, 0x4, RZ ;  /* 0x000000040a0a7819 */ /* 0x000fca00000012ff */
[----:B------:R-:W-:Y:S04]  /*3460*/  STS [UR5+0x34790], R10 ;  /* 0x0347900aff007988 */ /* 0x000fe80008000805 */
[----:B------:R-:W-:Y:S01]  /*3470*/  STS [UR5+0x34794], R10 ;  /* 0x0347940aff007988 */ /* 0x000fe20008000805 */
[----:B---3--:R-:W-:-:S04]  /*3480*/  SHF.L.U64.HI R9, R4, 0x1, R5 ;  /* 0x0000000104097819 */ /* 0x008fc80000010205 */
[----:B------:R-:W-:-:S04]  /*3490*/  LOP3.LUT R9, R9, 0x1fffffff, RZ, 0xc0, !PT ;  /* 0x1fffffff09097812 */ /* 0x000fc800078ec0ff */
[----:B------:R-:W-:Y:S01]  /*34a0*/  SHF.R.U32.HI R5, RZ, 0x4, R9 ;  /* 0x00000004ff057819 */ /* 0x000fe20000011609 */
[----:B--2---:R-:W-:Y:S03]  /*34b0*/  STS.64 [UR5+0x34780], R2 ;  /* 0x03478002ff007988 */ /* 0x004fe60008000a05 */
[----:B-1----:R-:W-:-:S05]  /*34c0*/  LOP3.LUT R0, R0, 0xf, R5, 0xb8, !PT ;  /* 0x0000000f00007812 */ /* 0x002fca00078eb805 */
[----:B------:R1:W-:Y:S04]  /*34d0*/  STS [UR5+0x3479c], R0 ;  /* 0x03479c00ff007988 */ /* 0x0003e80008000805 */
[----:B------:R-:W2:Y:S01]  /*34e0*/  LDS R5, [UR5+0x3479c] ;  /* 0x03479c05ff057984 */ /* 0x000ea20008000800 */
[----:B-1----:R-:W-:Y:S02]  /*34f0*/  SHF.L.U32 R0, R4, 0x1, RZ ;  /* 0x0000000104007819 */ /* 0x002fe400000006ff */
[----:B------:R-:W-:Y:S02]  /*3500*/  IADD3 R4, R13, -0x1, RZ ;  /* 0xffffffff0d047810 */ /* 0x000fe40007ffe0ff */
[----:B------:R-:W-:-:S04]  /*3510*/  LOP3.LUT R0, R0, 0xfffffffe, RZ, 0xc0, !PT ;  /* 0xfffffffe00007812 */ /* 0x000fc800078ec0ff */
[----:B------:R-:W-:-:S05]  /*3520*/  SHF.R.U64 R0, R0, 0x4, R9 ;  /* 0x0000000400007819 */ /* 0x000fca0000001209 */
[----:B------:R-:W-:Y:S01]  /*3530*/  STS [UR5+0x3478c], R0 ;  /* 0x03478c00ff007988 */ /* 0x000fe20008000805 */
[----:B--2---:R-:W-:-:S05]  /*3540*/  LOP3.LUT R6, R5, 0xf0, RZ, 0xb8, !PT ;  /* 0x000000f005067812 */ /* 0x004fca00078eb8ff */
[----:B------:R4:W-:Y:S04]  /*3550*/  STS [UR5+0x3479c], R6 ;  /* 0x03479c06ff007988 */ /* 0x0009e80008000805 */
[----:B------:R-:W1:Y:S01]  /*3560*/  LDS R5, [UR5+0x3479c] ;  /* 0x03479c05ff057984 */ /* 0x000e620008000800 */
[----:B----4-:R-:W-:Y:S02]  /*3570*/  CS2R R6, SRZ ;  /* 0x0000000000067805 */ /* 0x010fe4000001ff00 */
[----:B-1----:R-:W-:Y:S01]  /*3580*/  LOP3.LUT R11, R5, 0xf00, RZ, 0xb8, !PT ;  /* 0x00000f00050b7812 */ /* 0x002fe200078eb8ff */
[----:B------:R-:W-:-:S04]  /*3590*/  VIADD R5, R19, 0xffffffff ;  /* 0xffffffff13057836 */ /* 0x000fc80000000000 */
[----:B------:R-:W-:Y:S04]  /*35a0*/  STS.64 [UR5+0x34798], R10 ;  /* 0x0347980aff007988 */ /* 0x000fe80008000a05 */
[----:B------:R-:W1:Y:S04]  /*35b0*/  LDS R8, [UR5+0x3479c] ;  /* 0x03479c05ff087984 */ /* 0x000e680008000800 */
[----:B------:R3:W-:Y:S01]  /*35c0*/  STS.128 [UR5+0x347a0], R4 ;  /* 0x0347a004ff007988 */ /* 0x0007e20008000c05 */
[----:B-1----:R-:W-:-:S05]  /*35d0*/  LOP3.LUT R8, R8, 0xf000, RZ, 0xb8, !PT ;  /* 0x0000f00008087812 */ /* 0x002fca00078eb8ff */
[----:B------:R3:W-:Y:S02]  /*35e0*/  STS [UR5+0x3479c], R8 ;  /* 0x03479c08ff007988 */ /* 0x0007e40008000805 */
.L_x_30:
[----:B------:R-:W-:Y:S05]  /*35f0*/  BSYNC B0 ;  /* 0x0000000000007941 */ /* 0x000fea0003800000 */
.L_x_29:
[----:B------:R-:W-:Y:S01]  /*3600*/  ELECT P0, URZ, PT ;  /* 0x00000000003f782f */ /* 0x000fe20003800000 */
[----:B------:R-:W-:Y:S01]  /*3610*/  NOP ;  /* 0x0000000000007918 */ /* 0x000fe20000000000 */
[----:B------:R-:W-:Y:S11]  /*3620*/  BSSY B0, `(.L_x_31) ;  /* 0x0000004000007945 */ /* 0x000ff60003800000 */
[----:B------:R-:W-:Y:S05]  /*3630*/  @!P0 BRA `(.L_x_32) ;  /* 0x0000000000088947 */ /* 0x000fea0003800000 */
[----:B------:R0:W-:Y:S01]  /*3640*/  UTMACMDFLUSH ;  /* 0x00000000000079b7 */ /* 0x0001e20000000000 */
[----:B------:R-:W-:-:S04]  /*3650*/  DEPBAR.LE SB0, 0x0 ;  /* 0x000080000000791a */ /* 0x000fc80000000000 */
.L_x_32:
[----:B------:R-:W-:Y:S05]  /*3660*/  BSYNC B0 ;  /* 0x0000000000007941 */ /* 0x000fea0003800000 */
.L_x_31:
[----:B------:R-:W1:Y:S01]  /*3670*/  S2UR UR5, SR_CgaCtaId ;  /* 0x00000000000579c3 */ /* 0x000e620000008800 */
[----:B-----5:R-:W2:Y:S01]  /*3680*/  S2R R0, SR_LANEID ;  /* 0x0000000000007919 */ /* 0x020ea20000000000 */
[----:B------:R-:W-:Y:S01]  /*3690*/  UISETP.NE.AND UP0, UPT, UR18, 0x1, UPT ;  /* 0x000000011200788c */ /* 0x000fe2000bf05270 */
[----:B------:R-:W-:Y:S02]  /*36a0*/  UMOV UR4, 0x400 ;  /* 0x0000040000047882 */ /* 0x000fe40000000000 */
[----:B-1----:R-:W-:-:S04]  /*36b0*/  ULEA UR4, UR5, UR4, 0x18 ;  /* 0x0000000405047291 */ /* 0x002fc8000f8ec03f */
[----:B------:R-:W-:-:S04]  /*36c0*/  UIADD3 UR5, UR4, 0x80, URZ ;  /* 0x0000008004057890 */ /* 0x000fc8000fffe03f */
[----:B------:R-:W-:Y:S01]  /*36d0*/  @!UP0 UIADD3 UR5, UR4, URZ, URZ ;  /* 0x0000003f04058290 */ /* 0x000fe2000fffe03f */
[----:B--2---:R-:W-:-:S05]  /*36e0*/  SHF.L.U32 R0, R0, 0x2, RZ ;  /* 0x0000000200007819 */ /* 0x004fca00000006ff */
[----:B------:R-:W-:Y:S02]  /*36f0*/  MOV R3, UR5 ;  /* 0x0000000500037c02 */ /* 0x000fe40008000f00 */
[C---:B------:R-:W-:Y:S02]  /*3700*/  IADD3 R2, P0, R0.reuse, UR36, RZ ;  /* 0x0000002400027c10 */ /* 0x040fe4000ff1e0ff */
[----:B---3--:R-:W-:-:S03]  /*3710*/  IADD3 R4, R0, 0x34780, R3 ;  /* 0x0003478000047810 */ /* 0x008fc60007ffe003 */
[----:B------:R-:W-:Y:S02]  /*3720*/  IMAD.X R3, RZ, RZ, UR37, P0 ;  /* 0x00000025ff037e24 */ /* 0x000fe400080e06ff */
[----:B------:R-:W1:Y:S04]  /*3730*/  LDS R5, [R4] ;  /* 0x0000000004057984 */ /* 0x000e680000000800 */
[----:B-1----:R1:W5:Y:S02]  /*3740*/  ATOMG.E.EXCH.STRONG.GPU PT, RZ, [R2], R5 ;  /* 0x0000000502ff73a8 */ /* 0x00236400041ee100 */
.L_x_28:
[----:B-----5:R-:W-:Y:S01]  /*3750*/  SHF.R.S32.HI R0, RZ, 0x1f, R21 ;  /* 0x0000001fff007819 */ /* 0x020fe20000011415 */
[----:B------:R-:W3:Y:S01]  /*3760*/  S2UR UR56, SR_CgaCtaId ;  /* 0x00000000003879c3 */ /* 0x000ee20000008800 */
[----:B------:R-:W-:Y:S01]  /*3770*/  UISETP.NE.AND UP1, UPT, UR18, 0x1, UPT ;  /* 0x000000011200788c */ /* 0x000fe2000bf25270 */
[----:B--2---:R-:W-:Y:S01]  /*3780*/  MOV R6, 0x1 ;  /* 0x0000000100067802 */ /* 0x004fe20000000f00 */
[----:B------:R-:W-:Y:S01]  /*3790*/  UISETP.NE.AND UP0, UPT, UR29, URZ, UPT ;  /* 0x0000003f1d00728c */ /* 0x000fe2000bf05270 */
[----:B------:R-:W-:Y:S01]  /*37a0*/  LEA.HI R0, R0, R21, RZ, 0x7 ;  /* 0x0000001500007211 */ /* 0x000fe200078f38ff */
[----:B------:R-:W-:Y:S01]  /*37b0*/  UMOV UR47, 0x400 ;  /* 0x00000400002f7882 */ /* 0x000fe20000000000 */
[----:B------:R-:W-:Y:S01]  /*37c0*/  USHF.L.U32 UR50, UR29, 0x3, URZ ;  /* 0x000000031d327899 */ /* 0x000fe2000800063f */
[----:B------:R-:W-:Y:S01]  /*37d0*/  MOV R152, RZ ;  /* 0x000000ff00987202 */ /* 0x000fe20000000f00 */
[----:B------:R-:W-:Y:S01]  /*37e0*/  USEL UR4, URZ, 0x1, UP0 ;  /* 0x000000013f047887 */ /* 0x000fe20008000000 */
[----:B------:R-:W-:Y:S01]  /*37f0*/  LOP3.LUT R0, R0, 0xffffff80, RZ, 0xc0, !PT ;  /* 0xffffff8000007812 */ /* 0x000fe200078ec0ff */
[----:B------:R-:W-:-:S02]  /*3800*/  ULOP3.LUT UR53, UR50, 0x8, URZ, 0xc0, !UPT ;  /* 0x0000000832357892 */ /* 0x000fc4000f8ec03f */
[----:B------:R-:W-:Y:S01]  /*3810*/  ULOP3.LUT UR43, UR40, 0x1, URZ, 0xfc, !UPT ;  /* 0x00000001282b7892 */ /* 0x000fe2000f8efc3f */
[----:B------:R-:W-:Y:S01]  /*3820*/  IADD3 R0, -R0, R21, RZ ;  /* 0x0000001500007210 */ /* 0x000fe20007ffe1ff */
[----:B------:R-:W-:Y:S01]  /*3830*/  ULOP3.LUT UR52, UR59, 0x1, URZ, 0xfc, !UPT ;  /* 0x000000013b347892 */ /* 0x000fe2000f8efc3f */
[----:B------:R-:W-:Y:S01]  /*3840*/  MOV R153, UR4 ;  /* 0x0000000400997c02 */ /* 0x000fe20008000f00 */
[----:B------:R-:W-:Y:S01]  /*3850*/  ULOP3.LUT UR54, UR61, 0x1, URZ, 0xfc, !UPT ;  /* 0x000000013d367892 */ /* 0x000fe2000f8efc3f */
[----:B-1----:R-:W-:Y:S01]  /*3860*/  SHF.R.S32.HI R3, RZ, 0x1f, R0 ;  /* 0x0000001fff037819 */ /* 0x002fe20000011400 */
[C---:B------:R-:W-:Y:S01]  /*3870*/  VIADD R157, R0.reuse, 0x1f ;  /* 0x0000001f009d7836 */ /* 0x040fe20000000000 */
[----:B------:R-:W-:Y:S01]  /*3880*/  SHF.L.U32 R2, R0, 0x6, RZ ;  /* 0x0000000600027819 */ /* 0x000fe200000006ff */
[----:B------:R-:W-:Y:S01]  /*3890*/  ULOP3.LUT UR55, UR50, 0x8, URZ, 0xc, !UPT ;  /* 0x0000000832377892 */ /* 0x000fe2000f8e0c3f */
[----:B------:R-:W-:Y:S01]  /*38a0*/  LEA.HI R4, R3, R0, RZ, 0x5 ;  /* 0x0000000003047211 */ /* 0x000fe200078f28ff */
[----:B------:R-:W-:Y:S01]  /*38b0*/  ULOP3.LUT UR53, UR53, 0x18, URZ, 0x3c, !UPT ;  /* 0x0000001835357892 */ /* 0x000fe2000f8e3c3f */
[----:B------:R-:W-:Y:S01]  /*38c0*/  LOP3.LUT R5, R2, 0x40, RZ, 0xc0, !PT ;  /* 0x0000004002057812 */ /* 0x000fe200078ec0ff */
[----:B---3--:R-:W-:Y:S01]  /*38d0*/  ULEA UR47, UR56, UR47, 0x18 ;  /* 0x0000002f382f7291 */ /* 0x008fe2000f8ec03f */
[----:B------:R-:W-:-:S02]  /*38e0*/  SHF.R.U32.HI R2, RZ, 0x1, R4 ;  /* 0x00000001ff027819 */ /* 0x000fc40000011604 */
[-C--:B------:R-:W-:Y:S01]  /*38f0*/  LEA.HI R4, R3, R0.reuse, RZ, 0x3 ;  /* 0x0000000003047211 */ /* 0x080fe200078f18ff */
[----:B------:R-:W-:Y:S01]  /*3900*/  UIADD3 UR48, UR47, 0x80, URZ ;  /* 0x000000802f307890 */ /* 0x000fe2000fffe03f */
[----:B----4-:R-:W-:Y:S01]  /*3910*/  LOP3.LUT R7, R5, 0x30, R2, 0xf8, !PT ;  /* 0x0000003005077812 */ /* 0x010fe200078ef802 */
[----:B------:R-:W-:Y:S01]  /*3920*/  UIADD3 UR49, UR47, 0x34500, URZ ;  /* 0x000345002f317890 */ /* 0x000fe2000fffe03f */
[-C--:B------:R-:W-:Y:S01]  /*3930*/  LEA.HI R2, R0, R0.reuse, RZ, 0x1 ;  /* 0x0000000000027211 */ /* 0x080fe200078f08ff */
[----:B------:R-:W-:Y:S01]  /*3940*/  @!UP1 UIADD3 UR48, UR47, URZ, URZ ;  /* 0x0000003f2f309290 */ /* 0x000fe2000fffe03f */
[----:B------:R-:W-:Y:S01]  /*3950*/  LEA.HI R3, R3, R0, RZ, 0x4 ;  /* 0x0000000003037211 */ /* 0x000fe200078f20ff */
[----:B------:R-:W-:Y:S01]  /*3960*/  UIADD3 UR5, UR50, UR49, URZ ;  /* 0x0000003132057290 */ /* 0x000fe2000fffe03f */
[----:B------:R-:W-:Y:S01]  /*3970*/  SHF.R.S32.HI R2, RZ, 0x1, R2 ;  /* 0x00000001ff027819 */ /* 0x000fe20000011402 */
[----:B------:R-:W-:Y:S01]  /*3980*/  UIADD3 UR48, UR48, 0x34780, URZ ;  /* 0x0003478030307890 */ /* 0x000fe2000fffe03f */
[----:B------:R-:W-:-:S02]  /*3990*/  LOP3.LUT R7, R7, 0x8, R4, 0xf8, !PT ;  /* 0x0000000807077812 */ /* 0x000fc400078ef804 */
[----:B------:R-:W-:Y:S01]  /*39a0*/  SHF.R.S32.HI R4, RZ, 0x4, R3 ;  /* 0x00000004ff047819 */ /* 0x000fe20000011403 */
[----:B------:R-:W-:-:S03]  /*39b0*/  IMAD.SHL.U32 R2, R2, 0x80, RZ ;  /* 0x0000008002027824 */ /* 0x000fc600078e00ff */
[----:B------:R-:W-:Y:S02]  /*39c0*/  LEA.HI R3, R3, R4, RZ, 0x1 ;  /* 0x0000000403037211 */ /* 0x000fe400078f08ff */
[----:B------:R-:W-:Y:S02]  /*39d0*/  LOP3.LUT R2, R2, 0x180, RZ, 0xc0, !PT ;  /* 0x0000018002027812 */ /* 0x000fe400078ec0ff */
[----:B------:R-:W-:Y:S02]  /*39e0*/  LOP3.LUT R3, R3, 0x7ffffe, RZ, 0xc0, !PT ;  /* 0x007ffffe03037812 */ /* 0x000fe400078ec0ff */
[----:B------:R-:W-:Y:S02]  /*39f0*/  LOP3.LUT R5, R2, R5, RZ, 0xfc, !PT ;  /* 0x0000000502057212 */ /* 0x000fe400078efcff */
[----:B------:R-:W-:Y:S02]  /*3a00*/  IADD3 R3, R4, -R3, RZ ;  /* 0x8000000304037210 */ /* 0x000fe40007ffe0ff */
[----:B------:R-:W-:-:S04]  /*3a10*/  SHF.R.U32.HI R5, RZ, 0x3, R5 ;  /* 0x00000003ff057819 */ /* 0x000fc80000011605 */
[----:B------:R-:W-:-:S05]  /*3a20*/  LOP3.LUT R156, R5, R7, R2, 0x1e, !PT ;  /* 0x00000007059c7212 */ /* 0x000fca00078e1e02 */
[----:B------:R-:W-:-:S07]  /*3a30*/  IMAD R156, R3, 0x200, R156 ;  /* 0x00000200039c7824 */ /* 0x000fce00078e029c */
.L_x_236:
[----:B-12---:R-:W1:Y:S02]  /*3a40*/  LDC.64 R2, c[0x0][0x290] ;  /* 0x0000a400ff027b82 */ /* 0x006e640000000a00 */
[----:B-1----:R-:W-:-:S05]  /*3a50*/  IMAD.WIDE R2, R18, 0xc, R2 ;  /* 0x0000000c12027825 */ /* 0x002fca00078e0202 */
[----:B------:R-:W2:Y:S01]  /*3a60*/  LDG.E R4, desc[UR38][R2.64+0x8] ;  /* 0x0000082602047981 */ /* 0x000ea2000c1e1900 */
[----:B------:R-:W-:Y:S01]  /*3a70*/  SHF.L.U32 R8, R153, 0x1f, RZ ;  /* 0x0000001f99087819 */ /* 0x000fe200000006ff */
[----:B------:R-:W-:Y:S01]  /*3a80*/  UMOV UR5, UR41 ;  /* 0x0000002900057c82 */ /* 0x000fe20008000000 */
[----:B------:R-:W-:-:S04]  /*3a90*/  MOV R7, UR49 ;  /* 0x0000003100077c02 */ /* 0x000fc80008000f00 */
[----:B------:R-:W1:Y:S01]  /*3aa0*/  SYNCS.PHASECHK.TRANS64.TRYWAIT P0, [R7+UR50], R8 ;  /* 0x00000008070075a7 */ /* 0x000e620008000172 */
[----:B--2---:R-:W-:-:S04]  /*3ab0*/  IADD3 R5, R4, 0x3f, RZ ;  /* 0x0000003f04057810 */ /* 0x004fc80007ffe0ff */
[----:B------:R-:W-:-:S04]  /*3ac0*/  SHF.R.S32.HI R0, RZ, 0x1f, R5 ;  /* 0x0000001fff007819 */ /* 0x000fc80000011405 */
[----:B------:R-:W-:Y:S01]  /*3ad0*/  LEA.HI R5, R0, R5, RZ, 0x6 ;  /* 0x0000000500057211 */ /* 0x000fe200078f30ff */
[----:B-1----:R-:W-:Y:S06]  /*3ae0*/  @!P0 BRA `(.L_x_33) ;  /* 0x0000030400588947 */ /* 0x002fec0003800000 */
.L_x_534:
[----:B------:R2:W-:Y:S01]  /*3af0*/  STL [R1+0x400], RZ ;  /* 0x000400ff01007387 */ /* 0x0005e20000100800 */
[----:B------:R-:W-:Y:S01]  /*3b00*/  ISETP.GE.AND P0, PT, R4, 0x1, PT ;  /* 0x000000010400780c */ /* 0x000fe20003f06270 */
[----:B------:R-:W-:Y:S01]  /*3b10*/  UMOV UR4, URZ ;  /* 0x0000003f00047c82 */ /* 0x000fe20008000000 */
[--C-:B------:R-:W-:Y:S01]  /*3b20*/  IMAD.MOV.U32 R155, RZ, RZ, R18.reuse ;  /* 0x000000ffff9b7224 */ /* 0x100fe200078e0012 */
[----:B------:R2:W-:Y:S01]  /*3b30*/  STL [R1+0x404], RZ ;  /* 0x000404ff01007387 */ /* 0x0005e20000100800 */
[----:B------:R-:W-:Y:S02]  /*3b40*/  SHF.R.S32.HI R19, RZ, 0x1f, R18 ;  /* 0x0000001fff137819 */ /* 0x000fe40000011412 */
[----:B------:R-:W-:Y:S02]  /*3b50*/  CS2R R150, SRZ ;  /* 0x0000000000967805 */ /* 0x000fe4000001ff00 */
[----:B------:R-:W-:Y:S01]  /*3b60*/  MOV R0, UR42 ;  /* 0x0000002a00007c02 */ /* 0x000fe20008000f00 */
[----:B------:R2:W-:Y:S01]  /*3b70*/  STL [R1+0x408], RZ ;  /* 0x000408ff01007387 */ /* 0x0005e20000100800 */
[----:B------:R-:W-:-:S02]  /*3b80*/  CS2R R24, SRZ ;  /* 0x0000000000187805 */ /* 0x000fc4000001ff00 */
[----:B------:R-:W-:Y:S02]  /*3b90*/  CS2R R26, SRZ ;  /* 0x00000000001a7805 */ /* 0x000fe4000001ff00 */
[----:B------:R-:W-:Y:S01]  /*3ba0*/  CS2R R28, SRZ ;  /* 0x00000000001c7805 */ /* 0x000fe2000001ff00 */
[----:B------:R2:W-:Y:S01]  /*3bb0*/  STL [R1+0x40c], RZ ;  /* 0x00040cff01007387 */ /* 0x0005e20000100800 */
[----:B------:R-:W-:Y:S02]  /*3bc0*/  CS2R R30, SRZ ;  /* 0x00000000001e7805 */ /* 0x000fe4000001ff00 */
[----:B------:R-:W-:Y:S02]  /*3bd0*/  CS2R R32, SRZ ;  /* 0x0000000000207805 */ /* 0x000fe4000001ff00 */
[----:B------:R-:W-:Y:S01]  /*3be0*/  CS2R R34, SRZ ;  /* 0x0000000000227805 */ /* 0x000fe2000001ff00 */
        /* <DEDUP_REMOVED lines=55> */
[----:B------:R-:W-:Y:S01]  /*3f60*/  SHF.R.S32.HI R5, RZ, 0x6, R5 ;  /* 0x00000006ff057819 */ /* 0x000fe20000011405 */
        /* <DEDUP_REMOVED lines=21> */
[----:B------:R-:W-:-:S03]  /*40c0*/  CS2R R148, SRZ ;  /* 0x0000000000947805 */ /* 0x000fc6000001ff00 */
[----:B------:R2:W-:Y:S04]  /*40d0*/  STL [R1+0x460], RZ ;  /* 0x000460ff01007387 */ /* 0x0005e80000100800 */
        /* <DEDUP_REMOVED lines=231> */
[----:B------:R2:W-:Y:S04]  /*4f50*/  STL [R1], RZ ;  /* 0x000000ff01007387 */ /* 0x0005e80000100800 */
        /* <DEDUP_REMOVED lines=126> */
[----:B------:R2:W-:Y:S01]  /*5740*/  STL [R1+0x1fc], RZ ;  /* 0x0001fcff01007387 */ /* 0x0005e20000100800 */
[----:B------:R-:W-:Y:S05]  /*5750*/  @!P0 BRA `(.L_x_34) ;  /* 0x000000b800488947 */ /* 0x000fea0003800000 */
[----:B------:R-:W-:-:S06]  /*5760*/  UISETP.NE.AND UP0, UPT, UR43, 0x3, UPT ;  /* 0x000000032b00788c */ /* 0x000fcc000bf05270 */
[----:B------:R-:W-:-:S13]  /*5770*/  PLOP3.LUT P1, PT, PT, PT, UP0, 0x80, 0x0 ;  /* 0x000000000000781c */ /* 0x000fda0003f2f008 */
[----:B------:R-:W-:Y:S05]  /*5780*/  @!P1 BRA `(.L_x_35) ;  /* 0x0000000000049947 */ /* 0x000fea0003800000 */
[----:B------:R-:W-:Y:S01]  /*5790*/  BPT.TRAP 0x1 ;  /* 0x000000040000795c */ /* 0x000fe20000300000 */
.L_x_35:
[----:B------:R-:W-:Y:S01]  /*57a0*/  ULEA UR4, UR41, UR47, 0x3 ;  /* 0x0000002f29047291 */ /* 0x000fe2000f8e183f */
[----:B------:R-:W-:-:S04]  /*57b0*/  MOV R0, UR42 ;  /* 0x0000002a00007c02 */ /* 0x000fc80008000f00 */
[----:B------:R-:W-:-:S04]  /*57c0*/  SHF.L.U32 R0, R0, 0x1f, RZ ;  /* 0x0000001f00007819 */ /* 0x000fc800000006ff */
[----:B------:R3:W4:Y:S01]  /*57d0*/  SYNCS.PHASECHK.TRANS64.TRYWAIT P0, [UR4+0x34480], R0 ;  /* 0x03448000ff0075a7 */ /* 0x0007220008000144 */
[----:B------:R-:W-:Y:S05]  /*57e0*/  @!P1 BRA `(.L_x_36) ;  /* 0x0000000000049947 */ /* 0x000fea0003800000 */
[----:B------:R-:W-:Y:S01]  /*57f0*/  BPT.TRAP 0x1 ;  /* 0x000000040000795c */ /* 0x000fe20000300000 */
.L_x_36:
[----:B----4-:R-:W-:Y:S05]  /*5800*/  @P0 BRA `(.L_x_37) ;  /* 0x0000000000080947 */ /* 0x010fea0003800000 */
[----:B------:R-:W4:Y:S02]  /*5810*/  SYNCS.PHASECHK.TRANS64.TRYWAIT P0, [UR4+0x34480], R0 ;  /* 0x03448000ff0075a7 */ /* 0x000f240008000144 */
[----:B----4-:R-:W-:Y:S05]  /*5820*/  @!P0 BRA `(.L_x_38) ;  /* 0x000002e800248947 */ /* 0x010fea0003800000 */
.L_x_37:
[----:B------:R-:W-:Y:S01]  /*5830*/  UIADD3 UR5, UR47, 0x18000, URZ ;  /* 0x000180002f057890 */ /* 0x000fe2000fffe03f */
[----:B------:R-:W-:Y:S01]  /*5840*/  WARPGROUP.ARRIVE ;  /* 0x00000000000079c5 */ /* 0x000fe20000000000 */
[----:B------:R-:W-:Y:S01]  /*5850*/  USHF.R.U32.HI UR4, URZ, 0x4, UR47 ;  /* 0x000000043f047899 */ /* 0x000fe2000801162f */
[----:B------:R-:W-:Y:S01]  /*5860*/  STL [R1+0x1168], R156 ;  /* 0x0011689c01007387 */ /* 0x000fe20000100800 */
[----:B------:R-:W-:Y:S02]  /*5870*/  USHF.R.U32.HI UR5, URZ, 0x4, UR5 ;  /* 0x000000043f057899 */ /* 0x000fe40008011605 */
[----:B------:R-:W-:Y:S01]  /*5880*/  ULOP3.LUT UR4, UR4, 0x3fff, URZ, 0xc0, !UPT ;  /* 0x00003fff04047892 */ /* 0x000fe2000f8ec03f */
[----:B------:R-:W-:Y:S01]  /*5890*/  STL [R1+0x1164], R157 ;  /* 0x0011649d01007387 */ /* 0x000fe20000100800 */
[----:B------:R-:W-:Y:S02]  /*58a0*/  ULOP3.LUT UR5, UR5, 0x3fff, URZ, 0xc0, !UPT ;  /* 0x00003fff05057892 */ /* 0x000fe4000f8ec03f */
[----:B------:R-:W-:Y:S01]  /*58b0*/  ULOP3.LUT UR6, UR4, 0x10000, URZ, 0xfc, !UPT ;  /* 0x0001000004067892 */ /* 0x000fe2000f8efc3f */
[----:B------:R-:W-:Y:S01]  /*58c0*/  STL [R1+0x1160], R155 ;  /* 0x0011609b01007387 */ /* 0x000fe20000100800 */
[----:B------:R-:W-:-:S02]  /*58d0*/  ULOP3.LUT UR4, UR5, 0x10000, URZ, 0xfc, !UPT ;  /* 0x0001000005047892 */ /* 0x000fc4000f8efc3f */
[----:B------:R-:W-:Y:S01]  /*58e0*/  ULEA UR5, UR41, UR6, 0xb ;  /* 0x0000000629057291 */ /* 0x000fe2000f8e583f */
[----:B------:R-:W-:Y:S01]  /*58f0*/  STL [R1+0x115c], R152 ;  /* 0x00115c9801007387 */ /* 0x000fe20000100800 */
[----:B------:R-:W-:Y:S01]  /*5900*/  ULEA UR4, UR41, UR4, 0xb ;  /* 0x0000000429047291 */ /* 0x000fe2000f8e583f */
[----:B------:R-:W-:Y:S01]  /*5910*/  UMOV UR9, 0x40000040 ;  /* 0x4000004000097882 */ /* 0x000fe20000000000 */
[----:B------:R-:W-:Y:S01]  /*5920*/  UMOV UR11, 0x40000040 ;  /* 0x40000040000b7882 */ /* 0x000fe20000000000 */
[----:B------:R-:W-:Y:S02]  /*5930*/  STL [R1+0x1158], R153 ;  /* 0x0011589901007387 */ /* 0x000fe40000100800 */
[----:B------:R-:W-:Y:S02]  /*5940*/  UMOV UR8, UR5 ;  /* 0x0000000500087c82 */ /* 0x000fe40008000000 */
[----:B------:R-:W-:Y:S01]  /*5950*/  UMOV UR10, UR4 ;  /* 0x00000004000a7c82 */ /* 0x000fe20008000000 */
[----:B------:R-:W-:Y:S01]  /*5960*/  STL [R1+0xb08], R22 ;  /* 0x000b081601007387 */ /* 0x000fe20000100800 */
[----:B------:R-:W-:Y:S01]  /*5970*/  HGMMA.64x256x16.F32.BF16 R24, gdesc[UR8], RZ, !UPT, gsb0 ;  /* 0x03e00000081879f0 */ /* 0x000fe2000c0018ff */
[----:B------:R-:W-:-:S02]  /*5980*/  UIADD3 UR8, UR5, 0x200, URZ ;  /* 0x0000020005087890 */ /* 0x000fc4000fffe03f */
[----:B------:R-:W-:Y:S01]  /*5990*/  STL [R1+0xb04], R19 ;  /* 0x000b041301007387 */ /* 0x000fe20000100800 */
[----:B------:R-:W-:-:S03]  /*59a0*/  UMOV UR9, 0x40000040 ;  /* 0x4000004000097882 */ /* 0x000fc60000000000 */
[----:B------:R-:W-:Y:S04]  /*59b0*/  STL [R1+0xb00], R18 ;  /* 0x000b001201007387 */ /* 0x000fe80000100800 */
[----:B------:R-:W-:Y:S04]  /*59c0*/  STL [R1+0xafc], R17 ;  /* 0x000afc1101007387 */ /* 0x000fe80000100800 */
[----:B------:R-:W-:Y:S04]  /*59d0*/  STL [R1+0xaf8], R16 ;  /* 0x000af81001007387 */ /* 0x000fe80000100800 */
[----:B------:R-:W-:Y:S04]  /*59e0*/  STL [R1+0xaf4], R7 ;  /* 0x000af40701007387 */ /* 0x000fe80000100800 */
[----:B------:R-:W-:Y:S04]  /*59f0*/  STL [R1+0xaf0], R6 ;  /* 0x000af00601007387 */ /* 0x000fe80000100800 */
[----:B------:R-:W-:Y:S04]  /*5a00*/  STL [R1+0xaec], R5 ;  /* 0x000aec0501007387 */ /* 0x000fe80000100800 */
[----:B------:R-:W-:Y:S01]  /*5a10*/  STL [R1+0xae8], R4 ;  /* 0x000ae80401007387 */ /* 0x000fe20000100800 */
[----:B------:R-:W-:-:S03]  /*5a20*/  WARPGROUP.DEPBAR.LE gsb0, 0x0 ;  /* 0x00008000000079c5 */ /* 0x000fc60000010000 */
[----:B------:R-:W-:Y:S04]  /*5a30*/  STL.64 [R1+0x400], R24 ;  /* 0x0004001801007387 */ /* 0x000fe80000100a00 */
        /* <DEDUP_REMOVED lines=62> */
[----:B------:R4:W-:Y:S02]  /*5e20*/  STL.64 [R1+0x5f8], R150 ;  /* 0x0005f89601007387 */ /* 0x0009e40000100a00 */
[----:B----4-:R-:W-:-:S06]  /*5e30*/  WARPGROUP.ARRIVE ;  /* 0x00000000000079c5 */ /* 0x010fcc0000000000 */
[----:B------:R-:W-:Y:S01]  /*5e40*/  HGMMA.64x256x16.F32.BF16 R24, gdesc[UR8], RZ, !UPT, gsb0 ;  /* 0x03e00000081879f0 */ /* 0x000fe2000c0018ff */
[----:B------:R-:W-:Y:S01]  /*5e50*/  UIADD3 UR8, UR5, 0x400, URZ ;  /* 0x0000040005087890 */ /* 0x000fe2000fffe03f */
[----:B------:R-:W-:Y:S01]  /*5e60*/  UMOV UR9, 0x40000040 ;  /* 0x4000004000097882 */ /* 0x000fe20000000000 */
[----:B------:R-:W-:Y:S02]  /*5e70*/  WARPGROUP.DEPBAR.LE gsb0, 0x0 ;  /* 0x00008000000079c5 */ /* 0x000fe40000010000 */
        /* <DEDUP_REMOVED lines=69> */
[----:B------:R-:W-:Y:S01]  /*62d0*/  STL.64 [R1], R24 ;  /* 0x0000001801007387 */ /* 0x000fe20000100a00 */
[----:B------:R-:W-:Y:S01]  /*62e0*/  IMAD.MOV.U32 R227, RZ, RZ, R53 ;  /* 0x000000ffffe37224 */ /* 0x000fe200078e0035 */
[----:B------:R-:W-:Y:S01]  /*62f0*/  MOV R226, R54 ;  /* 0x0000003600e27202 */ /* 0x000fe20000000f00 */
[----:B------:R-:W-:Y:S01]  /*6300*/  IMAD.MOV.U32 R224, RZ, RZ, R56 ;  /* 0x000000ffffe07224 */ /* 0x000fe200078e0038 */
[----:B------:R-:W-:Y:S01]  /*6310*/  STL.64 [R1+0x8], R26 ;  /* 0x0000081a01007387 */ /* 0x000fe20000100a00 */
[----:B------:R-:W-:Y:S01]  /*6320*/  MOV R225, R55 ;  /* 0x0000003700e17202 */ /* 0x000fe20000000f00 */
[----:B------:R-:W-:Y:S01]  /*6330*/  IMAD.MOV.U32 R221, RZ, RZ, R59 ;  /* 0x000000ffffdd7224 */ /* 0x000fe200078e003b */
[----:B------:R-:W-:Y:S01]  /*6340*/  MOV R223, R57 ;  /* 0x0000003900df7202 */ /* 0x000fe20000000f00 */
        /* <DEDUP_REMOVED lines=82> */
[----:B-1----:R-:W-:Y:S01]  /*6870*/  IMAD.MOV.U32 R3, RZ, RZ, R149 ;  /* 0x000000ffff037224 */ /* 0x002fe200078e0095 */
[----:B------:R-:W-:Y:S01]  /*6880*/  MOV R160, R120 ;  /* 0x0000007800a07202 */ /* 0x000fe20000000f00 */
[----:B------:R1:W-:Y:S01]  /*6890*/  STL [R1+0x70], R52 ;  /* 0x0000703401007387 */ /* 0x0003e20000100800 */
[----:B------:R-:W-:-:S02]  /*68a0*/  MOV R159, R121 ;  /* 0x00000079009f7202 */ /* 0x000fc40000000f00 */
[----:B------:R-:W-:Y:S02]  /*68b0*/  MOV R157, R123 ;  /* 0x0000007b009d7202 */ /* 0x000fe40000000f00 */
[----:B------:R-:W-:Y:S02]  /*68c0*/  MOV R156, R124 ;  /* 0x0000007c009c7202 */ /* 0x000fe40000000f00 */
[----:B------:R-:W-:Y:S02]  /*68d0*/  MOV R154, R126 ;  /* 0x0000007e009a7202 */ /* 0x000fe40000000f00 */
[----:B------:R-:W-:Y:S02]  /*68e0*/  MOV R153, R127 ;  /* 0x0000007f00997202 */ /* 0x000fe40000000f00 */
[----:B------:R-:W-:Y:S02]  /*68f0*/  MOV R23, R129 ;  /* 0x0000008100177202 */ /* 0x000fe40000000f00 */
        /* <DEDUP_REMOVED lines=14> */
[----:B---3--:R-:W-:Y:S02]  /*69e0*/  MOV R0, R151 ;  /* 0x0000009700007202 */ /* 0x008fe40000000f00 */
[----:B-1----:R-:W-:-:S06]  /*69f0*/  WARPGROUP.ARRIVE ;  /* 0x00000000000079c5 */ /* 0x002fcc0000000000 */
[----:B------:R-:W-:Y:S03]  /*6a00*/  HGMMA.64x256x16.F32.BF16 R24, gdesc[UR8], RZ, !UPT, gsb0 ;  /* 0x03e00000081879f0 */ /* 0x000fe6000c0018ff */
        /* <DEDUP_REMOVED lines=64> */
[----:B------:R1:W-:Y:S04]  /*6e10*/  STL.64 [R1+0x1170], R24 ;  /* 0x0011701801007387 */ /* 0x0003e80000100a00 */
[----:B-1----:R-:W3:Y:S04]  /*6e20*/  LDL.LU R24, [R1+0x400] ;  /* 0x0004000001187983 */ /* 0x002ee80000300800 */
[----:B------:R-:W3:Y:S04]  /*6e30*/  LDL.LU R25, [R1+0x404] ;  /* 0x0004040001197983 */ /* 0x000ee80000300800 */
        /* <DEDUP_REMOVED lines=125> */
[----:B------:R-:W3:Y:S01]  /*7610*/  LDL.LU R151, [R1+0x5fc] ;  /* 0x0005fc0001977983 */ /* 0x000ee20000300800 */
[----:B------:R-:W-:-:S02]  /*7620*/  UIADD3 UR8, UR5, 0x2, URZ ;  /* 0x0000000205087890 */ /* 0x000fc4000fffe03f */
[----:B------:R-:W-:Y:S01]  /*7630*/  UIADD3 UR10, UR4, 0x2, URZ ;  /* 0x00000002040a7890 */ /* 0x000fe2000fffe03f */
[----:B------:R-:W-:Y:S01]  /*7640*/  UMOV UR9, 0x40000040 ;  /* 0x4000004000097882 */ /* 0x000fe20000000000 */
[----:B------:R-:W-:Y:S01]  /*7650*/  UMOV UR11, 0x40000040 ;  /* 0x40000040000b7882 */ /* 0x000fe20000000000 */
[----:B---3--:R-:W-:-:S06]  /*7660*/  WARPGROUP.ARRIVE ;  /* 0x00000000000079c5 */ /* 0x008fcc0000000000 */
[----:B------:R-:W-:Y:S03]  /*7670*/  HGMMA.64x256x16.F32.BF16 R24, gdesc[UR8], R24, gsb0 ;  /* 0x03e00000081879f0 */ /* 0x000fe60008001818 */
[----:B------:R-:W-:Y:S02]  /*7680*/  WARPGROUP.DEPBAR.LE gsb0, 0x0 ;  /* 0x00008000000079c5 */ /* 0x000fe40000010000 */
[----:B------:R1:W-:Y:S04]  /*7690*/  STL.64 [R1+0x400], R24 ;  /* 0x0004001801007387 */ /* 0x0003e80000100a00 */
        /* <DEDUP_REMOVED lines=63> */
[----:B-1----:R-:W2:Y:S04]  /*7a90*/  LDL.LU R24, [R1] ;  /* 0x0000000001187983 */ /* 0x002ea80000300800 */
[----:B------:R-:W2:Y:S04]  /*7aa0*/  LDL.LU R25, [R1+0x4] ;  /* 0x0000040001197983 */ /* 0x000ea80000300800 */
[----:B---3--:R-:W3:Y:S04]  /*7ab0*/  LDL.LU R26, [R1+0x8] ;  /* 0x00000800011a7983 */ /* 0x008ee80000300800 */
[----:B------:R-:W3:Y:S04]  /*7ac0*/  LDL.LU R27, [R1+0xc] ;  /* 0x00000c00011b7983 */ /* 0x000ee80000300800 */
[----:B----4-:R-:W4:Y:S04]  /*7ad0*/  LDL.LU R28, [R1+0x10] ;  /* 0x00001000011c7983 */ /* 0x010f280000300800 */
[----:B------:R-:W4:Y:S04]  /*7ae0*/  LDL.LU R29, [R1+0x14] ;  /* 0x00001400011d7983 */ /* 0x000f280000300800 */
[----:B--2---:R-:W2:Y:S04]  /*7af0*/  LDL.LU R30, [R1+0x18] ;  /* 0x00001800011e7983 */ /* 0x004ea80000300800 */
[----:B------:R-:W2:Y:S04]  /*7b00*/  LDL.LU R31, [R1+0x1c] ;  /* 0x00001c00011f7983 */ /* 0x000ea80000300800 */
[----:B------:R-:W3:Y:S04]  /*7b10*/  LDL.LU R32, [R1+0x20] ;  /* 0x0000200001207983 */ /* 0x000ee80000300800 */
[----:B------:R-:W3:Y:S04]  /*7b20*/  LDL.LU R33, [R1+0x24] ;  /* 0x0000240001217983 */ /* 0x000ee80000300800 */
[----:B------:R-:W4:Y:S04]  /*7b30*/  LDL.LU R34, [R1+0x28] ;  /* 0x0000280001227983 */ /* 0x000f280000300800 */
[----:B------:R-:W4:Y:S04]  /*7b40*/  LDL.LU R35, [R1+0x2c] ;  /* 0x00002c0001237983 */ /* 0x000f280000300800 */
[----:B------:R-:W2:Y:S04]  /*7b50*/  LDL.LU R36, [R1+0x30] ;  /* 0x0000300001247983 */ /* 0x000ea80000300800 */
        /* <DEDUP_REMOVED lines=15> */
[----:B------:R-:W4:Y:S01]  /*7c50*/  LDL.LU R52, [R1+0x70] ;  /* 0x0000700001347983 */ /* 0x000f220000300800 */
        /* <DEDUP_REMOVED lines=126> */
[----:B------:R-:W-:-:S02]  /*8440*/  MOV R57, R223 ;  /* 0x000000df00397202 */ /* 0x000fc40000000f00 */
[----:B------:R-:W-:Y:S01]  /*8450*/  MOV R54, R226 ;  /* 0x000000e200367202 */ /* 0x000fe20000000f00 */
[----:B------:R-:W-:Y:S01]  /*8460*/  STL.64 [R1+0x1478], R90 ;  /* 0x0014785a01007387 */ /* 0x000fe20000100a00 */
[----:B------:R-:W-:-:S03]  /*8470*/  MOV R55, R225 ;  /* 0x000000e100377202 */ /* 0x000fc60000000f00 */
        /* <DEDUP_REMOVED lines=18> */
[----:B----4-:R-:W-:Y:S04]  /*85a0*/  STL.64 [R1+0x13e0], R52 ;  /* 0x0013e03401007387 */ /* 0x010fe80000100a00 */
[----:B---3--:R-:W-:Y:S04]  /*85b0*/  STL.64 [R1+0x13d8], R50 ;  /* 0x0013d83201007387 */ /* 0x008fe80000100a00 */
[----:B--2---:R-:W-:Y:S04]  /*85c0*/  STL.64 [R1+0x13d0], R48 ;  /* 0x0013d03001007387 */ /* 0x004fe80000100a00 */
        /* <DEDUP_REMOVED lines=12> */
[----:B-1----:R-:W2:Y:S04]  /*8690*/  LDL.LU.64 R24, [R1+0x200] ;  /* 0x0002000001187983 */ /* 0x002ea80000300a00 */
[----:B------:R-:W2:Y:S04]  /*86a0*/  LDL.LU.64 R26, [R1+0x208] ;  /* 0x00020800011a7983 */ /* 0x000ea80000300a00 */
        /* <DEDUP_REMOVED lines=61> */
[----:B------:R-:W2:Y:S01]  /*8a80*/  LDL.LU.64 R150, [R1+0x3f8] ;  /* 0x0003f80001967983 */ /* 0x000ea20000300a00 */
[----:B------:R-:W-:Y:S01]  /*8a90*/  UIADD3 UR8, UR5, 0x202, URZ ;  /* 0x0000020205087890 */ /* 0x000fe2000fffe03f */
[----:B------:R-:W-:Y:S01]  /*8aa0*/  UMOV UR9, 0x40000040 ;  /* 0x4000004000097882 */ /* 0x000fe20000000000 */
[----:B--2---:R-:W-:-:S07]  /*8ab0*/  WARPGROUP.ARRIVE ;  /* 0x00000000000079c5 */ /* 0x004fce0000000000 */
[----:B------:R-:W-:Y:S03]  /*8ac0*/  HGMMA.64x256x16.F32.BF16 R24, gdesc[UR8], R24, gsb0 ;  /* 0x03e00000081879f0 */ /* 0x000fe60008001818 */
[----:B------:R-:W-:Y:S02]  /*8ad0*/  WARPGROUP.DEPBAR.LE gsb0, 0x0 ;  /* 0x00008000000079c5 */ /* 0x000fe40000010000 */
        /* <DEDUP_REMOVED lines=56> */
[----:B------:R1:W-:Y:S01]  /*8e60*/  STL [R1+0x270], R52 ;  /* 0x0002703401007387 */ /* 0x0003e20000100800 */
[----:B------:R-:W-:Y:S01]  /*8e70*/  MOV R177, R108 ;  /* 0x0000006c00b17202 */ /* 0x000fe20000000f00 */
[----:B------:R-:W-:Y:S01]  /*8e80*/  IMAD.MOV.U32 R178, RZ, RZ, R107 ;  /* 0x000000ffffb27224 */ /* 0x000fe200078e006b */
[----:B------:R-:W-:Y:S01]  /*8e90*/  MOV R176, R109 ;  /* 0x0000006d00b07202 */ /* 0x000fe20000000f00 */
[----:B------:R-:W2:Y:S01]  /*8ea0*/  LDL.LU.64 R150, [R1+0x1568] ;  /* 0x0015680001967983 */ /* 0x000ea20000300a00 */
        /* <DEDUP_REMOVED lines=122> */
[----:B------:R-:W-:Y:S04]  /*9650*/  STL.64 [R1], R24 ;  /* 0x0000001801007387 */ /* 0x000fe80000100a00 */
        /* <DEDUP_REMOVED lines=196> */
[----:B-1----:R-:W2:Y:S04]  /*a2a0*/  LDL.LU.64 R24, [R1] ;  /* 0x0000000001187983 */ /* 0x002ea80000300a00 */
[----:B------:R-:W3:Y:S04]  /*a2b0*/  LDL.LU.64 R26, [R1+0x8] ;  /* 0x00000800011a7983 */ /* 0x000ee80000300a00 */
[----:B------:R-:W4:Y:S04]  /*a2c0*/  LDL.LU.64 R28, [R1+0x10] ;  /* 0x00001000011c7983 */ /* 0x000f280000300a00 */
[----:B------:R-:W2:Y:S04]  /*a2d0*/  LDL.LU.64 R30, [R1+0x18] ;  /* 0x00001800011e7983 */ /* 0x000ea80000300a00 */
        /* <DEDUP_REMOVED lines=60> */
[----:B--2---:R-:W-:Y:S04]  /*a6a0*/  STL.64 [R1+0xf50], R150 ;  /* 0x000f509601007387 */ /* 0x004fe80000100a00 */
[----:B----4-:R-:W-:Y:S04]  /*a6b0*/  STL.64 [R1+0xf48], R148 ;  /* 0x000f489401007387 */ /* 0x010fe80000100a00 */
[----:B---3--:R-:W-:Y:S04]  /*a6c0*/  STL.64 [R1+0xf40], R146 ;  /* 0x000f409201007387 */ /* 0x008fe80000100a00 */
        /* <DEDUP_REMOVED lines=61> */
[----:B-1----:R-:W2:Y:S04]  /*aaa0*/  LDL.LU R24, [R1+0x200] ;  /* 0x0002000001187983 */ /* 0x002ea80000300800 */
        /* <DEDUP_REMOVED lines=28> */
[----:B------:R-:W-:Y:S01]  /*ac70*/  IMAD.MOV.U32 R53, RZ, RZ, R156 ;  /* 0x000000ffff357224 */ /* 0x000fe200078e009c */
[----:B------:R-:W-:Y:S01]  /*ac80*/  MOV R54, R157 ;  /* 0x0000009d00367202 */ /* 0x000fe20000000f00 */
[----:B------:R-:W-:Y:S01]  /*ac90*/  IMAD.MOV.U32 R149, RZ, RZ, R3 ;  /* 0x000000ffff957224 */ /* 0x000fe200078e0003 */
[----:B------:R-:W2:Y:S01]  /*aca0*/  LDL.LU R156, [R1+0x1168] ;  /* 0x00116800019c7983 */ /* 0x000ea20000300800 */
[----:B------:R-:W-:-:S02]  /*acb0*/  MOV R150, R2 ;  /* 0x0000000200967202 */ /* 0x000fc40000000f00 */
[----:B------:R-:W-:Y:S01]  /*acc0*/  MOV R151, R0 ;  /* 0x0000000000977202 */ /* 0x000fe20000000f00 */
[----:B------:R-:W2:Y:S01]  /*acd0*/  LDL.LU R157, [R1+0x1164] ;  /* 0x00116400019d7983 */ /* 0x000ea20000300800 */
[----:B------:R-:W-:Y:S01]  /*ace0*/  MOV R55, R155 ;  /* 0x0000009b00377202 */ /* 0x000fe20000000f00 */
[----:B------:R-:W-:Y:S01]  /*acf0*/  IMAD.MOV.U32 R56, RZ, RZ, R152 ;  /* 0x000000ffff387224 */ /* 0x000fe200078e0098 */
[----:B------:R-:W-:Y:S01]  /*ad00*/  MOV R148, R4 ;  /* 0x0000000400947202 */ /* 0x000fe20000000f00 */
[----:B------:R-:W2:Y:S01]  /*ad10*/  LDL.LU R155, [R1+0x1160] ;  /* 0x00116000019b7983 */ /* 0x000ea20000300800 */
        /* <DEDUP_REMOVED lines=27> */
[----:B------:R-:W-:-:S03]  /*aed0*/  MOV R129, R23 ;  /* 0x0000001700817202 */ /* 0x000fc60000000f00 */
[----:B------:R-:W-:Y:S01]  /*aee0*/  STL.64 [R1+0x1128], R140 ;  /* 0x0011288c01007387 */ /* 0x000fe20000100a00 */
[----:B------:R-:W-:Y:S01]  /*aef0*/  MOV R126, R159 ;  /* 0x0000009f007e7202 */ /* 0x000fe20000000f00 */
[----:B------:R-:W-:Y:S01]  /*af00*/  IMAD.MOV.U32 R125, RZ, RZ, R160 ;  /* 0x000000ffff7d7224 */ /* 0x000fe200078e00a0 */
[----:B------:R-:W-:Y:S01]  /*af10*/  MOV R127, R158 ;  /* 0x0000009e007f7202 */ /* 0x000fe20000000f00 */
[----:B------:R-:W-:Y:S01]  /*af20*/  STL.64 [R1+0x1120], R138 ;  /* 0x0011208a01007387 */ /* 0x000fe20000100a00 */
[----:B------:R-:W-:Y:S01]  /*af30*/  MOV R124, R161 ;  /* 0x000000a1007c7202 */ /* 0x000fe20000000f00 */
[----:B------:R-:W-:Y:S02]  /*af40*/  IMAD.MOV.U32 R122, RZ, RZ, R163 ;  /* 0x000000ffff7a7224 */ /* 0x000fe400078e00a3 */
        /* <DEDUP_REMOVED lines=186> */
[----:B------:R-:W-:-:S02]  /*baf0*/  UIADD3 UR8, UR5, 0x4, URZ ;  /* 0x0000000405087890 */ /* 0x000fc4000fffe03f */
[----:B------:R-:W-:Y:S01]  /*bb00*/  UIADD3 UR10, UR4, 0x4, URZ ;  /* 0x00000004040a7890 */ /* 0x000fe2000fffe03f */
[----:B------:R-:W-:Y:S01]  /*bb10*/  UMOV UR9, 0x40000040 ;  /* 0x4000004000097882 */ /* 0x000fe20000000000 */
[----:B------:R-:W-:Y:S01]  /*bb20*/  UMOV UR11, 0x40000040 ;  /* 0x40000040000b7882 */ /* 0x000fe20000000000 */
[----:B--2---:R-:W-:-:S06]  /*bb30*/  WARPGROUP.ARRIVE ;  /* 0x00000000000079c5 */ /* 0x004fcc0000000000 */
        /* <DEDUP_REMOVED lines=52> */
[----:B------:R-:W-:Y:S01]  /*be80*/  STL.64 [R1+0x590], R124 ;  /* 0x0005907c01007387 */ /* 0x000fe20000100a00 */
[----:B------:R-:W-:-:S03]  /*be90*/  MOV R220, R150 ;  /* 0x0000009600dc7202 */ /* 0x000fc60000000f00 */
[----:B------:R-:W-:Y:S01]  /*bea0*/  STL.64 [R1+0x598], R126 ;  /* 0x0005987e01007387 */ /* 0x000fe20000100a00 */
[----:B------:R-:W-:-:S03]  /*beb0*/  MOV R219, R151 ;  /* 0x0000009700db7202 */ /* 0x000fc60000000f00 */
[----:B------:R-:W-:Y:S01]  /*bec0*/  STL.64 [R1+0x5a0], R128 ;  /* 0x0005a08001007387 */ /* 0x000fe20000100a00 */
[----:B------:R-:W-:Y:S01]  /*bed0*/  MOV R222, R148 ;  /* 0x0000009400de7202 */ /* 0x000fe20000000f00 */
[----:B------:R-:W-:Y:S02]  /*bee0*/  IMAD.MOV.U32 R221, RZ, RZ, R149 ;  /* 0x000000ffffdd7224 */ /* 0x000fe400078e0095 */
[----:B------:R-:W-:Y:S01]  /*bef0*/  STL.64 [R1+0x5a8], R130 ;  /* 0x0005a88201007387 */ /* 0x000fe20000100a00 */
[----:B------:R-:W-:Y:S01]  /*bf00*/  IMAD.MOV.U32 R224, RZ, RZ, R146 ;  /* 0x000000ffffe07224 */ /* 0x000fe200078e0092 */
[----:B------:R-:W-:Y:S02]  /*bf10*/  MOV R223, R147 ;  /* 0x0000009300df7202 */ /* 0x000fe40000000f00 */
[----:B------:R1:W-:Y:S01]  /*bf20*/  STL.64 [R1+0x5b0], R132 ;  /* 0x0005b08401007387 */ /* 0x0003e20000100a00 */
[----:B------:R-:W-:-:S03]  /*bf30*/  MOV R226, R144 ;  /* 0x0000009000e27202 */ /* 0x000fc60000000f00 */
[----:B------:R-:W2:Y:S01]  /*bf40*/  LDL.LU.64 R150, [R1+0x1150] ;  /* 0x0011500001967983 */ /* 0x000ea20000300a00 */
[----:B------:R-:W-:Y:S01]  /*bf50*/  MOV R225, R145 ;  /* 0x0000009100e17202 */ /* 0x000fe20000000f00 */
[----:B------:R-:W-:Y:S02]  /*bf60*/  IMAD.MOV.U32 R227, RZ, RZ, R143 ;  /* 0x000000ffffe37224 */ /* 0x000fe400078e008f */
[----:B------:R-:W2:Y:S01]  /*bf70*/  LDL.LU.64 R148, [R1+0x1148] ;  /* 0x0011480001947983 */ /* 0x000ea20000300a00 */
[----:B------:R-:W-:Y:S01]  /*bf80*/  MOV R4, R142 ;  /* 0x0000008e00047202 */ /* 0x000fe20000000f00 */
[----:B------:R-:W-:Y:S02]  /*bf90*/  IMAD.MOV.U32 R6, RZ, RZ, R140 ;  /* 0x000000ffff067224 */ /* 0x000fe400078e008c */
[----:B------:R-:W2:Y:S01]  /*bfa0*/  LDL.LU.64 R146, [R1+0x1140] ;  /* 0x0011400001927983 */ /* 0x000ea20000300a00 */
[----:B------:R-:W-:-:S03]  /*bfb0*/  MOV R5, R141 ;  /* 0x0000008d00057202 */ /* 0x000fc60000000f00 */
[----:B------:R-:W2:Y:S01]  /*bfc0*/  LDL.LU.64 R144, [R1+0x1138] ;  /* 0x0011380001907983 */ /* 0x000ea20000300a00 */
[----:B------:R-:W-:Y:S01]  /*bfd0*/  MOV R16, R138 ;  /* 0x0000008a00107202 */ /* 0x000fe20000000f00 */
[----:B------:R-:W-:Y:S01]  /*bfe0*/  IMAD.MOV.U32 R17, RZ, RZ, R137 ;  /* 0x000000ffff117224 */ /* 0x000fe200078e0089 */
[----:B------:R-:W-:Y:S01]  /*bff0*/  MOV R7, R139 ;  /* 0x0000008b00077202 */ /* 0x000fe20000000f00 */
[----:B------:R-:W2:Y:S01]  /*c000*/  LDL.LU.64 R142, [R1+0x1130] ;  /* 0x00113000018e7983 */ /* 0x000ea20000300a00 */
[----:B------:R-:W-:Y:S01]  /*c010*/  MOV R18, R136 ;  /* 0x0000008800127202 */ /* 0x000fe20000000f00 */
[----:B------:R-:W-:Y:S02]  /*c020*/  IMAD.MOV.U32 R22, RZ, RZ, R134 ;  /* 0x000000ffff167224 */ /* 0x000fe400078e0086 */
[----:B------:R-:W2:Y:S01]  /*c030*/  LDL.LU.64 R140, [R1+0x1128] ;  /* 0x00112800018c7983 */ /* 0x000ea20000300a00 */
[----:B------:R-:W-:-:S03]  /*c040*/  MOV R19, R135 ;  /* 0x0000008700137202 */ /* 0x000fc60000000f00 */
        /* <DEDUP_REMOVED lines=59> */
[----:B------:R-:W-:-:S02]  /*c400*/  UMOV UR9, 0x40000040 ;  /* 0x4000004000097882 */ /* 0x000fc40000000000 */
[----:B------:R-:W-:Y:S04]  /*c410*/  STL [R1+0xb50], R219 ;  /* 0x000b50db01007387 */ /* 0x000fe80000100800 */
        /* <DEDUP_REMOVED lines=16> */
[----:B------:R-:W-:Y:S01]  /*c520*/  STL [R1+0xb0c], R22 ;  /* 0x000b0c1601007387 */ /* 0x000fe20000100800 */
        /* <DEDUP_REMOVED lines=151> */
[----:B------:R-:W-:-:S03]  /*cea0*/  IMAD.MOV.U32 R0, RZ, RZ, R151 ;  /* 0x000000ffff007224 */ /* 0x000fc600078e0097 */
[----:B------:R-:W-:Y:S01]  /*ceb0*/  STL.64 [R1+0x70], R52 ;  /* 0x0000703401007387 */ /* 0x000fe20000100a00 */
[----:B------:R-:W-:Y:S01]  /*cec0*/  IMAD.MOV.U32 R8, RZ, RZ, R148 ;  /* 0x000000ffff087224 */ /* 0x000fe200078e0094 */
[----:B------:R-:W-:Y:S02]  /*ced0*/  MOV R3, R149 ;  /* 0x0000009500037202 */ /* 0x000fe40000000f00 */
[----:B------:R-:W-:Y:S01]  /*cee0*/  STL.64 [R1+0x78], R54 ;  /* 0x0000783601007387 */ /* 0x000fe20000100a00 */
[----:B------:R-:W-:-:S03]  /*cef0*/  MOV R10, R146 ;  /* 0x00000092000a7202 */ /* 0x000fc60000000f00 */
[----:B------:R1:W-:Y:S01]  /*cf00*/  STL.64 [R1+0x80], R56 ;  /* 0x0000803801007387 */ /* 0x0003e20000100a00 */
        /* <DEDUP_REMOVED lines=155> */
[----:B------:R-:W-:Y:S04]  /*d8c0*/  STL.64 [R1+0x6e0], R156 ;  /* 0x0006e09c01007387 */ /* 0x000fe80000100a00 */
[----:B------:R-:W-:Y:S04]  /*d8d0*/  STL [R1+0x6d8], R155 ;  /* 0x0006d89b01007387 */ /* 0x000fe80000100800 */
[----:B------:R-:W-:Y:S01]  /*d8e0*/  STL.64 [R1+0x6d0], R152 ;  /* 0x0006d09801007387 */ /* 0x000fe20000100a00 */
        /* <DEDUP_REMOVED lines=62> */
[----:B------:R-:W3:Y:S01]  /*dcd0*/  LDL.LU R133, [R1+0x84] ;  /* 0x0000840001857983 */ /* 0x000ee20000300800 */
[----:B------:R-:W-:Y:S01]  /*dce0*/  MOV R134, R219 ;  /* 0x000000db00867202 */ /* 0x000fe20000000f00 */
[----:B------:R-:W-:Y:S01]  /*dcf0*/  IMAD.MOV.U32 R136, RZ, RZ, R221 ;  /* 0x000000ffff887224 */ /* 0x000fe200078e00dd */
[----:B------:R-:W-:Y:S01]  /*dd00*/  MOV R135, R220 ;  /* 0x000000dc00877202 */ /* 0x000fe20000000f00 */
[----:B------:R-:W4:Y:S01]  /*dd10*/  LDL.LU R219, [R1+0xb50] ;  /* 0x000b500001db7983 */ /* 0x000f220000300800 */
[----:B------:R-:W-:-:S03]  /*dd20*/  MOV R137, R222 ;  /* 0x000000de00897202 */ /* 0x000fc60000000f00 */
[----:B------:R-:W4:Y:S01]  /*dd30*/  LDL.LU R220, [R1+0xb4c] ;  /* 0x000b4c0001dc7983 */ /* 0x000f220000300800 */
[----:B------:R-:W-:Y:S01]  /*dd40*/  MOV R138, R223 ;  /* 0x000000df008a7202 */ /* 0x000fe20000000f00 */
[----:B------:R-:W-:Y:S02]  /*dd50*/  IMAD.MOV.U32 R139, RZ, RZ, R224 ;  /* 0x000000ffff8b7224 */ /* 0x000fe400078e00e0 */
[----:B------:R-:W4:Y:S01]  /*dd60*/  LDL.LU R221, [R1+0xb48] ;  /* 0x000b480001dd7983 */ /* 0x000f220000300800 */
[----:B------:R-:W-:-:S03]  /*dd70*/  MOV R140, R225 ;  /* 0x000000e1008c7202 */ /* 0x000fc60000000f00 */
[----:B------:R-:W4:Y:S01]  /*dd80*/  LDL.LU R222, [R1+0xb44] ;  /* 0x000b440001de7983 */ /* 0x000f220000300800 */
[----:B------:R-:W-:-:S03]  /*dd90*/  MOV R141, R226 ;  /* 0x000000e2008d7202 */ /* 0x000fc60000000f00 */
[----:B------:R-:W4:Y:S01]  /*dda0*/  LDL.LU R223, [R1+0xb40] ;  /* 0x000b400001df7983 */ /* 0x000f220000300800 */
[----:B------:R-:W-:-:S03]  /*ddb0*/  IMAD.MOV.U32 R142, RZ, RZ, R227 ;  /* 0x000000ffff8e7224 */ /* 0x000fc600078e00e3 */
        /* <DEDUP_REMOVED lines=11> */
[----:B------:R-:W-:Y:S01]  /*de70*/  IMAD.MOV.U32 R148, RZ, RZ, R17 ;  /* 0x000000ffff947224 */ /* 0x000fe200078e0011 */
[----:B------:R-:W-:Y:S02]  /*de80*/  MOV R150, R19 ;  /* 0x0000001300967202 */ /* 0x000fe40000000f00 */
[----:B------:R-:W4:Y:S01]  /*de90*/  LDL.LU R6, [R1+0xb24] ;  /* 0x000b240001067983 */ /* 0x000f220000300800 */
[----:B------:R-:W-:Y:S01]  /*dea0*/  IMAD.MOV.U32 R151, RZ, RZ, R22 ;  /* 0x000000ffff977224 */ /* 0x000fe200078e0016 */
[----:B------:R-:W-:Y:S02]  /*deb0*/  MOV R149, R18 ;  /* 0x0000001200957202 */ /* 0x000fe40000000f00 */
[----:B------:R-:W4:Y:S04]  /*dec0*/  LDL.LU R7, [R1+0xb20] ;  /* 0x000b200001077983 */ /* 0x000f280000300800 */
[----:B------:R-:W4:Y:S04]  /*ded0*/  LDL.LU R16, [R1+0xb1c] ;  /* 0x000b1c0001107983 */ /* 0x000f280000300800 */
[----:B------:R-:W4:Y:S04]  /*dee0*/  LDL.LU R17, [R1+0xb18] ;  /* 0x000b180001117983 */ /* 0x000f280000300800 */
[----:B------:R-:W4:Y:S04]  /*def0*/  LDL.LU R18, [R1+0xb14] ;  /* 0x000b140001127983 */ /* 0x000f280000300800 */
[----:B------:R-:W4:Y:S04]  /*df00*/  LDL.LU R19, [R1+0xb10] ;  /* 0x000b100001137983 */ /* 0x000f280000300800 */
[----:B------:R-:W4:Y:S04]  /*df10*/  LDL.LU R22, [R1+0xb0c] ;  /* 0x000b0c0001167983 */ /* 0x000f280000300800 */
        /* <DEDUP_REMOVED lines=9> */
[----:B---3--:R-:W-:Y:S04]  /*dfb0*/  STL.64 [R1+0x898], R132 ;  /* 0x0008988401007387 */ /* 0x008fe80000100a00 */
[----:B--2---:R-:W-:Y:S04]  /*dfc0*/  STL.64 [R1+0x890], R130 ;  /* 0x0008908201007387 */ /* 0x004fe80000100a00 */
[----:B----4-:R-:W-:Y:S04]  /*dfd0*/  STL.64 [R1+0x888], R128 ;  /* 0x0008888001007387 */ /* 0x010fe80000100a00 */
        /* <DEDUP_REMOVED lines=353> */
[----:B------:R-:W2:Y:S01]  /*f5f0*/  LDL.LU R133, [R1+0x5b4] ;  /* 0x0005b40001857983 */ /* 0x000ea20000300800 */
        /* <DEDUP_REMOVED lines=13> */
[----:B------:R-:W-:Y:S01]  /*f6d0*/  UIADD3 UR8, UR5, 0x6, URZ ;  /* 0x0000000605087890 */ /* 0x000fe2000fffe03f */
[----:B------:R-:W-:Y:S01]  /*f6e0*/  MOV R144, R226 ;  /* 0x000000e200907202 */ /* 0x000fe20000000f00 */
[----:B------:R-:W-:Y:S01]  /*f6f0*/  UIADD3 UR10, UR4, 0x6, URZ ;  /* 0x00000006040a7890 */ /* 0x000fe2000fffe03f */
[----:B------:R-:W-:Y:S01]  /*f700*/  MOV R146, R224 ;  /* 0x000000e000927202 */ /* 0x000fe20000000f00 */
[----:B------:R-:W-:Y:S01]  /*f710*/  UMOV UR9, 0x40000040 ;  /* 0x4000004000097882 */ /* 0x000fe20000000000 */
[----:B------:R-:W-:Y:S01]  /*f720*/  MOV R147, R223 ;  /* 0x000000df00937202 */ /* 0x000fe20000000f00 */
[----:B------:R-:W-:Y:S01]  /*f730*/  UMOV UR11, 0x40000040 ;  /* 0x40000040000b7882 */ /* 0x000fe20000000000 */
[----:B------:R-:W-:Y:S01]  /*f740*/  MOV R149, R221 ;  /* 0x000000dd00957202 */ /* 0x000fe20000000f00 */
[----:B------:R3:W5:Y:S01]  /*f750*/  LDL.LU R22, [R1+0xb08] ;  /* 0x000b080001167983 */ /* 0x0007620000300800 */
[----:B------:R-:W-:-:S03]  /*f760*/  MOV R150, R220 ;  /* 0x000000dc00967202 */ /* 0x000fc60000000f00 */
[----:B------:R3:W5:Y:S04]  /*f770*/  LDL.LU R19, [R1+0xb04] ;  /* 0x000b040001137983 */ /* 0x0007680000300800 */
[----:B------:R3:W5:Y:S04]  /*f780*/  LDL.LU R18, [R1+0xb00] ;  /* 0x000b000001127983 */ /* 0x0007680000300800 */
[----:B------:R3:W5:Y:S04]  /*f790*/  LDL.LU R17, [R1+0xafc] ;  /* 0x000afc0001117983 */ /* 0x0007680000300800 */
[----:B------:R3:W5:Y:S04]  /*f7a0*/  LDL.LU R16, [R1+0xaf8] ;  /* 0x000af80001107983 */ /* 0x0007680000300800 */
[----:B------:R3:W5:Y:S04]  /*f7b0*/  LDL.LU R7, [R1+0xaf4] ;  /* 0x000af40001077983 */ /* 0x0007680000300800 */
[----:B------:R3:W5:Y:S04]  /*f7c0*/  LDL.LU R6, [R1+0xaf0] ;  /* 0x000af00001067983 */ /* 0x0007680000300800 */
[----:B------:R3:W5:Y:S04]  /*f7d0*/  LDL.LU R5, [R1+0xaec] ;  /* 0x000aec0001057983 */ /* 0x0007680000300800 */
[----:B------:R3:W5:Y:S01]  /*f7e0*/  LDL.LU R4, [R1+0xae8] ;  /* 0x000ae80001047983 */ /* 0x0007620000300800 */
        /* <DEDUP_REMOVED lines=238> */
[----:B------:R-:W-:-:S02]  /*106d0*/  MOV R218, R14 ;  /* 0x0000000e00da7202 */ /* 0x000fc40000000f00 */
[----:B------:R-:W-:Y:S02]  /*106e0*/  MOV R219, R13 ;  /* 0x0000000d00db7202 */ /* 0x000fe40000000f00 */
[----:B------:R-:W-:Y:S02]  /*106f0*/  MOV R221, R11 ;  /* 0x0000000b00dd7202 */ /* 0x000fe40000000f00 */
[----:B------:R-:W-:Y:S02]  /*10700*/  MOV R222, R10 ;  /* 0x0000000a00de7202 */ /* 0x000fe40000000f00 */
[----:B------:R-:W-:Y:S02]  /*10710*/  MOV R224, R8 ;  /* 0x0000000800e07202 */ /* 0x000fe40000000f00 */
[----:B------:R-:W-:Y:S02]  /*10720*/  MOV R225, R3 ;  /* 0x0000000300e17202 */ /* 0x000fe40000000f00 */
[----:B------:R-:W-:Y:S01]  /*10730*/  MOV R227, R0 ;  /* 0x0000000000e37202 */ /* 0x000fe20000000f00 */
[----:B------:R-:W-:Y:S01]  /*10740*/  UIADD3 UR8, UR5, 0x406, URZ ;  /* 0x0000040605087890 */ /* 0x000fe2000fffe03f */
[----:B------:R-:W4:Y:S01]  /*10750*/  LDL.LU.64 R98, [R1+0x810] ;  /* 0x0008100001627983 */ /* 0x000f220000300a00 */
[----:B------:R-:W-:-:S03]  /*10760*/  UMOV UR9, 0x40000040 ;  /* 0x4000004000097882 */ /* 0x000fc60000000000 */
[----:B------:R-:W4:Y:S04]  /*10770*/  LDL.LU.64 R96, [R1+0x808] ;  /* 0x0008080001607983 */ /* 0x000f280000300a00 */
        /* <DEDUP_REMOVED lines=35> */
[----:B------:R-:W4:Y:S01]  /*109b0*/  LDL.LU.64 R24, [R1+0x6e8] ;  /* 0x0006e80001187983 */ /* 0x000f220000300a00 */
[----:B--2---:R-:W-:-:S06]  /*109c0*/  WARPGROUP.ARRIVE ;  /* 0x00000000000079c5 */ /* 0x004fcc0000000000 */
        /* <DEDUP_REMOVED lines=66> */
[----:B-1----:R3:W5:Y:S04]  /*10df0*/  LDL.LU.64 R156, [R1+0x6e0] ;  /* 0x0006e000019c7983 */ /* 0x0027680000300a00 */
[----:B------:R3:W5:Y:S04]  /*10e00*/  LDL.LU R155, [R1+0x6d8] ;  /* 0x0006d800019b7983 */ /* 0x0007680000300800 */
[----:B------:R3:W5:Y:S04]  /*10e10*/  LDL.LU.64 R152, [R1+0x6d0] ;  /* 0x0006d00001987983 */ /* 0x0007680000300a00 */
        /* <DEDUP_REMOVED lines=26> */
[----:B------:R-:W-:Y:S01]  /*10fc0*/  UIADD3 UR8, UR5, 0x606, URZ ;  /* 0x0000060605087890 */ /* 0x000fe2000fffe03f */
[----:B------:R-:W-:Y:S01]  /*10fd0*/  UMOV UR9, 0x40000040 ;  /* 0x4000004000097882 */ /* 0x000fe20000000000 */
[----:B------:R-:W-:-:S04]  /*10fe0*/  UIADD3 UR5, UR41, 0x1, URZ ;  /* 0x0000000129057890 */ /* 0x000fc8000fffe03f */
[----:B------:R-:W-:-:S04]  /*10ff0*/  UISETP.NE.AND UP0, UPT, UR5, 0x3, UPT ;  /* 0x000000030500788c */ /* 0x000fc8000bf05270 */
[----:B------:R-:W-:-:S04]  /*11000*/  USEL UR4, URZ, 0x1, UP0 ;  /* 0x000000013f047887 */ /* 0x000fc80008000000 */
[----:B------:R-:W-:Y:S02]  /*11010*/  ULOP3.LUT UR4, UR42, UR4, URZ, 0x3c, !UPT ;  /* 0x000000042a047292 */ /* 0x000fe4000f8e3c3f */
[----:B------:R-:W-:-:S04]  /*11020*/  USEL UR5, UR5, URZ, UP0 ;  /* 0x0000003f05057287 */ /* 0x000fc80008000000 */
[----:B------:R-:W-:Y:S01]  /*11030*/  MOV R0, UR4 ;  /* 0x0000000400007c02 */ /* 0x000fe20008000f00 */
[----:B------:R-:W-:Y:S01]  /*11040*/  UMOV UR4, 0x1 ;  /* 0x0000000100047882 */ /* 0x000fe20000000000 */
[----:B----4-:R-:W-:-:S06]  /*11050*/  WARPGROUP.ARRIVE ;  /* 0x00000000000079c5 */ /* 0x010fcc0000000000 */
[----:B---3--:R-:W-:Y:S03]  /*11060*/  HGMMA.64x256x16.F32.BF16 R24, gdesc[UR8], R24, gsb0 ;  /* 0x03e00000081879f0 */ /* 0x008fe60008001818 */
[----:B------:R-:W-:Y:S02]  /*11070*/  WARPGROUP.DEPBAR.LE gsb0, 0x0 ;  /* 0x00008000000079c5 */ /* 0x000fe40000010000 */
.L_x_34:
[----:B-----5:R-:W-:-:S05]  /*11080*/  VIMNMX R2, R5, 0x1, PT ;  /* 0x0000000105027848 */ /* 0x020fca0003fe0100 */
[----:B------:R-:W-:-:S05]  /*11090*/  IMAD.IADD R5, R5, 0x1, -R2 ;  /* 0x0000000105057824 */ /* 0x000fca00078e0a02 */
[----:B------:R-:W-:-:S13]  /*110a0*/  ISETP.GE.AND P0, PT, R5, 0x1, PT ;  /* 0x000000010500780c */ /* 0x000fda0003f06270 */
[----:B------:R-:W-:Y:S05]  /*110b0*/  @!P0 BRA `(.L_x_39) ;  /* 0x000000dc00a48947 */ /* 0x000fea0003800000 */
[----:B------:R-:W-:Y:S01]  /*110c0*/  MOV R2, R5 ;  /* 0x0000000500027202 */ /* 0x000fe20000000f00 */
[----:B------:R-:W-:-:S06]  /*110d0*/  UMOV UR6, UR41 ;  /* 0x0000002900067c82 */ /* 0x000fcc0008000000 */
.L_x_46:
[----:B------:R-:W-:-:S06]  /*110e0*/  UISETP.NE.AND UP0, UPT, UR43, 0x3, UPT ;  /* 0x000000032b00788c */ /* 0x000fcc000bf05270 */
[----:B------:R-:W-:-:S13]  /*110f0*/  PLOP3.LUT P1, PT, PT, PT, UP0, 0x80, 0x0 ;  /* 0x000000000000781c */ /* 0x000fda0003f2f008 */
[----:B------:R-:W-:Y:S05]  /*11100*/  @!P1 BRA `(.L_x_40) ;  /* 0x0000000000049947 */ /* 0x000fea0003800000 */
[----:B------:R-:W-:Y:S01]  /*11110*/  BPT.TRAP 0x1 ;  /* 0x000000040000795c */ /* 0x000fe20000300000 */
.L_x_40:
[----:B------:R-:W-:Y:S01]  /*11120*/  ULEA UR7, UR5, UR47, 0x3 ;  /* 0x0000002f05077291 */ /* 0x000fe2000f8e183f */
[----:B-1----:R-:W-:-:S08]  /*11130*/  SHF.L.U32 R3, R0, 0x1f, RZ ;  /* 0x0000001f00037819 */ /* 0x002fd000000006ff */
[----:B------:R1:W3:Y:S01]  /*11140*/  SYNCS.PHASECHK.TRANS64.TRYWAIT P0, [UR7+0x34480], R3 ;  /* 0x03448003ff0075a7 */ /* 0x0002e20008000147 */
[----:B------:R-:W-:Y:S05]  /*11150*/  @!P1 BRA `(.L_x_41) ;  /* 0x0000000000049947 */ /* 0x000fea0003800000 */
[----:B------:R-:W-:Y:S01]  /*11160*/  BPT.TRAP 0x1 ;  /* 0x000000040000795c */ /* 0x000fe20000300000 */
.L_x_41:
[----:B---3--:R-:W-:Y:S05]  /*11170*/  @P0 BRA `(.L_x_42) ;  /* 0x0000000000080947 */ /* 0x008fea0003800000 */
[----:B------:R-:W3:Y:S02]  /*11180*/  SYNCS.PHASECHK.TRANS64.TRYWAIT P0, [UR7+0x34480], R3 ;  /* 0x03448003ff0075a7 */ /* 0x000ee40008000147 */
[----:B---3--:R-:W-:Y:S05]  /*11190*/  @!P0 BRA `(.L_x_43) ;  /* 0x0000022c00e08947 */ /* 0x008fea0003800000 */
.L_x_42:
        /* <DEDUP_REMOVED lines=64> */
[----:B----4-:R-:W4:Y:S04]  /*115a0*/  LDL.LU.64 R24, [R1] ;  /* 0x0000000001187983 */ /* 0x010f280000300a00 */
        /* <DEDUP_REMOVED lines=127> */
[----:B--2---:R-:W2:Y:S04]  /*11da0*/  LDL.LU.64 R24, [R1+0x200] ;  /* 0x0002000001187983 */ /* 0x004ea80000300a00 */
        /* <DEDUP_REMOVED lines=201> */
[----:B------:R-:W-:Y:S01]  /*12a40*/  UISETP.NE.U32.AND UP0, UPT, UR4, URZ, UPT ;  /* 0x0000003f0400728c */ /* 0x000fe2000bf05070 */
[----:B------:R-:W-:Y:S01]  /*12a50*/  STL [R1+0x1164], R152 ;  /* 0x0011649801007387 */ /* 0x000fe20000100800 */
[----:B------:R-:W-:Y:S02]  /*12a60*/  ULEA UR8, UR5, UR7, 0xb ;  /* 0x0000000705087291 */ /* 0x000fe4000f8e583f */
[----:B------:R-:W-:Y:S01]  /*12a70*/  ULEA UR7, UR5, UR9, 0xb ;  /* 0x0000000905077291 */ /* 0x000fe2000f8e583f */
[----:B------:R-:W-:Y:S01]  /*12a80*/  STL [R1+0x1160], R153 ;  /* 0x0011609901007387 */ /* 0x000fe20000100800 */
[----:B------:R-:W-:Y:S01]  /*12a90*/  UMOV UR11, 0x40000040 ;  /* 0x40000040000b7882 */ /* 0x000fe20000000000 */
[----:B------:R-:W-:Y:S02]  /*12aa0*/  UMOV UR9, 0x40000040 ;  /* 0x4000004000097882 */ /* 0x000fe40000000000 */
[----:B------:R-:W-:Y:S02]  /*12ab0*/  STL [R1+0xb10], R22 ;  /* 0x000b101601007387 */ /* 0x000fe40000100800 */
[----:B------:R-:W-:-:S02]  /*12ac0*/  UMOV UR10, UR7 ;  /* 0x00000007000a7c82 */ /* 0x000fc40008000000 */
        /* <DEDUP_REMOVED lines=11> */
[----:B------:R-:W-:Y:S03]  /*12b80*/  HGMMA.64x256x16.F32.BF16 R24, gdesc[UR8], R24, UP0, gsb0 ;  /* 0x03e00000081879f0 */ /* 0x000fe6000b801818 */
        /* <DEDUP_REMOVED lines=130> */
[----:B------:R-:W-:Y:S01]  /*133b0*/  UMOV UR14, UR10 ;  /* 0x0000000a000e7c82 */ /* 0x000fe20008000000 */
[----:B------:R-:W-:Y:S01]  /*133c0*/  UMOV UR15, UR11 ;  /* 0x0000000b000f7c82 */ /* 0x000fe20008000000 */
[----:B------:R-:W-:Y:S01]  /*133d0*/  UMOV UR13, 0x40000040 ;  /* 0x40000040000d7882 */ /* 0x000fe20000000000 */
        /* <DEDUP_REMOVED lines=145> */
[----:B-1----:R-:W-:Y:S01]  /*13cf0*/  MOV R3, R149 ;  /* 0x0000009500037202 */ /* 0x002fe20000000f00 */
        /* <DEDUP_REMOVED lines=121> */
[----:B------:R-:W-:-:S02]  /*14490*/  MOV R224, R56 ;  /* 0x0000003800e07202 */ /* 0x000fc40000000f00 */
[----:B------:R-:W-:Y:S01]  /*144a0*/  MOV R225, R55 ;  /* 0x0000003700e17202 */ /* 0x000fe20000000f00 */
[----:B------:R-:W2:Y:S01]  /*144b0*/  LDL.LU.64 R114, [R1+0x16e0] ;  /* 0x0016e00001727983 */ /* 0x000ea20000300a00 */
[----:B------:R-:W-:-:S03]  /*144c0*/  MOV R227, R53 ;  /* 0x0000003500e37202 */ /* 0x000fc60000000f00 */
        /* <DEDUP_REMOVED lines=244> */
[----:B------:R-:W-:-:S02]  /*15410*/  UIADD3 UR12, UR8, 0x2, URZ ;  /* 0x00000002080c7890 */ /* 0x000fc4000fffe03f */
[----:B------:R-:W-:Y:S01]  /*15420*/  UIADD3 UR14, UR7, 0x2, URZ ;  /* 0x00000002070e7890 */ /* 0x000fe2000fffe03f */
[----:B------:R-:W-:Y:S01]  /*15430*/  UMOV UR13, 0x40000040 ;  /* 0x40000040000d7882 */ /* 0x000fe20000000000 */
[----:B------:R-:W-:Y:S01]  /*15440*/  UMOV UR15, 0x40000040 ;  /* 0x40000040000f7882 */ /* 0x000fe20000000000 */
[----:B--2---:R-:W-:-:S06]  /*15450*/  WARPGROUP.ARRIVE ;  /* 0x00000000000079c5 */ /* 0x004fcc0000000000 */
[----:B------:R-:W-:Y:S03]  /*15460*/  HGMMA.64x256x16.F32.BF16 R24, gdesc[UR12], R24, UP0, gsb0 ;  /* 0x03e000000c1879f0 */ /* 0x000fe6000b801818 */
        /* <DEDUP_REMOVED lines=65> */
[----:B-1----:R-:W4:Y:S04]  /*15880*/  LDL.LU R24, [R1] ;  /* 0x0000000001187983 */ /* 0x002f280000300800 */
[----:B------:R-:W4:Y:S04]  /*15890*/  LDL.LU R25, [R1+0x4] ;  /* 0x0000040001197983 */ /* 0x000f280000300800 */
[----:B--2---:R-:W2:Y:S04]  /*158a0*/  LDL.LU R26, [R1+0x8] ;  /* 0x00000800011a7983 */ /* 0x004ea80000300800 */
[----:B------:R-:W2:Y:S04]  /*158b0*/  LDL.LU R27, [R1+0xc] ;  /* 0x00000c00011b7983 */ /* 0x000ea80000300800 */
[----:B---3--:R-:W3:Y:S04]  /*158c0*/  LDL.LU R28, [R1+0x10] ;  /* 0x00001000011c7983 */ /* 0x008ee80000300800 */
[----:B------:R-:W3:Y:S04]  /*158d0*/  LDL.LU R29, [R1+0x14] ;  /* 0x00001400011d7983 */ /* 0x000ee80000300800 */
[----:B----4-:R-:W4:Y:S04]  /*158e0*/  LDL.LU R30, [R1+0x18] ;  /* 0x00001800011e7983 */ /* 0x010f280000300800 */
        /* <DEDUP_REMOVED lines=21> */
[----:B------:R-:W3:Y:S01]  /*15a40*/  LDL.LU R52, [R1+0x70] ;  /* 0x0000700001347983 */ /* 0x000ee20000300800 */
[----:B------:R-:W-:Y:S01]  /*15a50*/  IMAD.MOV.U32 R150, RZ, RZ, R2 ;  /* 0x000000ffff967224 */ /* 0x000fe200078e0002 */
[----:B------:R-:W-:Y:S01]  /*15a60*/  MOV R151, R0 ;  /* 0x0000000000977202 */ /* 0x000fe20000000f00 */
[----:B------:R-:W-:Y:S01]  /*15a70*/  IMAD.MOV.U32 R147, RZ, RZ, R5 ;  /* 0x000000ffff937224 */ /* 0x000fe200078e0005 */
[----:B------:R-:W-:-:S02]  /*15a80*/  MOV R148, R4 ;  /* 0x0000000400947202 */ /* 0x000fc40000000f00 */
[----:B------:R-:W-:Y:S01]  /*15a90*/  MOV R149, R3 ;  /* 0x0000000300957202 */ /* 0x000fe20000000f00 */
[----:B------:R-:W-:Y:S01]  /*15aa0*/  IMAD.MOV.U32 R144, RZ, RZ, R8 ;  /* 0x000000ffff907224 */ /* 0x000fe200078e0008 */
[----:B------:R-:W-:Y:S02]  /*15ab0*/  MOV R146, R6 ;  /* 0x0000000600927202 */ /* 0x000fe40000000f00 */
        /* <DEDUP_REMOVED lines=236> */
[----:B------:R-:W-:-:S03]  /*16980*/  IMAD.MOV.U32 R2, RZ, RZ, R150 ;  /* 0x000000ffff027224 */ /* 0x000fc600078e0096 */
[----:B------:R-:W-:Y:S01]  /*16990*/  STL.64 [R1+0x258], R46 ;  /* 0x0002582e01007387 */ /* 0x000fe20000100a00 */
[----:B------:R-:W-:-:S03]  /*169a0*/  MOV R0, R151 ;  /* 0x0000009700007202 */ /* 0x000fc60000000f00 */
[----:B------:R-:W-:Y:S01]  /*169b0*/  STL.64 [R1+0x260], R48 ;  /* 0x0002603001007387 */ /* 0x000fe20000100a00 */
[----:B------:R-:W-:-:S03]  /*169c0*/  MOV R4, R148 ;  /* 0x0000009400047202 */ /* 0x000fc60000000f00 */
[----:B------:R-:W-:Y:S01]  /*169d0*/  STL.64 [R1+0x268], R50 ;  /* 0x0002683201007387 */ /* 0x000fe20000100a00 */
[----:B------:R-:W-:Y:S01]  /*169e0*/  MOV R3, R149 ;  /* 0x0000009500037202 */ /* 0x000fe20000000f00 */
[----:B------:R-:W-:Y:S02]  /*169f0*/  IMAD.MOV.U32 R5, RZ, RZ, R147 ;  /* 0x000000ffff057224 */ /* 0x000fe400078e0093 */
[----:B------:R1:W-:Y:S01]  /*16a00*/  STL [R1+0x270], R52 ;  /* 0x0002703401007387 */ /* 0x0003e20000100800 */
        /* <DEDUP_REMOVED lines=140> */
[----:B------:R-:W-:-:S03]  /*172d0*/  MOV R156, R53 ;  /* 0x00000035009c7202 */ /* 0x000fc60000000f00 */
        /* <DEDUP_REMOVED lines=379> */
[----:B------:R-:W2:Y:S01]  /*18a90*/  LDL.LU R156, [R1+0x1170] ;  /* 0x00117000019c7983 */ /* 0x000ea20000300800 */
        /* <DEDUP_REMOVED lines=16> */
[----:B------:R-:W-:-:S02]  /*18ba0*/  MOV R143, R9 ;  /* 0x00000009008f7202 */ /* 0x000fc40000000f00 */
        /* <DEDUP_REMOVED lines=121> */
[----:B------:R-:W-:Y:S02]  /*19340*/  MOV R58, R227 ;  /* 0x000000e3003a7202 */ /* 0x000fe40000000f00 */
[----:B------:R-:W-:Y:S01]  /*19350*/  MOV R59, R226 ;  /* 0x000000e2003b7202 */ /* 0x000fe20000000f00 */
        /* <DEDUP_REMOVED lines=154> */
[----:B------:R1:W-:Y:S01]  /*19d00*/  STL.64 [R1+0x5b0], R132 ;  /* 0x0005b08401007387 */ /* 0x0003e20000100a00 */
[----:B------:R-:W-:-:S03]  /*19d10*/  MOV R225, R147 ;  /* 0x0000009300e17202 */ /* 0x000fc60000000f00 */
[----:B------:R-:W2:Y:S01]  /*19d20*/  LDL.LU.64 R150, [R1+0x1158] ;  /* 0x0011580001967983 */ /* 0x000ea20000300a00 */
[----:B------:R-:W-:Y:S01]  /*19d30*/  MOV R0, R144 ;  /* 0x0000009000007202 */ /* 0x000fe20000000f00 */
[----:B------:R-:W-:Y:S01]  /*19d40*/  IMAD.MOV.U32 R4, RZ, RZ, R142 ;  /* 0x000000ffff047224 */ /* 0x000fe200078e008e */
[----:B------:R-:W-:Y:S01]  /*19d50*/  MOV R227, R145 ;  /* 0x0000009100e37202 */ /* 0x000fe20000000f00 */
[----:B------:R-:W2:Y:S01]  /*19d60*/  LDL.LU.64 R148, [R1+0x1150] ;  /* 0x0011500001947983 */ /* 0x000ea20000300a00 */
        /* <DEDUP_REMOVED lines=380> */
[----:B------:R-:W-:Y:S02]  /*1b530*/  MOV R221, R58 ;  /* 0x0000003a00dd7202 */ /* 0x000fe40000000f00 */
[----:B------:R-:W-:Y:S01]  /*1b540*/  MOV R222, R59 ;  /* 0x0000003b00de7202 */ /* 0x000fe20000000f00 */
        /* <DEDUP_REMOVED lines=88> */
[----:B------:R-:W-:Y:S01]  /*1bad0*/  IMAD.MOV.U32 R134, RZ, RZ, R221 ;  /* 0x000000ffff867224 */ /* 0x000fe200078e00dd */
[----:B------:R-:W-:-:S02]  /*1bae0*/  MOV R135, R222 ;  /* 0x000000de00877202 */ /* 0x000fc40000000f00 */
[----:B------:R-:W4:Y:S01]  /*1baf0*/  LDL.LU R221, [R1+0xb58] ;  /* 0x000b580001dd7983 */ /* 0x000f220000300800 */
[----:B------:R-:W-:Y:S01]  /*1bb00*/  MOV R136, R223 ;  /* 0x000000df00887202 */ /* 0x000fe20000000f00 */
[----:B------:R-:W-:Y:S01]  /*1bb10*/  IMAD.MOV.U32 R138, RZ, RZ, R225 ;  /* 0x000000ffff8a7224 */ /* 0x000fe200078e00e1 */
[----:B------:R-:W-:Y:S01]  /*1bb20*/  MOV R137, R224 ;  /* 0x000000e000897202 */ /* 0x000fe20000000f00 */
[----:B------:R-:W4:Y:S01]  /*1bb30*/  LDL.LU R222, [R1+0xb54] ;  /* 0x000b540001de7983 */ /* 0x000f220000300800 */
[----:B------:R-:W-:-:S03]  /*1bb40*/  MOV R139, R226 ;  /* 0x000000e2008b7202 */ /* 0x000fc60000000f00 */
        /* <DEDUP_REMOVED lines=412> */
[----:B------:R-:W-:-:S02]  /*1d510*/  MOV R146, R226 ;  /* 0x000000e200927202 */ /* 0x000fc40000000f00 */
[----:B------:R-:W-:Y:S01]  /*1d520*/  MOV R147, R225 ;  /* 0x000000e100937202 */ /* 0x000fe20000000f00 */
[----:B------:R1:W5:Y:S01]  /*1d530*/  LDL.LU R19, [R1+0xb0c] ;  /* 0x000b0c0001137983 */ /* 0x0003620000300800 */
[----:B------:R-:W-:Y:S02]  /*1d540*/  MOV R149, R223 ;  /* 0x000000df00957202 */ /* 0x000fe40000000f00 */
        /* <DEDUP_REMOVED lines=251> */
[----:B------:R-:W-:Y:S01]  /*1e500*/  MOV R226, R8 ;  /* 0x0000000800e27202 */ /* 0x000fe20000000f00 */
[----:B------:R-:W-:Y:S01]  /*1e510*/  UIADD3 UR12, UR8, 0x406, URZ ;  /* 0x00000406080c7890 */ /* 0x000fe2000fffe03f */
[----:B------:R-:W-:Y:S01]  /*1e520*/  MOV R218, R20 ;  /* 0x0000001400da7202 */ /* 0x000fe20000000f00 */
[----:B------:R-:W-:Y:S01]  /*1e530*/  UMOV UR13, 0x40000040 ;  /* 0x40000040000d7882 */ /* 0x000fe20000000000 */
[----:B------:R-:W-:Y:S01]  /*1e540*/  MOV R220, R14 ;  /* 0x0000000e00dc7202 */ /* 0x000fe20000000f00 */
[----:B------:R-:W3:Y:S04]  /*1e550*/  LDL.LU.64 R98, [R1+0x810] ;  /* 0x0008100001627983 */ /* 0x000ee80000300a00 */
        /* <DEDUP_REMOVED lines=36> */
[----:B------:R-:W3:Y:S01]  /*1e7a0*/  LDL.LU.64 R24, [R1+0x6e8] ;  /* 0x0006e80001187983 */ /* 0x000ee20000300a00 */
[----:B--2---:R-:W-:-:S06]  /*1e7b0*/  WARPGROUP.ARRIVE ;  /* 0x00000000000079c5 */ /* 0x004fcc0000000000 */
        /* <DEDUP_REMOVED lines=66> */
[----:B--2---:R1:W5:Y:S04]  /*1ebe0*/  LDL.LU.64 R156, [R1+0x6e0] ;  /* 0x0006e000019c7983 */ /* 0x0043680000300a00 */
[----:B------:R1:W5:Y:S04]  /*1ebf0*/  LDL.LU R155, [R1+0x6d8] ;  /* 0x0006d800019b7983 */ /* 0x0003680000300800 */
[----:B------:R1:W5:Y:S04]  /*1ec00*/  LDL.LU.64 R152, [R1+0x6d0] ;  /* 0x0006d00001987983 */ /* 0x0003680000300a00 */
        /* <DEDUP_REMOVED lines=26> */
[----:B------:R-:W-:Y:S01]  /*1edb0*/  UIADD3 UR12, UR8, 0x606, URZ ;  /* 0x00000606080c7890 */ /* 0x000fe2000fffe03f */
[----:B------:R-:W-:Y:S01]  /*1edc0*/  UMOV UR13, 0x40000040 ;  /* 0x40000040000d7882 */ /* 0x000fe20000000000 */
[----:B---3--:R-:W-:-:S07]  /*1edd0*/  WARPGROUP.ARRIVE ;  /* 0x00000000000079c5 */ /* 0x008fce0000000000 */
[----:B------:R-:W-:Y:S03]  /*1ede0*/  HGMMA.64x256x16.F32.BF16 R24, gdesc[UR12], R24, UP0, gsb0 ;  /* 0x03e000000c1879f0 */ /* 0x000fe6000b801818 */
[----:B------:R-:W-:Y:S02]  /*1edf0*/  WARPGROUP.DEPBAR.LE gsb0, 0x0 ;  /* 0x00008000000079c5 */ /* 0x000fe40000010000 */
[----:B-1----:R-:W-:Y:S05]  /*1ee00*/  @!P1 BRA `(.L_x_44) ;  /* 0x0000000000049947 */ /* 0x002fea0003800000 */
[----:B------:R-:W-:Y:S01]  /*1ee10*/  BPT.TRAP 0x1 ;  /* 0x000000040000795c */ /* 0x000fe20000300000 */
.L_x_44:
[----:B------:R-:W-:Y:S02]  /*1ee20*/  UISETP.GT.U32.AND UP0, UPT, UR40, 0x1, UPT ;  /* 0x000000012800788c */ /* 0x000fe4000bf04070 */
[----:B------:R-:W-:-:S04]  /*1ee30*/  ULEA UR7, UR6, UR47, 0x3 ;  /* 0x0000002f06077291 */ /* 0x000fc8000f8e183f */
[----:B------:R-:W-:Y:S01]  /*1ee40*/  UIADD3 UR7, UR7, 0x34498, URZ ;  /* 0x0003449807077890 */ /* 0x000fe2000fffe03f */
[----:B------:R-:W-:-:S03]  /*1ee50*/  PLOP3.LUT P0, PT, PT, PT, UP0, 0x80, 0x0 ;  /* 0x000000000000781c */ /* 0x000fc60003f0f008 */
[----:B------:R-:W-:-:S09]  /*1ee60*/  UPRMT UR7, URZ, 0x654, UR7 ;  /* 0x000006543f077896 */ /* 0x000fd20008000007 */
[----:B------:R-:W-:Y:S01]  /*1ee70*/  SYNCS.ARRIVE.TRANS64.RED.A1T0 RZ, [UR7], RZ ;  /* 0x000000ffffff79a7 */ /* 0x000fe20008100407 */
[----:B------:R-:W-:Y:S05]  /*1ee80*/  @P0 BRA `(.L_x_45) ;  /* 0x0000000000040947 */ /* 0x000fea0003800000 */
[----:B------:R-:W-:Y:S01]  /*1ee90*/  BPT.TRAP 0x1 ;  /* 0x000000040000795c */ /* 0x000fe20000300000 */
.L_x_45:
[----:B------:R-:W-:Y:S01]  /*1eea0*/  UIADD3 UR5, UR5, 0x1, URZ ;  /* 0x0000000105057890 */ /* 0x000fe2000fffe03f */
[C---:B-----5:R-:W-:Y:S01]  /*1eeb0*/  ISETP.GT.AND P0, PT, R2.reuse, 0x1, PT ;  /* 0x000000010200780c */ /* 0x060fe20003f04270 */
[----:B------:R-:W-:Y:S01]  /*1eec0*/  UIADD3 UR6, UR6, 0x1, URZ ;  /* 0x0000000106067890 */ /* 0x000fe2000fffe03f */
[----:B------:R-:W-:Y:S01]  /*1eed0*/  IADD3 R2, R2, -0x1, RZ ;  /* 0xffffffff02027810 */ /* 0x000fe20007ffe0ff */
[----:B------:R-:W-:Y:S02]  /*1eee0*/  UISETP.NE.AND UP0, UPT, UR5, 0x3, UPT ;  /* 0x000000030500788c */ /* 0x000fe4000bf05270 */
[----:B------:R-:W-:Y:S02]  /*1eef0*/  UISETP.NE.AND UP1, UPT, UR6, 0x3, UPT ;  /* 0x000000030600788c */ /* 0x000fe4000bf25270 */
[----:B------:R-:W-:Y:S02]  /*1ef00*/  USEL UR7, URZ, 0x1, UP0 ;  /* 0x000000013f077887 */ /* 0x000fe40008000000 */
[----:B------:R-:W-:-:S02]  /*1ef10*/  USEL UR5, UR5, URZ, UP0 ;  /* 0x0000003f05057287 */ /* 0x000fc40008000000 */
[----:B------:R-:W-:Y:S02]  /*1ef20*/  USEL UR6, UR6, URZ, UP1 ;  /* 0x0000003f06067287 */ /* 0x000fe40008800000 */
[----:B------:R-:W-:Y:S01]  /*1ef30*/  LOP3.LUT R0, R0, UR7, RZ, 0x3c, !PT ;  /* 0x0000000700007c12 */ /* 0x000fe2000f8e3cff */
[----:B------:R-:W-:Y:S09]  /*1ef40*/  @P0 BRA `(.L_x_46) ;  /* 0xffffff2000640947 */ /* 0x000ff2000383ffff */
.L_x_39:
[----:B------:R-:W-:Y:S02]  /*1ef50*/  ISETP.GE.AND P0, PT, R4, 0x1, PT ;  /* 0x000000010400780c */ /* 0x000fe40003f06270 */
[----:B------:R-:W-:-:S04]  /*1ef60*/  MOV R0, UR55 ;  /* 0x0000003700007c02 */ /* 0x000fc80008000f00 */
[----:B------:R3:W-:Y:S07]  /*1ef70*/  SYNCS.ARRIVE.TRANS64.A1T0 RZ, [R0+UR49], RZ ;  /* 0x000000ff00ff79a7 */ /* 0x0007ee0008100031 */
[----:B------:R-:W-:Y:S05]  /*1ef80*/  @!P0 BRA `(.L_x_47) ;  /* 0x0000000000408947 */ /* 0x000fea0003800000 */
[----:B------:R-:W-:-:S06]  /*1ef90*/  UISETP.NE.AND UP0, UPT, UR43, 0x3, UPT ;  /* 0x000000032b00788c */ /* 0x000fcc000bf05270 */
[----:B------:R-:W-:-:S13]  /*1efa0*/  PLOP3.LUT P0, PT, PT, PT, UP0, 0x80, 0x0 ;  /* 0x000000000000781c */ /* 0x000fda0003f0f008 */
[----:B------:R-:W-:Y:S05]  /*1efb0*/  @!P0 BRA `(.L_x_48) ;  /* 0x0000000000048947 */ /* 0x000fea0003800000 */
[----:B------:R-:W-:Y:S01]  /*1efc0*/  BPT.TRAP 0x1 ;  /* 0x000000040000795c */ /* 0x000fe20000300000 */
.L_x_48:
[----:B------:R-:W-:Y:S01]  /*1efd0*/  IADD3 R5, R5, UR41, RZ ;  /* 0x0000002905057c10 */ /* 0x000fe2000fffe0ff */
[----:B------:R-:W-:-:S04]  /*1efe0*/  UISETP.GT.U32.AND UP0, UPT, UR40, 0x1, UPT ;  /* 0x000000012800788c */ /* 0x000fc8000bf04070 */
[----:B-1----:R-:W-:Y:S02]  /*1eff0*/  IMAD.WIDE.U32 R2, R5, -0x55555555, RZ ;  /* 0xaaaaaaab05027825 */ /* 0x002fe400078e00ff */
[----:B------:R-:W-:-:S03]  /*1f000*/  PLOP3.LUT P0, PT, PT, PT, UP0, 0x80, 0x0 ;  /* 0x000000000000781c */ /* 0x000fc60003f0f008 */
[----:B---3--:R-:W-:-:S05]  /*1f010*/  SHF.R.U32.HI R0, RZ, 0x1, R3 ;  /* 0x00000001ff007819 */ /* 0x008fca0000011603 */
[----:B------:R-:W-:-:S05]  /*1f020*/  IMAD R0, R0, -0x3, R5 ;  /* 0xfffffffd00007824 */ /* 0x000fca00078e0205 */
[----:B------:R-:W-:-:S05]  /*1f030*/  LEA R0, R0, UR47, 0x3 ;  /* 0x0000002f00007c11 */ /* 0x000fca000f8e18ff */
[----:B------:R-:W-:-:S05]  /*1f040*/  VIADD R0, R0, 0x34498 ;  /* 0x0003449800007836 */ /* 0x000fca0000000000 */
[----:B------:R-:W-:-:S04]  /*1f050*/  PRMT R0, RZ, 0x654, R0 ;  /* 0x00000654ff007816 */ /* 0x000fc80000000000 */
[----:B------:R4:W-:Y:S01]  /*1f060*/  SYNCS.ARRIVE.TRANS64.RED.A1T0 RZ, [R0+URZ], RZ ;  /* 0x000000ff00ff79a7 */ /* 0x0009e2000810043f */
[----:B------:R-:W-:Y:S05]  /*1f070*/  @P0 BRA `(.L_x_47) ;  /* 0x0000000000040947 */ /* 0x000fea0003800000 */
[----:B------:R-:W-:Y:S01]  /*1f080*/  BPT.TRAP 0x1 ;  /* 0x000000040000795c */ /* 0x000fe20000300000 */
.L_x_47:
[----:B---34-:R-:W-:Y:S02]  /*1f090*/  SHF.L.U32 R0, R153, 0x1f, RZ ;  /* 0x0000001f99007819 */ /* 0x018fe400000006ff */
[----:B------:R-:W-:Y:S02]  /*1f0a0*/  R2UR UR4, R4 ;  /* 0x00000000040472ca */ /* 0x000fe400000e0000 */
[----:B------:R-:W3:Y:S11]  /*1f0b0*/  SYNCS.PHASECHK.TRANS64.TRYWAIT P0, [R7+UR50+0x10], R0 ;  /* 0x00001000070075a7 */ /* 0x000ef60008000172 */
[----:B------:R-:W-:-:S04]  /*1f0c0*/  UIADD3 UR4, UR4, 0x3f, URZ ;  /* 0x0000003f04047890 */ /* 0x000fc8000fffe03f */
[----:B------:R-:W-:-:S04]  /*1f0d0*/  USHF.R.S32.HI UR5, URZ, 0x1f, UR4 ;  /* 0x0000001f3f057899 */ /* 0x000fc80008011404 */
[----:B------:R-:W-:-:S04]  /*1f0e0*/  ULEA.HI UR5, UR5, UR4, URZ, 0x6 ;  /* 0x0000000405057291 */ /* 0x000fc8000f8f303f */
[----:B------:R-:W-:Y:S01]  /*1f0f0*/  USHF.R.S32.HI UR5, URZ, 0x6, UR5 ;  /* 0x000000063f057899 */ /* 0x000fe20008011405 */
[----:B---3--:R-:W-:Y:S11]  /*1f100*/  @!P0 BRA `(.L_x_49) ;  /* 0x00000150001c8947 */ /* 0x008ff60003800000 */
.L_x_535:
[----:B------:R-:W-:Y:S01]  /*1f110*/  UIADD3 UR41, UR5, UR41, URZ ;  /* 0x0000002905297290 */ /* 0x000fe2000fffe03f */
[----:B------:R-:W-:Y:S01]  /*1f120*/  LOP3.LUT P0, RZ, R6, 0xff, RZ, 0xc0, !PT ;  /* 0x000000ff06ff7812 */ /* 0x000fe2000780c0ff */
[----:B------:R-:W-:Y:S02]  /*1f130*/  UISETP.GE.U32.AND UP1, UPT, UR5, 0x3, UPT ;  /* 0x000000030500788c */ /* 0x000fe4000bf26070 */
[----:B------:R-:W-:-:S04]  /*1f140*/  UISETP.GT.U32.AND UP0, UPT, UR41, 0x2, UPT ;  /* 0x000000022900788c */ /* 0x000fc8000bf04070 */
[----:B------:R-:W-:Y:S02]  /*1f150*/  UISETP.LT.U32.AND UP0, UPT, UR5, 0x3, UP0 ;  /* 0x000000030500788c */ /* 0x000fe40008701070 */
[----:B------:R-:W-:Y:S02]  /*1f160*/  UIMAD.WIDE.U32 UR4, UR41, -0x55555555, URZ ;  /* 0xaaaaaaab290478a5 */ /* 0x000fe4000f8e003f */
[----:B------:R-:W-:Y:S02]  /*1f170*/  USEL UR6, URZ, 0x1, !UP0 ;  /* 0x000000013f067887 */ /* 0x000fe4000c000000 */
[----:B------:R-:W-:Y:S02]  /*1f180*/  USHF.R.U32.HI UR4, URZ, 0x1, UR5 ;  /* 0x000000013f047899 */ /* 0x000fe40008011605 */
[----:B------:R-:W-:Y:S02]  /*1f190*/  ULOP3.LUT UR42, UR42, UR6, URZ, 0x3c, !UPT ;  /* 0x000000062a2a7292 */ /* 0x000fe4000f8e3c3f */
[----:B------:R-:W-:-:S02]  /*1f1a0*/  UIMAD UR41, UR4, -0x3, UR41 ;  /* 0xfffffffd042978a4 */ /* 0x000fc4000f8e0229 */
[----:B------:R-:W-:Y:S01]  /*1f1b0*/  @UP1 ULOP3.LUT UR42, UR42, 0x1, UR4, 0x78, !UPT ;  /* 0x000000012a2a1892 */ /* 0x000fe2000f8e7804 */
[----:B------:R-:W-:Y:S11]  /*1f1c0*/  @!P0 BRA `(.L_x_50) ;  /* 0x00000000000c8947 */ /* 0x000ff60003800000 */
[----:B------:R-:W-:-:S04]  /*1f1d0*/  DEPBAR {5,4,3,2,1,0} ;  /* 0x0000003f0000791a */ /* 0x000fc80000000000 */
[----:B------:R4:W-:Y:S02]  /*1f1e0*/  UTMACCTL.IV [UR36] ;  /* 0x00000000240079b9 */ /* 0x0009e40008000000 */
[----:B----4-:R-:W-:Y:S01]  /*1f1f0*/  NOP ;  /* 0x0000000000007918 */ /* 0x010fe20000000000 */
.L_x_50:
[----:B------:R-:W-:Y:S01]  /*1f200*/  UIADD3 UR4, UR47, 0x30000, URZ ;  /* 0x000300002f047890 */ /* 0x000fe2000fffe03f */
[----:B------:R-:W-:Y:S02]  /*1f210*/  R2UR UR45, R16 ;  /* 0x00000000102d72ca */ /* 0x000fe400000e0000 */
[----:B------:R-:W-:Y:S01]  /*1f220*/  R2UR UR46, R17 ;  /* 0x00000000112e72ca */ /* 0x000fe200000e0000 */
[----:B------:R-:W-:-:S06]  /*1f230*/  ULOP3.LUT UP0, URZ, UR4, 0x3ff, URZ, 0xc0, !UPT ;  /* 0x000003ff043f7892 */ /* 0x000fcc000f80c03f */
[----:B------:R-:W-:-:S04]  /*1f240*/  PLOP3.LUT P0, PT, PT, PT, UP0, 0x80, 0x0 ;  /* 0x000000000000781c */ /* 0x000fc80003f0f008 */
[----:B------:R-:W-:Y:S02]  /*1f250*/  USHF.L.U32 UR45, UR45, 0x8, URZ ;  /* 0x000000082d2d7899 */ /* 0x000fe4000800063f */
[----:B------:R-:W-:-:S07]  /*1f260*/  USHF.L.U32 UR46, UR46, 0x8, URZ ;  /* 0x000000082e2e7899 */ /* 0x000fce000800063f */
[----:B------:R-:W-:Y:S05]  /*1f270*/  @!P0 BRA `(.L_x_51) ;  /* 0x00000000007c8947 */ /* 0x000fea0003800000 */
[----:B------:R-:W-:Y:S01]  /*1f280*/  MOV R16, 0x0 ;  /* 0x0000000000107802 */ /* 0x000fe20000000f00 */
[----:B------:R-:W-:Y:S01]  /*1f290*/  ULDC.64 UR4, c[0x4][0x68] ;  /* 0x01001a0000047ab9 */ /* 0x000fe20000000a00 */
[----:B------:R-:W-:Y:S01]  /*1f2a0*/  ULDC.64 UR6, c[0x4][0x70] ;  /* 0x01001c0000067ab9 */ /* 0x000fe20000000a00 */
[----:B------:R-:W-:Y:S01]  /*1f2b0*/  ULDC.64 UR8, c[0x4][0x8] ;  /* 0x0100020000087ab9 */ /* 0x000fe20000000a00 */
[----:B-1-3--:R1:W3:Y:S01]  /*1f2c0*/  LDC.64 R2, c[0x4][R16] ;  /* 0x0100000010027b82 */ /* 0x00a2e20000000a00 */
[----:B------:R-:W-:Y:S01]  /*1f2d0*/  MOV R4, UR4 ;  /* 0x0000000400047c02 */ /* 0x000fe20008000f00 */
[----:B------:R-:W-:Y:S01]  /*1f2e0*/  IMAD.U32 R7, RZ, RZ, UR7 ;  /* 0x00000007ff077e24 */ /* 0x000fe2000f8e00ff */
[----:B------:R-:W-:Y:S01]  /*1f2f0*/  MOV R5, UR5 ;  /* 0x0000000500057c02 */ /* 0x000fe20008000f00 */
[----:B------:R-:W-:Y:S01]  /*1f300*/  IMAD.MOV.U32 R12, RZ, RZ, 0x1 ;  /* 0x00000001ff0c7424 */ /* 0x000fe200078e00ff */
[----:B------:R-:W-:Y:S02]  /*1f310*/  MOV R6, UR6 ;  /* 0x0000000600067c02 */ /* 0x000fe40008000f00 */
[----:B------:R-:W-:-:S02]  /*1f320*/  MOV R10, UR8 ;  /* 0x00000008000a7c02 */ /* 0x000fc40008000f00 */
[----:B------:R-:W-:Y:S02]  /*1f330*/  MOV R11, UR9 ;  /* 0x00000009000b7c02 */ /* 0x000fe40008000f00 */
[----:B------:R-:W-:Y:S02]  /*1f340*/  MOV R8, 0x70 ;  /* 0x0000007000087802 */ /* 0x000fe40000000f00 */
[----:B-1----:R-:W-:-:S07]  /*1f350*/  MOV R13, RZ ;  /* 0x000000ff000d7202 */ /* 0x002fce0000000f00 */
[----:B------:R-:W-:-:S07]  /*1f360*/  LEPC R20, `(.L_x_52) ;  /* 0x000000001014794e */ /* 0x000fce0000000000 */
[----:B--23--:R-:W-:Y:S05]  /*1f370*/  CALL.ABS.NOINC R2 ;  /* 0x0000000002007343 */ /* 0x00cfea0003c00000 */
.L_x_52:
[----:B------:R1:W2:Y:S01]  /*1f380*/  LDC.64 R2, c[0x4][R16] ;  /* 0x0100000010027b82 */ /* 0x0002a20000000a00 */
[----:B------:R-:W-:Y:S01]  /*1f390*/  ULDC.64 UR4, c[0x4][0x68] ;  /* 0x01001a0000047ab9 */ /* 0x000fe20000000a00 */
[----:B------:R-:W-:Y:S01]  /*1f3a0*/  ULDC.64 UR6, c[0x4][0x70] ;  /* 0x01001c0000067ab9 */ /* 0x000fe20000000a00 */
[----:B------:R-:W-:Y:S01]  /*1f3b0*/  ULDC.64 UR8, c[0x4][0x8] ;  /* 0x0100020000087ab9 */ /* 0x000fe20000000a00 */
        /* <DEDUP_REMOVED lines=10> */
[----:B--2---:R-:W-:Y:S05]  /*1f460*/  CALL.ABS.NOINC R2 ;  /* 0x0000000002007343 */ /* 0x004fea0003c00000 */
.L_x_51:
[----:B------:R-:W-:Y:S02]  /*1f470*/  ULDC.64 UR4, c[0x0][0x590] ;  /* 0x0001640000047ab9 */ /* 0x000fe40000000a00 */
[----:B------:R-:W-:-:S04]  /*1f480*/  ISETP.NE.U32.AND P0, PT, RZ, UR4, PT ;  /* 0x00000004ff007c0c */ /* 0x000fc8000bf05070 */
[----:B------:R-:W-:-:S13]  /*1f490*/  ISETP.NE.AND.EX P0, PT, RZ, UR5, PT, P0 ;  /* 0x00000005ff007c0c */ /* 0x000fda000bf05300 */
[----:B------:R-:W-:Y:S05]  /*1f4a0*/  @!P0 BRA `(.L_x_53) ;  /* 0x0000000000148947 */ /* 0x000fea0003800000 */
[----:B---3--:R-:W-:-:S04]  /*1f4b0*/  LEA R2, P0, R18, UR4, 0x3 ;  /* 0x0000000412027c11 */ /* 0x008fc8000f8018ff */
[----:B-1----:R-:W-:-:S06]  /*1f4c0*/  LEA.HI.X R3, R18, UR5, R19, 0x3, P0 ;  /* 0x0000000512037c11 */ /* 0x002fcc00080f1c13 */
[----:B------:R-:W3:Y:S04]  /*1f4d0*/  LDG.E.64 R2, desc[UR38][R2.64] ;  /* 0x0000002602027981 */ /* 0x000ee8000c1e1b00 */
[----:B---3--:R4:W5:Y:S01]  /*1f4e0*/  LD.E R0, desc[UR38][R2.64] ;  /* 0x0000002602007980 */ /* 0x008962000c101900 */
[----:B------:R-:W-:Y:S05]  /*1f4f0*/  BRA `(.L_x_54) ;  /* 0x0000000000307947 */ /* 0x000fea0003800000 */
.L_x_53:
[----:B------:R-:W-:Y:S02]  /*1f500*/  ULDC.64 UR4, c[0x0][0x588] ;  /* 0x0001620000047ab9 */ /* 0x000fe40000000a00 */
[----:B------:R-:W-:-:S04]  /*1f510*/  ISETP.NE.U32.AND P0, PT, RZ, UR4, PT ;  /* 0x00000004ff007c0c */ /* 0x000fc8000bf05070 */
[----:B------:R-:W-:-:S13]  /*1f520*/  ISETP.NE.AND.EX P0, PT, RZ, UR5, PT, P0 ;  /* 0x00000005ff007c0c */ /* 0x000fda000bf05300 */
[----:B------:R-:W-:Y:S05]  /*1f530*/  @!P0 BRA `(.L_x_55) ;  /* 0x0000000000188947 */ /* 0x000fea0003800000 */
[----:B------:R-:W1:Y:S01]  /*1f540*/  LDC.64 R4, c[0x0][0x588] ;  /* 0x00016200ff047b82 */ /* 0x000e620000000a00 */
[----:B------:R-:W-:Y:S02]  /*1f550*/  ULDC UR4, c[0x0][0x598] ;  /* 0x0001660000047ab9 */ /* 0x000fe40000000800 */
[----:B---3--:R-:W-:-:S04]  /*1f560*/  IMAD R2, R18, UR4, RZ ;  /* 0x0000000412027c24 */ /* 0x008fc8000f8e02ff */
[----:B-1----:R-:W-:-:S05]  /*1f570*/  IMAD.WIDE R2, R2, 0x4, R4 ;  /* 0x0000000402027825 */ /* 0x002fca00078e0204 */
[----:B------:R3:W5:Y:S01]  /*1f580*/  LDG.E R0, desc[UR38][R2.64] ;  /* 0x0000002602007981 */ /* 0x000762000c1e1900 */
[----:B------:R-:W-:Y:S05]  /*1f590*/  BRA `(.L_x_54) ;  /* 0x0000000000087947 */ /* 0x000fea0003800000 */
.L_x_55:
[----:B------:R-:W-:Y:S02]  /*1f5a0*/  ULDC UR4, c[0x0][0x580] ;  /* 0x0001600000047ab9 */ /* 0x000fe40000000800 */
[----:B---3--:R-:W-:-:S07]  /*1f5b0*/  MOV R0, UR4 ;  /* 0x0000000400007c02 */ /* 0x008fce0008000f00 */
.L_x_54:
[----:B------:R-:W-:Y:S02]  /*1f5c0*/  ULDC.64 UR4, c[0x0][0x5b8] ;  /* 0x00016e0000047ab9 */ /* 0x000fe40000000a00 */
[----:B------:R-:W-:-:S04]  /*1f5d0*/  ISETP.NE.U32.AND P0, PT, RZ, UR4, PT ;  /* 0x00000004ff007c0c */ /* 0x000fc8000bf05070 */
[----:B------:R-:W-:-:S13]  /*1f5e0*/  ISETP.NE.AND.EX P0, PT, RZ, UR5, PT, P0 ;  /* 0x00000005ff007c0c */ /* 0x000fda000bf05300 */
[----:B------:R-:W-:Y:S05]  /*1f5f0*/  @!P0 BRA `(.L_x_56) ;  /* 0x0000000000148947 */ /* 0x000fea0003800000 */
[----:B---34-:R-:W-:-:S04]  /*1f600*/  LEA R2, P0, R18, UR4, 0x3 ;  /* 0x0000000412027c11 */ /* 0x018fc8000f8018ff */
[----:B-1----:R-:W-:-:S06]  /*1f610*/  LEA.HI.X R3, R18, UR5, R19, 0x3, P0 ;  /* 0x0000000512037c11 */ /* 0x002fcc00080f1c13 */
[----:B------:R-:W3:Y:S04]  /*1f620*/  LDG.E.64 R2, desc[UR38][R2.64] ;  /* 0x0000002602027981 */ /* 0x000ee8000c1e1b00 */
[----:B---3--:R1:W5:Y:S01]  /*1f630*/  LD.E R2, desc[UR38][R2.64] ;  /* 0x0000002602027980 */ /* 0x008362000c101900 */
[----:B------:R-:W-:Y:S05]  /*1f640*/  BRA `(.L_x_57) ;  /* 0x0000000000307947 */ /* 0x000fea0003800000 */
.L_x_56:
[----:B------:R-:W-:Y:S02]  /*1f650*/  ULDC.64 UR4, c[0x0][0x5b0] ;  /* 0x00016c0000047ab9 */ /* 0x000fe40000000a00 */
[----:B------:R-:W-:-:S04]  /*1f660*/  ISETP.NE.U32.AND P0, PT, RZ, UR4, PT ;  /* 0x00000004ff007c0c */ /* 0x000fc8000bf05070 */
[----:B------:R-:W-:-:S13]  /*1f670*/  ISETP.NE.AND.EX P0, PT, RZ, UR5, PT, P0 ;  /* 0x00000005ff007c0c */ /* 0x000fda000bf05300 */
[----:B------:R-:W-:Y:S05]  /*1f680*/  @!P0 BRA `(.L_x_58) ;  /* 0x0000000000188947 */ /* 0x000fea0003800000 */
[----:B------:R-:W1:Y:S01]  /*1f690*/  LDC.64 R4, c[0x0][0x5b0] ;  /* 0x00016c00ff047b82 */ /* 0x000e620000000a00 */
[----:B------:R-:W-:Y:S02]  /*1f6a0*/  ULDC UR4, c[0x0][0x5c0] ;  /* 0x0001700000047ab9 */ /* 0x000fe40000000800 */
[----:B---34-:R-:W-:-:S04]  /*1f6b0*/  IMAD R2, R18, UR4, RZ ;  /* 0x0000000412027c24 */ /* 0x018fc8000f8e02ff */
[----:B-1----:R-:W-:-:S06]  /*1f6c0*/  IMAD.WIDE R2, R2, 0x4, R4 ;  /* 0x0000000402027825 */ /* 0x002fcc00078e0204 */
[----:B------:R3:W5:Y:S01]  /*1f6d0*/  LDG.E R2, desc[UR38][R2.64] ;  /* 0x0000002602027981 */ /* 0x000762000c1e1900 */
[----:B------:R-:W-:Y:S05]  /*1f6e0*/  BRA `(.L_x_57) ;  /* 0x0000000000087947 */ /* 0x000fea0003800000 */
.L_x_58:
[----:B------:R-:W-:Y:S02]  /*1f6f0*/  ULDC UR4, c[0x0][0x5a8] ;  /* 0x00016a0000047ab9 */ /* 0x000fe40000000800 */
[----:B---34-:R-:W-:-:S07]  /*1f700*/  IMAD.U32 R2, RZ, RZ, UR4 ;  /* 0x00000004ff027e24 */ /* 0x018fce000f8e00ff */
.L_x_57:
[----:B------:R-:W-:Y:S01]  /*1f710*/  ISETP.GT.U32.AND P0, PT, R157, 0x3e, PT ;  /* 0x0000003e9d00780c */ /* 0x000fe20003f04070 */
[----:B------:R-:W-:Y:S01]  /*1f720*/  BSSY B0, `(.L_x_59) ;  /* 0x0000007000007945 */ /* 0x000fe20003800000 */
[----:B------:R-:W-:-:S11]  /*1f730*/  PRMT R16, RZ, 0x7610, R16 ;  /* 0x00007610ff107816 */ /* 0x000fd60000000010 */
[----:B------:R-:W-:Y:S05]  /*1f740*/  @P0 BRA `(.L_x_60) ;  /* 0x0000000000100947 */ /* 0x000fea0003800000 */
[----:B------:R-:W-:-:S03]  /*1f750*/  UMOV UR4, 0xffffffff ;  /* 0xffffffff00047882 */ /* 0x000fc60000000000 */
[----:B------:R-:W-:Y:S05]  /*1f760*/  BRA.DIV UR4, `(.L_x_61) ;  /* 0x0000014a04a07947 */ /* 0x000fea000b800000 */
[----:B------:R-:W-:-:S13]  /*1f770*/  ELECT P6, URZ, PT ;  /* 0x00000000003f782f */ /* 0x000fda00038c0000 */
.L_x_537:
[----:B------:R-:W-:-:S07]  /*1f780*/  SEL R16, RZ, 0x1, !P6 ;  /* 0x00000001ff107807 */ /* 0x000fce0007000000 */
.L_x_60:
[----:B------:R-:W-:Y:S05]  /*1f790*/  BSYNC B0 ;  /* 0x0000000000007941 */ /* 0x000fea0003800000 */
.L_x_59:
[----:B-1-3--:R-:W-:-:S04]  /*1f7a0*/  MOV R3, UR54 ;  /* 0x0000003600037c02 */ /* 0x00afc80008000f00 */
[----:B------:R-:W-:-:S13]  /*1f7b0*/  ISETP.NE.AND P0, PT, R3, 0x3, PT ;  /* 0x000000030300780c */ /* 0x000fda0003f05270 */
[----:B------:R-:W-:Y:S05]  /*1f7c0*/  @!P0 BRA `(.L_x_62) ;  /* 0x0000000000048947 */ /* 0x000fea0003800000 */
[----:B------:R-:W-:Y:S01]  /*1f7d0*/  BPT.TRAP 0x1 ;  /* 0x000000040000795c */ /* 0x000fe20000300000 */
.L_x_62:
[----:B------:R-:W-:Y:S02]  /*1f7e0*/  SHF.L.U32 R158, RZ, 0x1f, RZ ;  /* 0x0000001fff9e7819 */ /* 0x000fe400000006ff */
[----:B-----5:R-:W-:Y:S02]  /*1f7f0*/  FSETP.NEU.AND P1, PT, R0, RZ, PT ;  /* 0x000000ff0000720b */ /* 0x020fe40003f2d000 */
[----:B------:R-:W1:Y:S02]  /*1f800*/  SYNCS.PHASECHK.TRANS64.TRYWAIT P2, [UR47+0x344b0], R158 ;  /* 0x0344b09eff0075a7 */ /* 0x000e64000804016f */
[----:B-1----:R-:W-:Y:S09]  /*1f810*/  @!P2 BRA `(.L_x_63) ;  /* 0x00000148008ca947 */ /* 0x002ff20003800000 */
.L_x_538:
[----:B------:R-:W3:Y:S04]  /*1f820*/  LDL.LU R5, [R1+0x400] ;  /* 0x0004000001057983 */ /* 0x000ee80000300800 */
[----:B-1----:R-:W4:Y:S04]  /*1f830*/  LDL.LU R3, [R1+0x404] ;  /* 0x0004040001037983 */ /* 0x002f280000300800 */
[----:B------:R-:W5:Y:S04]  /*1f840*/  LDL.LU R13, [R1+0x408] ;  /* 0x00040800010d7983 */ /* 0x000f680000300800 */
[----:B------:R-:W2:Y:S01]  /*1f850*/  LDL.LU R12, [R1+0x40c] ;  /* 0x00040c00010c7983 */ /* 0x000ea20000300800 */
[----:B------:R-:W-:Y:S01]  /*1f860*/  MOV R8, RZ ;  /* 0x000000ff00087202 */ /* 0x000fe20000000f00 */
[----:B------:R-:W-:Y:S05]  /*1f870*/  @P1 WARPSYNC.ALL ;  /* 0x0000000000001948 */ /* 0x000fea0003800000 */
[----:B------:R-:W-:Y:S01]  /*1f880*/  @P1 LEA R4, R156, UR47, 0x1 ;  /* 0x0000002f9c041c11 */ /* 0x000fe2000f8e08ff */
[----:B------:R-:W-:Y:S04]  /*1f890*/  BSSY B0, `(.L_x_64) ;  /* 0x0000010000007945 */ /* 0x000fe80003800000 */
[----:B------:R-:W1:Y:S02]  /*1f8a0*/  @P1 LDSM.16.MT88.4 R8, [R4+0x30000] ;  /* 0x030000000408183b */ /* 0x000e640000004200 */
[----:B-1----:R-:W-:-:S02]  /*1f8b0*/  HADD2.F32 R6, -RZ, R8.H0_H0 ;  /* 0x20000008ff067230 */ /* 0x002fc40000004100 */
[-C--:B---3--:R-:W-:Y:S01]  /*1f8c0*/  FMUL R7, R5, R2.reuse ;  /* 0x0000000205077220 */ /* 0x088fe20000400000 */
[----:B------:R-:W-:Y:S02]  /*1f8d0*/  HADD2.F32 R5, -RZ, R8.H1_H1 ;  /* 0x30000008ff057230 */ /* 0x000fe40000004100 */
[----:B----4-:R-:W-:Y:S01]  /*1f8e0*/  FMUL R3, R3, R2 ;  /* 0x0000000203037220 */ /* 0x010fe20000400000 */
[----:B------:R-:W-:-:S03]  /*1f8f0*/  FFMA R23, R6, R0, R7 ;  /* 0x0000000006177223 */ /* 0x000fc60000000007 */
[----:B------:R-:W-:Y:S01]  /*1f900*/  FFMA R21, R5, R0, R3 ;  /* 0x0000000005157223 */ /* 0x000fe20000000003 */
[-C--:B-----5:R-:W-:Y:S01]  /*1f910*/  FMUL R14, R13, R2.reuse ;  /* 0x000000020d0e7220 */ /* 0x0a0fe20000400000 */
[----:B------:R-:W1:Y:S01]  /*1f920*/  @P1 LDSM.16.MT88.4 R4, [R4+0x30800] ;  /* 0x030800000404183b */ /* 0x000e620000004200 */
[----:B--2---:R-:W-:Y:S01]  /*1f930*/  FMUL R13, R12, R2 ;  /* 0x000000020c0d7220 */ /* 0x004fe20000400000 */
[----:B------:R-:W-:Y:S06]  /*1f940*/  @P1 BRA `(.L_x_65) ;  /* 0x0000000000101947 */ /* 0x000fec0003800000 */
[----:B------:R-:W-:Y:S02]  /*1f950*/  MOV R9, RZ ;  /* 0x000000ff00097202 */ /* 0x000fe40000000f00 */
[----:B------:R-:W-:Y:S02]  /*1f960*/  CS2R R10, SRZ ;  /* 0x00000000000a7805 */ /* 0x000fe4000001ff00 */
[----:B-1----:R-:W-:Y:S02]  /*1f970*/  CS2R R4, SRZ ;  /* 0x0000000000047805 */ /* 0x002fe4000001ff00 */
[----:B------:R-:W-:-:S07]  /*1f980*/  CS2R R6, SRZ ;  /* 0x0000000000067805 */ /* 0x000fce000001ff00 */
.L_x_65:
[----:B------:R-:W-:Y:S05]  /*1f990*/  BSYNC B0 ;  /* 0x0000000000007941 */ /* 0x000fea0003800000 */
.L_x_64:
[----:B------:R-:W2:Y:S04]  /*1f9a0*/  LDL.LU R18, [R1+0x410] ;  /* 0x0004100001127983 */ /* 0x000ea80000300800 */
[----:B------:R-:W3:Y:S04]  /*1f9b0*/  LDL.LU R17, [R1+0x414] ;  /* 0x0004140001117983 */ /* 0x000ee80000300800 */
[----:B------:R-:W4:Y:S04]  /*1f9c0*/  LDL.LU R166, [R1+0x418] ;  /* 0x0004180001a67983 */ /* 0x000f280000300800 */
[----:B------:R-:W5:Y:S04]  /*1f9d0*/  LDL.LU R15, [R1+0x41c] ;  /* 0x00041c00010f7983 */ /* 0x000f680000300800 */
[----:B------:R-:W5:Y:S04]  /*1f9e0*/  LDL.LU R165, [R1+0x420] ;  /* 0x0004200001a57983 */ /* 0x000f680000300800 */
[----:B------:R-:W5:Y:S04]  /*1f9f0*/  LDL.LU R164, [R1+0x424] ;  /* 0x0004240001a47983 */ /* 0x000f680000300800 */
[----:B------:R-:W5:Y:S04]  /*1fa00*/  LDL.LU R163, [R1+0x428] ;  /* 0x0004280001a37983 */ /* 0x000f680000300800 */
[----:B------:R-:W5:Y:S04]  /*1fa10*/  LDL.LU R162, [R1+0x42c] ;  /* 0x00042c0001a27983 */ /* 0x000f680000300800 */
[----:B------:R-:W5:Y:S04]  /*1fa20*/  LDL.LU R161, [R1+0x430] ;  /* 0x0004300001a17983 */ /* 0x000f680000300800 */
[----:B------:R-:W5:Y:S04]  /*1fa30*/  LDL.LU R160, [R1+0x434] ;  /* 0x0004340001a07983 */ /* 0x000f680000300800 */
[----:B------:R-:W5:Y:S04]  /*1fa40*/  LDL.LU R159, [R1+0x438] ;  /* 0x00043800019f7983 */ /* 0x000f680000300800 */
[----:B------:R-:W5:Y:S01]  /*1fa50*/  LDL.LU R154, [R1+0x43c] ;  /* 0x00043c00019a7983 */ /* 0x000f620000300800 */
[--C-:B------:R-:W-:Y:S01]  /*1fa60*/  HADD2.F32 R12, -RZ, R9.reuse.H0_H0 ;  /* 0x20000009ff0c7230 */ /* 0x100fe20000004100 */
[----:B------:R-:W-:Y:S05]  /*1fa70*/  WARPSYNC.ALL ;  /* 0x0000000000007948 */ /* 0x000fea0003800000 */
[----:B------:R-:W-:-:S02]  /*1fa80*/  HADD2.F32 R3, -RZ, R9.H1_H1 ;  /* 0x30000009ff037230 */ /* 0x000fc40000004100 */
[-C--:B------:R-:W-:Y:S01]  /*1fa90*/  FFMA R20, R12, R0.reuse, R14 ;  /* 0x000000000c147223 */ /* 0x080fe2000000000e */
[--C-:B------:R-:W-:Y:S01]  /*1faa0*/  HADD2.F32 R12, -RZ, R10.reuse.H1_H1 ;  /* 0x3000000aff0c7230 */ /* 0x100fe20000004100 */
[----:B------:R-:W-:Y:S01]  /*1fab0*/  PRMT R16, R16, 0x9910, RZ ;  /* 0x0000991010107816 */ /* 0x000fe200000000ff */
[----:B------:R-:W-:Y:S01]  /*1fac0*/  BSSY B0, `(.L_x_66) ;  /* 0x000003e000007945 */ /* 0x000fe20003800000 */
[----:B------:R-:W-:Y:S01]  /*1fad0*/  FFMA R19, R3, R0, R13 ;  /* 0x0000000003137223 */ /* 0x000fe2000000000d */
[----:B------:R-:W-:Y:S02]  /*1fae0*/  HADD2.F32 R13, -RZ, R10.H0_H0 ;  /* 0x2000000aff0d7230 */ /* 0x000fe40000004100 */
[-C--:B--2---:R-:W-:Y:S01]  /*1faf0*/  FMUL R14, R18, R2.reuse ;  /* 0x00000002120e7220 */ /* 0x084fe20000400000 */
[----:B---3--:R-:W-:-:S03]  /*1fb00*/  FMUL R3, R17, R2 ;  /* 0x0000000211037220 */ /* 0x008fc60000400000 */
[-C--:B------:R-:W-:Y:S01]  /*1fb10*/  FFMA R18, R13, R0.reuse, R14 ;  /* 0x000000000d127223 */ /* 0x080fe2000000000e */
[--C-:B------:R-:W-:Y:S02]  /*1fb20*/  HADD2.F32 R13, -RZ, R11.reuse.H0_H0 ;  /* 0x2000000bff0d7230 */ /* 0x100fe40000004100 */
[----:B------:R-:W-:Y:S01]  /*1fb30*/  FFMA R17, R12, R0, R3 ;  /* 0x000000000c117223 */ /* 0x000fe20000000003 */
[----:B------:R-:W-:Y:S02]  /*1fb40*/  HADD2.F32 R12, -RZ, R11.H1_H1 ;  /* 0x3000000bff0c7230 */ /* 0x000fe40000004100 */
[-C--:B----4-:R-:W-:Y:S01]  /*1fb50*/  FMUL R14, R166, R2.reuse ;  /* 0x00000002a60e7220 */ /* 0x090fe20000400000 */
[----:B-----5:R-:W-:-:S03]  /*1fb60*/  FMUL R3, R15, R2 ;  /* 0x000000020f037220 */ /* 0x020fc60000400000 */
[----:B------:R-:W-:Y:S01]  /*1fb70*/  FFMA R15, R13, R0, R14 ;  /* 0x000000000d0f7223 */ /* 0x000fe2000000000e */
[----:B------:R-:W-:Y:S01]  /*1fb80*/  F2FP.F16.F32.PACK_AB R13, R19, R20 ;  /* 0x00000014130d723e */ /* 0x000fe200000000ff */
[----:B------:R-:W-:Y:S01]  /*1fb90*/  FFMA R3, R12, R0, R3 ;  /* 0x000000000c037223 */ /* 0x000fe20000000003 */
[----:B------:R-:W-:Y:S02]  /*1fba0*/  F2FP.F16.F32.PACK_AB R12, R21, R23 ;  /* 0x00000017150c723e */ /* 0x000fe400000000ff */
[----:B------:R-:W-:Y:S02]  /*1fbb0*/  F2FP.F16.F32.PACK_AB R14, R17, R18 ;  /* 0x00000012110e723e */ /* 0x000fe400000000ff */
[----:B------:R-:W-:Y:S02]  /*1fbc0*/  F2FP.F16.F32.PACK_AB R15, R3, R15 ;  /* 0x0000000f030f723e */ /* 0x000fe400000000ff */
[----:B------:R-:W-:-:S05]  /*1fbd0*/  LEA R3, R156, UR47, 0x1 ;  /* 0x0000002f9c037c11 */ /* 0x000fca000f8e08ff */
[----:B------:R1:W-:Y:S02]  /*1fbe0*/  STSM.16.MT88.4 [R3+0x30000], R12 ;  /* 0x0300000c03007844 */ /* 0x0003e40000004200 */
[--C-:B-1----:R-:W-:Y:S02]  /*1fbf0*/  HADD2.F32 R13, -RZ, R4.reuse.H1_H1 ;  /* 0x30000004ff0d7230 */ /* 0x102fe40000004100 */
[-C--:B------:R-:W-:Y:S01]  /*1fc00*/  FMUL R12, R164, R2.reuse ;  /* 0x00000002a40c7220 */ /* 0x080fe20000400000 */
[----:B------:R-:W-:Y:S02]  /*1fc10*/  HADD2.F32 R14, -RZ, R4.H0_H0 ;  /* 0x20000004ff0e7230 */ /* 0x000fe40000004100 */
[----:B------:R-:W-:Y:S01]  /*1fc20*/  FMUL R15, R165, R2 ;  /* 0x00000002a50f7220 */ /* 0x000fe20000400000 */
[-C--:B------:R-:W-:Y:S01]  /*1fc30*/  FFMA R21, R13, R0.reuse, R12 ;  /* 0x000000000d157223 */ /* 0x080fe2000000000c */
[--C-:B------:R-:W-:Y:S02]  /*1fc40*/  HADD2.F32 R13, -RZ, R5.reuse.H1_H1 ;  /* 0x30000005ff0d7230 */ /* 0x100fe40000004100 */
[----:B------:R-:W-:Y:S01]  /*1fc50*/  FFMA R23, R14, R0, R15 ;  /* 0x000000000e177223 */ /* 0x000fe2000000000f */
[----:B------:R-:W-:Y:S01]  /*1fc60*/  FMUL R12, R162, R2 ;  /* 0x00000002a20c7220 */ /* 0x000fe20000400000 */
[----:B------:R-:W-:-:S02]  /*1fc70*/  HADD2.F32 R14, -RZ, R5.H0_H0 ;  /* 0x20000005ff0e7230 */ /* 0x000fc40000004100 */
[----:B------:R-:W-:Y:S01]  /*1fc80*/  FMUL R15, R163, R2 ;  /* 0x00000002a30f7220 */ /* 0x000fe20000400000 */
[-C--:B------:R-:W-:Y:S01]  /*1fc90*/  FFMA R19, R13, R0.reuse, R12 ;  /* 0x000000000d137223 */ /* 0x080fe2000000000c */
[--C-:B------:R-:W-:Y:S02]  /*1fca0*/  HADD2.F32 R13, -RZ, R6.reuse.H1_H1 ;  /* 0x30000006ff0d7230 */ /* 0x100fe40000004100 */
[----:B------:R-:W-:Y:S01]  /*1fcb0*/  FFMA R20, R14, R0, R15 ;  /* 0x000000000e147223 */ /* 0x000fe2000000000f */
[-C--:B------:R-:W-:Y:S01]  /*1fcc0*/  FMUL R12, R160, R2.reuse ;  /* 0x00000002a00c7220 */ /* 0x080fe20000400000 */
[----:B------:R-:W-:Y:S02]  /*1fcd0*/  HADD2.F32 R14, -RZ, R6.H0_H0 ;  /* 0x20000006ff0e7230 */ /* 0x000fe40000004100 */
[----:B------:R-:W-:Y:S01]  /*1fce0*/  FMUL R15, R161, R2 ;  /* 0x00000002a10f7220 */ /* 0x000fe20000400000 */
[----:B------:R-:W-:Y:S01]  /*1fcf0*/  FFMA R17, R13, R0, R12 ;  /* 0x000000000d117223 */ /* 0x000fe2000000000c */
[----:B------:R-:W-:-:S02]  /*1fd00*/  HADD2.F32 R13, -RZ, R7.H0_H0 ;  /* 0x20000007ff0d7230 */ /* 0x000fc40000004100 */
[----:B------:R-:W-:Y:S01]  /*1fd10*/  FFMA R18, R14, R0, R15 ;  /* 0x000000000e127223 */ /* 0x000fe2000000000f */
[----:B------:R-:W-:Y:S02]  /*1fd20*/  HADD2.F32 R12, -RZ, R7.H1_H1 ;  /* 0x30000007ff0c7230 */ /* 0x000fe40000004100 */
[-C--:B------:R-:W-:Y:S01]  /*1fd30*/  FMUL R14, R159, R2.reuse ;  /* 0x000000029f0e7220 */ /* 0x080fe20000400000 */
[----:B------:R-:W-:Y:S01]  /*1fd40*/  FMUL R15, R154, R2 ;  /* 0x000000029a0f7220 */ /* 0x000fe20000400000 */
[----:B------:R-:W-:Y:S02]  /*1fd50*/  IMAD.MOV.U32 R154, RZ, RZ, R16 ;  /* 0x000000ffff9a7224 */ /* 0x000fe400078e0010 */
[-C--:B------:R-:W-:Y:S01]  /*1fd60*/  FFMA R16, R13, R0.reuse, R14 ;  /* 0x000000000d107223 */ /* 0x080fe2000000000e */
[----:B------:R-:W-:Y:S01]  /*1fd70*/  FFMA R15, R12, R0, R15 ;  /* 0x000000000c0f7223 */ /* 0x000fe2000000000f */
[----:B------:R-:W-:Y:S02]  /*1fd80*/  F2FP.F16.F32.PACK_AB R12, R21, R23 ;  /* 0x00000017150c723e */ /* 0x000fe400000000ff */
[----:B------:R-:W-:-:S02]  /*1fd90*/  F2FP.F16.F32.PACK_AB R13, R19, R20 ;  /* 0x00000014130d723e */ /* 0x000fc400000000ff */
[----:B------:R-:W-:Y:S02]  /*1fda0*/  F2FP.F16.F32.PACK_AB R14, R17, R18 ;  /* 0x00000012110e723e */ /* 0x000fe400000000ff */
[----:B------:R-:W-:Y:S02]  /*1fdb0*/  F2FP.F16.F32.PACK_AB R15, R15, R16 ;  /* 0x000000100f0f723e */ /* 0x000fe400000000ff */
[----:B------:R-:W-:-:S03]  /*1fdc0*/  ISETP.NE.AND P2, PT, R154, RZ, PT ;  /* 0x000000ff9a00720c */ /* 0x000fc60003f45270 */
[----:B------:R1:W-:Y:S01]  /*1fdd0*/  STSM.16.MT88.4 [R3+0x30800], R12 ;  /* 0x0308000c03007844 */ /* 0x0003e20000004200 */
[----:B------:R-:W-:Y:S01]  /*1fde0*/  @!PT LDS RZ, [RZ] ;  /* 0x00000000fffff984 */ /* 0x000fe20000000800 */
[----:B------:R-:W-:Y:S01]  /*1fdf0*/  @!PT LDS RZ, [RZ] ;  /* 0x00000000fffff984 */ /* 0x000fe20000000800 */
[----:B------:R-:W-:Y:S01]  /*1fe00*/  @!PT LDS RZ, [RZ] ;  /* 0x00000000fffff984 */ /* 0x000fe20000000800 */
[----:B------:R-:W-:Y:S01]  /*1fe10*/  @!PT LDS RZ, [RZ] ;  /* 0x00000000fffff984 */ /* 0x000fe20000000800 */
[----:B------:R2:W-:Y:S06]  /*1fe20*/  MEMBAR.ALL.CTA ;  /* 0x0000000000007992 */ /* 0x0005ec0000008000 */
[----:B--2---:R-:W2:Y:S02]  /*1fe30*/  FENCE.VIEW.ASYNC.S ;  /* 0x00000000000073c6 */ /* 0x004ea40000000000 */
[----:B--2---:R-:W-:Y:S06]  /*1fe40*/  BAR.SYNC.DEFER_BLOCKING 0x1, 0x80 ;  /* 0x0042000000007b1d */ /* 0x004fec0000010000 */
[----:B------:R-:W-:Y:S05]  /*1fe50*/  @!P2 BRA `(.L_x_67) ;  /* 0x000000000010a947 */ /* 0x000fea0003800000 */
[----:B------:R-:W-:-:S09]  /*1fe60*/  UIADD3 UR44, UR47, 0x30000, URZ ;  /* 0x000300002f2c7890 */ /* 0x000fd2000fffe03f */
[----:B------:R2:W-:Y:S01]  /*1fe70*/  UTMASTG.2D [UR44], [UR36] ;  /* 0x0000002c240073b5 */ /* 0x0005e20008008000 */
[----:B------:R0:W-:Y:S01]  /*1fe80*/  UTMACMDFLUSH ;  /* 0x00000000000079b7 */ /* 0x0001e20000000000 */
[----:B--2---:R-:W-:-:S04]  /*1fe90*/  DEPBAR.LE SB0, 0x1 ;  /* 0x000080400000791a */ /* 0x004fc80000000000 */
.L_x_67:
[----:B------:R-:W-:Y:S05]  /*1fea0*/  BSYNC B0 ;  /* 0x0000000000007941 */ /* 0x000fea0003800000 */
.L_x_66:
[----:B------:R-:W-:Y:S06]  /*1feb0*/  BAR.SYNC.DEFER_BLOCKING 0x1, 0x80 ;  /* 0x0042000000007b1d */ /* 0x000fec0000010000 */
[----:B------:R-:W-:Y:S05]  /*1fec0*/  @!P0 BRA `(.L_x_68) ;  /* 0x0000000000048947 */ /* 0x000fea0003800000 */
[----:B------:R-:W-:Y:S01]  /*1fed0*/  BPT.TRAP 0x1 ;  /* 0x000000040000795c */ /* 0x000fe20000300000 */
.L_x_68:
[----:B------:R-:W2:Y:S02]  /*1fee0*/  SYNCS.PHASECHK.TRANS64.TRYWAIT P3, [UR47+0x344b8], R158 ;  /* 0x0344b89eff0075a7 */ /* 0x000ea4000806016f */
[----:B--2---:R-:W-:Y:S05]  /*1fef0*/  @!P3 BRA `(.L_x_69) ;  /* 0x0000014000ecb947 */ /* 0x004fea0003800000 */
.L_x_539:
[----:B-1----:R-:W2:Y:S04]  /*1ff00*/  LDL.LU R13, [R1+0x200] ;  /* 0x00020000010d7983 */ /* 0x002ea80000300800 */
        /* <DEDUP_REMOVED lines=15> */
[----:B------:R-:W-:Y:S05]  /*20000*/  @P1 WARPSYNC.ALL ;  /* 0x0000000000001948 */ /* 0x000fea0003800000 */
[----:B------:R-:W1:Y:S04]  /*20010*/  @P1 LDSM.16.MT88.4 R8, [R3+0x31000] ;  /* 0x031000000308183b */ /* 0x000e680000004200 */
[----:B------:R-:W5:Y:S01]  /*20020*/  @P1 LDSM.16.MT88.4 R4, [R3+0x31800] ;  /* 0x031800000304183b */ /* 0x000f620000004200 */
[----:B------:R-:W-:Y:S05]  /*20030*/  WARPSYNC.ALL ;  /* 0x0000000000007948 */ /* 0x000fea0003800000 */
[----:B------:R-:W-:Y:S01]  /*20040*/  BSSY B0, `(.L_x_70) ;  /* 0x0000049000007945 */ /* 0x000fe20003800000 */
[----:B--2---:R-:W-:Y:S01]  /*20050*/  FMUL R15, R13, R2 ;  /* 0x000000020d0f7220 */ /* 0x004fe20000400000 */
[----:B-1----:R-:W-:-:S02]  /*20060*/  HADD2.F32 R13, -RZ, R8.H0_H0 ;  /* 0x20000008ff0d7230 */ /* 0x002fc40000004100 */
[----:B---3--:R-:W-:Y:S01]  /*20070*/  FMUL R14, R12, R2 ;  /* 0x000000020c0e7220 */ /* 0x008fe20000400000 */
[----:B------:R-:W-:Y:S02]  /*20080*/  HADD2.F32 R12, -RZ, R8.H1_H1 ;  /* 0x30000008ff0c7230 */ /* 0x000fe40000004100 */
[----:B------:R-:W-:Y:S01]  /*20090*/  FFMA R23, R13, R0, R15 ;  /* 0x000000000d177223 */ /* 0x000fe2000000000f */
[--C-:B------:R-:W-:Y:S02]  /*200a0*/  HADD2.F32 R13, -RZ, R9.reuse.H0_H0 ;  /* 0x20000009ff0d7230 */ /* 0x100fe40000004100 */
[----:B----4-:R-:W-:Y:S01]  /*200b0*/  FMUL R15, R20, R2 ;  /* 0x00000002140f7220 */ /* 0x010fe20000400000 */
[----:B------:R-:W-:Y:S01]  /*200c0*/  FFMA R21, R12, R0, R14 ;  /* 0x000000000c157223 */ /* 0x000fe2000000000e */
[----:B------:R-:W-:Y:S02]  /*200d0*/  HADD2.F32 R12, -RZ, R9.H1_H1 ;  /* 0x30000009ff0c7230 */ /* 0x000fe40000004100 */
[----:B-----5:R-:W-:Y:S01]  /*200e0*/  FMUL R14, R19, R2 ;  /* 0x00000002130e7220 */ /* 0x020fe20000400000 */
[----:B------:R-:W-:Y:S01]  /*200f0*/  FFMA R20, R13, R0, R15 ;  /* 0x000000000d147223 */ /* 0x000fe2000000000f */
[----:B------:R-:W-:-:S02]  /*20100*/  HADD2.F32 R13, -RZ, R10.H0_H0 ;  /* 0x2000000aff0d7230 */ /* 0x000fc40000004100 */
[----:B------:R-:W-:Y:S01]  /*20110*/  FFMA R19, R12, R0, R14 ;  /* 0x000000000c137223 */ /* 0x000fe2000000000e */
[-C--:B------:R-:W-:Y:S01]  /*20120*/  FMUL R15, R18, R2.reuse ;  /* 0x00000002120f7220 */ /* 0x080fe20000400000 */
[----:B------:R-:W-:Y:S02]  /*20130*/  HADD2.F32 R12, -RZ, R10.H1_H1 ;  /* 0x3000000aff0c7230 */ /* 0x000fe40000004100 */
[----:B------:R-:W-:Y:S01]  /*20140*/  FMUL R14, R17, R2 ;  /* 0x00000002110e7220 */ /* 0x000fe20000400000 */
[-C--:B------:R-:W-:Y:S01]  /*20150*/  FFMA R18, R13, R0.reuse, R15 ;  /* 0x000000000d127223 */ /* 0x080fe2000000000f */
[--C-:B------:R-:W-:Y:S02]  /*20160*/  HADD2.F32 R13, -RZ, R11.reuse.H0_H0 ;  /* 0x2000000bff0d7230 */ /* 0x100fe40000004100 */
[----:B------:R-:W-:Y:S01]  /*20170*/  FFMA R17, R12, R0, R14 ;  /* 0x000000000c117223 */ /* 0x000fe2000000000e */
[----:B------:R-:W-:Y:S01]  /*20180*/  FMUL R15, R166, R2 ;  /* 0x00000002a60f7220 */ /* 0x000fe20000400000 */
[----:B------:R-:W-:-:S02]  /*20190*/  HADD2.F32 R12, -RZ, R11.H1_H1 ;  /* 0x3000000bff0c7230 */ /* 0x000fc40000004100 */
[----:B------:R-:W-:Y:S01]  /*201a0*/  FMUL R14, R16, R2 ;  /* 0x00000002100e7220 */ /* 0x000fe20000400000 */
[----:B------:R-:W-:Y:S01]  /*201b0*/  FFMA R16, R13, R0, R15 ;  /* 0x000000000d107223 */ /* 0x000fe2000000000f */
[----:B------:R-:W-:Y:S02]  /*201c0*/  F2FP.F16.F32.PACK_AB R13, R19, R20 ;  /* 0x00000014130d723e */ /* 0x000fe400000000ff */
[----:B------:R-:W-:Y:S01]  /*201d0*/  FFMA R15, R12, R0, R14 ;  /* 0x000000000c0f7223 */ /* 0x000fe2000000000e */
[----:B------:R-:W-:Y:S02]  /*201e0*/  F2FP.F16.F32.PACK_AB R12, R21, R23 ;  /* 0x00000017150c723e */ /* 0x000fe400000000ff */
[----:B------:R-:W-:Y:S02]  /*201f0*/  F2FP.F16.F32.PACK_AB R14, R17, R18 ;  /* 0x00000012110e723e */ /* 0x000fe400000000ff */
[----:B------:R-:W-:-:S05]  /*20200*/  F2FP.F16.F32.PACK_AB R15, R15, R16 ;  /* 0x000000100f0f723e */ /* 0x000fca00000000ff */
[----:B------:R1:W-:Y:S02]  /*20210*/  STSM.16.MT88.4 [R3+0x31000], R12 ;  /* 0x0310000c03007844 */ /* 0x0003e40000004200 */
[--C-:B-1----:R-:W-:Y:S02]  /*20220*/  HADD2.F32 R13, -RZ, R4.reuse.H0_H0 ;  /* 0x20000004ff0d7230 */ /* 0x102fe40000004100 */
        /* <DEDUP_REMOVED lines=9> */
[-C--:B------:R-:W-:Y:S01]  /*202c0*/  FFMA R20, R13, R0.reuse, R15 ;  /* 0x000000000d147223 */ /* 0x080fe2000000000f */
[--C-:B------:R-:W-:Y:S02]  /*202d0*/  HADD2.F32 R13, -RZ, R6.reuse.H0_H0 ;  /* 0x20000006ff0d7230 */ /* 0x100fe40000004100 */
[----:B------:R-:W-:Y:S01]  /*202e0*/  FFMA R19, R12, R0, R14 ;  /* 0x000000000c137223 */ /* 0x000fe2000000000e */
[-C--:B------:R-:W-:Y:S01]  /*202f0*/  FMUL R15, R161, R2.reuse ;  /* 0x00000002a10f7220 */ /* 0x080fe20000400000 */
[----:B------:R-:W-:Y:S02]  /*20300*/  HADD2.F32 R12, -RZ, R6.H1_H1 ;  /* 0x30000006ff0c7230 */ /* 0x000fe40000004100 */
[----:B------:R-:W-:Y:S01]  /*20310*/  FMUL R14, R160, R2 ;  /* 0x00000002a00e7220 */ /* 0x000fe20000400000 */
[----:B------:R-:W-:Y:S01]  /*20320*/  FFMA R18, R13, R0, R15 ;  /* 0x000000000d127223 */ /* 0x000fe2000000000f */
[----:B------:R-:W-:-:S02]  /*20330*/  HADD2.F32 R13, -RZ, R7.H0_H0 ;  /* 0x20000007ff0d7230 */ /* 0x000fc40000004100 */
[----:B------:R-:W-:Y:S01]  /*20340*/  FFMA R17, R12, R0, R14 ;  /* 0x000000000c117223 */ /* 0x000fe2000000000e */
[-C--:B------:R-:W-:Y:S01]  /*20350*/  FMUL R15, R159, R2.reuse ;  /* 0x000000029f0f7220 */ /* 0x080fe20000400000 */
[----:B------:R-:W-:Y:S02]  /*20360*/  HADD2.F32 R12, -RZ, R7.H1_H1 ;  /* 0x30000007ff0c7230 */ /* 0x000fe40000004100 */
[----:B------:R-:W-:Y:S01]  /*20370*/  FMUL R14, R154, R2 ;  /* 0x000000029a0e7220 */ /* 0x000fe20000400000 */
[----:B------:R-:W-:Y:S01]  /*20380*/  FFMA R16, R13, R0, R15 ;  /* 0x000000000d107223 */ /* 0x000fe2000000000f */
[----:B------:R-:W-:Y:S02]  /*20390*/  F2FP.F16.F32.PACK_AB R13, R19, R20 ;  /* 0x00000014130d723e */ /* 0x000fe400000000ff */
[----:B------:R-:W-:Y:S01]  /*203a0*/  FFMA R15, R12, R0, R14 ;  /* 0x000000000c0f7223 */ /* 0x000fe2000000000e */
[----:B------:R-:W-:Y:S02]  /*203b0*/  F2FP.F16.F32.PACK_AB R12, R21, R23 ;  /* 0x00000017150c723e */ /* 0x000fe400000000ff */
[----:B------:R-:W-:-:S02]  /*203c0*/  F2FP.F16.F32.PACK_AB R14, R17, R18 ;  /* 0x00000012110e723e */ /* 0x000fc400000000ff */
[----:B------:R-:W-:-:S05]  /*203d0*/  F2FP.F16.F32.PACK_AB R15, R15, R16 ;  /* 0x000000100f0f723e */ /* 0x000fca00000000ff */
        /* <DEDUP_REMOVED lines=9> */
[----:B------:R-:W-:Y:S02]  /*20470*/  UIADD3 UR5, UR45, 0x40, URZ ;  /* 0x000000402d057890 */ /* 0x000fe4000fffe03f */
[----:B------:R-:W-:Y:S01]  /*20480*/  UIADD3 UR4, UR47, 0x31000, URZ ;  /* 0x000310002f047890 */ /* 0x000fe2000fffe03f */
[----:B------:R-:W-:-:S08]  /*20490*/  UMOV UR6, UR46 ;  /* 0x0000002e00067c82 */ /* 0x000fd00008000000 */
[----:B------:R2:W-:Y:S01]  /*204a0*/  UTMASTG.2D [UR4], [UR36] ;  /* 0x00000004240073b5 */ /* 0x0005e20008008000 */
[----:B------:R0:W-:Y:S01]  /*204b0*/  UTMACMDFLUSH ;  /* 0x00000000000079b7 */ /* 0x0001e20000000000 */
[----:B--2---:R-:W-:-:S04]  /*204c0*/  DEPBAR.LE SB0, 0x1 ;  /* 0x000080400000791a */ /* 0x004fc80000000000 */
.L_x_71:
[----:B------:R-:W-:Y:S05]  /*204d0*/  BSYNC B0 ;  /* 0x0000000000007941 */ /* 0x000fea0003800000 */
.L_x_70:
[----:B------:R-:W-:Y:S06]  /*204e0*/  BAR.SYNC.DEFER_BLOCKING 0x1, 0x80 ;  /* 0x0042000000007b1d */ /* 0x000fec0000010000 */
[----:B------:R-:W-:Y:S05]  /*204f0*/  @!P0 BRA `(.L_x_72) ;  /* 0x0000000000048947 */ /* 0x000fea0003800000 */
[----:B------:R-:W-:Y:S01]  /*20500*/  BPT.TRAP 0x1 ;  /* 0x000000040000795c */ /* 0x000fe20000300000 */
.L_x_72:
[----:B------:R-:W-:-:S04]  /*20510*/  UIADD3 UR4, UR47, 0x344d0, URZ ;  /* 0x000344d02f047890 */ /* 0x000fc8000fffe03f */
[----:B------:R-:W-:-:S09]  /*20520*/  UPRMT UR4, UR56, 0x654, UR4 ;  /* 0x0000065438047896 */ /* 0x000fd20008000004 */
[----:B------:R-:W-:Y:S01]  /*20530*/  SYNCS.ARRIVE.TRANS64.RED.A1T0 RZ, [UR4], RZ ;  /* 0x000000ffffff79a7 */ /* 0x000fe20008100404 */
[----:B------:R-:W-:Y:S05]  /*20540*/  @!P0 BRA `(.L_x_73) ;  /* 0x0000000000048947 */ /* 0x000fea0003800000 */
[----:B------:R-:W-:Y:S01]  /*20550*/  BPT.TRAP 0x1 ;  /* 0x000000040000795c */ /* 0x000fe20000300000 */
.L_x_73:
[----:B------:R-:W2:Y:S02]  /*20560*/  SYNCS.PHASECHK.TRANS64.TRYWAIT P3, [UR47+0x344c0], R158 ;  /* 0x0344c09eff0075a7 */ /* 0x000ea4000806016f */
[----:B--2---:R-:W-:Y:S05]  /*20570*/  @!P3 BRA `(.L_x_74) ;  /* 0x0000013c0064b947 */ /* 0x004fea0003800000 */
.L_x_540:
[----:B-1----:R-:W2:Y:S04]  /*20580*/  LDL.LU R13, [R1] ;  /* 0x00000000010d7983 */ /* 0x002ea80000300800 */
        /* <DEDUP_REMOVED lines=92> */
.L_x_76:
[----:B------:R-:W-:Y:S05]  /*20b50*/  BSYNC B0 ;  /* 0x0000000000007941 */ /* 0x000fea0003800000 */
.L_x_75:
[----:B------:R-:W-:Y:S06]  /*20b60*/  BAR.SYNC.DEFER_BLOCKING 0x1, 0x80 ;  /* 0x0042000000007b1d */ /* 0x000fec0000010000 */
[----:B------:R-:W-:Y:S05]  /*20b70*/  @!P0 BRA `(.L_x_77) ;  /* 0x0000000000048947 */ /* 0x000fea0003800000 */
[----:B------:R-:W-:Y:S01]  /*20b80*/  BPT.TRAP 0x1 ;  /* 0x000000040000795c */ /* 0x000fe20000300000 */
.L_x_77:
[----:B------:R-:W-:-:S04]  /*20b90*/  UIADD3 UR5, UR47, 0x344d8, URZ ;  /* 0x000344d82f057890 */ /* 0x000fc8000fffe03f */
[----:B------:R-:W-:-:S09]  /*20ba0*/  UPRMT UR5, UR56, 0x654, UR5 ;  /* 0x0000065438057896 */ /* 0x000fd20008000005 */
[----:B------:R-:W-:Y:S01]  /*20bb0*/  SYNCS.ARRIVE.TRANS64.RED.A1T0 RZ, [UR5], RZ ;  /* 0x000000ffffff79a7 */ /* 0x000fe20008100405 */
[----:B------:R-:W-:Y:S05]  /*20bc0*/  @!P0 BRA `(.L_x_78) ;  /* 0x0000000000048947 */ /* 0x000fea0003800000 */
[----:B------:R-:W-:Y:S01]  /*20bd0*/  BPT.TRAP 0x1 ;  /* 0x000000040000795c */ /* 0x000fe20000300000 */
.L_x_78:
[----:B------:R-:W2:Y:S02]  /*20be0*/  SYNCS.PHASECHK.TRANS64.TRYWAIT P3, [UR47+0x344c8], R158 ;  /* 0x0344c89eff0075a7 */ /* 0x000ea4000806016f */
[----:B--2---:R-:W-:Y:S05]  /*20bf0*/  @!P3 BRA `(.L_x_79) ;  /* 0x0000013400dcb947 */ /* 0x004fea0003800000 */
.L_x_541:
[----:B------:R-:W-:Y:S05]  /*20c00*/  @P1 WARPSYNC.ALL ;  /* 0x0000000000001948 */ /* 0x000fea0003800000 */
[----:B------:R-:W1:Y:S01]  /*20c10*/  @P1 LDSM.16.MT88.4 R8, [R3+0x33000] ;  /* 0x033000000308183b */ /* 0x000e620000004200 */
[-C--:B------:R-:W-:Y:S01]  /*20c20*/  FMUL R24, R24, R2.reuse ;  /* 0x0000000218187220 */ /* 0x080fe20000400000 */
[-C--:B------:R-:W-:Y:S01]  /*20c30*/  FMUL R25, R25, R2.reuse ;  /* 0x0000000219197220 */ /* 0x080fe20000400000 */
[-C--:B------:R-:W-:Y:S01]  /*20c40*/  FMUL R26, R26, R2.reuse ;  /* 0x000000021a1a7220 */ /* 0x080fe20000400000 */
[----:B------:R-:W2:Y:S01]  /*20c50*/  @P1 LDSM.16.MT88.4 R4, [R3+0x33800] ;  /* 0x033800000304183b */ /* 0x000ea20000004200 */
[-C--:B------:R-:W-:Y:S01]  /*20c60*/  FMUL R27, R27, R2.reuse ;  /* 0x000000021b1b7220 */ /* 0x080fe20000400000 */
[-C--:B------:R-:W-:Y:S01]  /*20c70*/  FMUL R28, R28, R2.reuse ;  /* 0x000000021c1c7220 */ /* 0x080fe20000400000 */
[-C--:B------:R-:W-:Y:S01]  /*20c80*/  FMUL R29, R29, R2.reuse ;  /* 0x000000021d1d7220 */ /* 0x080fe20000400000 */
[-C--:B------:R-:W-:Y:S01]  /*20c90*/  FMUL R30, R30, R2.reuse ;  /* 0x000000021e1e7220 */ /* 0x080fe20000400000 */
[-C--:B------:R-:W-:Y:S01]  /*20ca0*/  FMUL R31, R31, R2.reuse ;  /* 0x000000021f1f7220 */ /* 0x080fe20000400000 */
[----:B------:R-:W-:Y:S05]  /*20cb0*/  WARPSYNC.ALL ;  /* 0x0000000000007948 */ /* 0x000fea0003800000 */
[-C--:B------:R-:W-:Y:S01]  /*20cc0*/  FMUL R32, R32, R2.reuse ;  /* 0x0000000220207220 */ /* 0x080fe20000400000 */
[-C--:B------:R-:W-:Y:S01]  /*20cd0*/  FMUL R33, R33, R2.reuse ;  /* 0x0000000221217220 */ /* 0x080fe20000400000 */
[-C--:B------:R-:W-:Y:S01]  /*20ce0*/  FMUL R34, R34, R2.reuse ;  /* 0x0000000222227220 */ /* 0x080fe20000400000 */
[-C--:B------:R-:W-:Y:S01]  /*20cf0*/  FMUL R35, R35, R2.reuse ;  /* 0x0000000223237220 */ /* 0x080fe20000400000 */
[-C--:B------:R-:W-:Y:S01]  /*20d00*/  FMUL R36, R36, R2.reuse ;  /* 0x0000000224247220 */ /* 0x080fe20000400000 */
[-C--:B------:R-:W-:Y:S01]  /*20d10*/  FMUL R37, R37, R2.reuse ;  /* 0x0000000225257220 */ /* 0x080fe20000400000 */
[-C--:B------:R-:W-:Y:S01]  /*20d20*/  FMUL R38, R38, R2.reuse ;  /* 0x0000000226267220 */ /* 0x080fe20000400000 */
[----:B------:R-:W-:Y:S01]  /*20d30*/  FMUL R39, R39, R2 ;  /* 0x0000000227277220 */ /* 0x000fe20000400000 */
[----:B------:R-:W-:Y:S01]  /*20d40*/  BSSY B0, `(.L_x_80) ;  /* 0x0000039000007945 */ /* 0x000fe20003800000 */
[----:B-1----:R-:W-:-:S05]  /*20d50*/  HADD2.F32 R12, -RZ, R8.H0_H0 ;  /* 0x20000008ff0c7230 */ /* 0x002fca0000004100 */
[----:B------:R-:W-:Y:S01]  /*20d60*/  FFMA R24, R12, R0, R24 ;  /* 0x000000000c187223 */ /* 0x000fe20000000018 */
[----:B------:R-:W-:-:S05]  /*20d70*/  HADD2.F32 R12, -RZ, R8.H1_H1 ;  /* 0x30000008ff0c7230 */ /* 0x000fca0000004100 */
[----:B------:R-:W-:Y:S01]  /*20d80*/  FFMA R25, R12, R0, R25 ;  /* 0x000000000c197223 */ /* 0x000fe20000000019 */
[----:B------:R-:W-:-:S05]  /*20d90*/  HADD2.F32 R12, -RZ, R9.H0_H0 ;  /* 0x20000009ff0c7230 */ /* 0x000fca0000004100 */
[----:B------:R-:W-:Y:S01]  /*20da0*/  FFMA R26, R12, R0, R26 ;  /* 0x000000000c1a7223 */ /* 0x000fe2000000001a */
[----:B------:R-:W-:-:S05]  /*20db0*/  HADD2.F32 R12, -RZ, R9.H1_H1 ;  /* 0x30000009ff0c7230 */ /* 0x000fca0000004100 */
[----:B------:R-:W-:Y:S01]  /*20dc0*/  FFMA R13, R12, R0, R27 ;  /* 0x000000000c0d7223 */ /* 0x000fe2000000001b */
[----:B------:R-:W-:-:S04]  /*20dd0*/  HADD2.F32 R12, -RZ, R10.H0_H0 ;  /* 0x2000000aff0c7230 */ /* 0x000fc80000004100 */
[----:B------:R-:W-:Y:S01]  /*20de0*/  F2FP.F16.F32.PACK_AB R13, R13, R26 ;  /* 0x0000001a0d0d723e */ /* 0x000fe200000000ff */
        /* <DEDUP_REMOVED lines=8> */
[----:B------:R-:W-:-:S04]  /*20e70*/  F2FP.F16.F32.PACK_AB R12, R25, R24 ;  /* 0x00000018190c723e */ /* 0x000fc800000000ff */
[----:B------:R-:W-:-:S05]  /*20e80*/  F2FP.F16.F32.PACK_AB R15, R15, R30 ;  /* 0x0000001e0f0f723e */ /* 0x000fca00000000ff */
[----:B------:R2:W-:Y:S02]  /*20e90*/  STSM.16.MT88.4 [R3+0x33000], R12 ;  /* 0x0330000c03007844 */ /* 0x0005e40000004200 */
[--C-:B--2---:R-:W-:Y:S02]  /*20ea0*/  HADD2.F32 R13, -RZ, R4.reuse.H0_H0 ;  /* 0x20000004ff0d7230 */ /* 0x104fe40000004100 */
[----:B------:R-:W-:-:S03]  /*20eb0*/  HADD2.F32 R12, -RZ, R4.H1_H1 ;  /* 0x30000004ff0c7230 */ /* 0x000fc60000004100 */
[-C--:B------:R-:W-:Y:S01]  /*20ec0*/  FFMA R32, R13, R0.reuse, R32 ;  /* 0x000000000d207223 */ /* 0x080fe20000000020 */
[--C-:B------:R-:W-:Y:S02]  /*20ed0*/  HADD2.F32 R13, -RZ, R5.reuse.H0_H0 ;  /* 0x20000005ff0d7230 */ /* 0x100fe40000004100 */
[-C--:B------:R-:W-:Y:S01]  /*20ee0*/  FFMA R33, R12, R0.reuse, R33 ;  /* 0x000000000c217223 */ /* 0x080fe20000000021 */
[----:B------:R-:W-:Y:S02]  /*20ef0*/  HADD2.F32 R12, -RZ, R5.H1_H1 ;  /* 0x30000005ff0c7230 */ /* 0x000fe40000004100 */
[-C--:B------:R-:W-:Y:S01]  /*20f00*/  FFMA R34, R13, R0.reuse, R34 ;  /* 0x000000000d227223 */ /* 0x080fe20000000022 */
[--C-:B------:R-:W-:Y:S02]  /*20f10*/  HADD2.F32 R13, -RZ, R6.reuse.H0_H0 ;  /* 0x20000006ff0d7230 */ /* 0x100fe40000004100 */
[----:B------:R-:W-:Y:S01]  /*20f20*/  FFMA R35, R12, R0, R35 ;  /* 0x000000000c237223 */ /* 0x000fe20000000023 */
[----:B------:R-:W-:-:S02]  /*20f30*/  HADD2.F32 R12, -RZ, R6.H1_H1 ;  /* 0x30000006ff0c7230 */ /* 0x000fc40000004100 */
[-C--:B------:R-:W-:Y:S01]  /*20f40*/  FFMA R36, R13, R0.reuse, R36 ;  /* 0x000000000d247223 */ /* 0x080fe20000000024 */
[--C-:B------:R-:W-:Y:S02]  /*20f50*/  HADD2.F32 R13, -RZ, R7.reuse.H0_H0 ;  /* 0x20000007ff0d7230 */ /* 0x100fe40000004100 */
[-C--:B------:R-:W-:Y:S01]  /*20f60*/  FFMA R14, R12, R0.reuse, R37 ;  /* 0x000000000c0e7223 */ /* 0x080fe20000000025 */
[----:B------:R-:W-:Y:S02]  /*20f70*/  HADD2.F32 R12, -RZ, R7.H1_H1 ;  /* 0x30000007ff0c7230 */ /* 0x000fe40000004100 */
[----:B------:R-:W-:Y:S01]  /*20f80*/  FFMA R38, R13, R0, R38 ;  /* 0x000000000d267223 */ /* 0x000fe20000000026 */
[----:B------:R-:W-:Y:S02]  /*20f90*/  F2FP.F16.F32.PACK_AB R13, R35, R34 ;  /* 0x00000022230d723e */ /* 0x000fe400000000ff */
[----:B------:R-:W-:Y:S01]  /*20fa0*/  FFMA R15, R12, R0, R39 ;  /* 0x000000000c0f7223 */ /* 0x000fe20000000027 */
[----:B------:R-:W-:-:S02]  /*20fb0*/  F2FP.F16.F32.PACK_AB R12, R33, R32 ;  /* 0x00000020210c723e */ /* 0x000fc400000000ff */
[----:B------:R-:W-:Y:S02]  /*20fc0*/  F2FP.F16.F32.PACK_AB R14, R14, R36 ;  /* 0x000000240e0e723e */ /* 0x000fe400000000ff */
        /* <DEDUP_REMOVED lines=16> */
.L_x_81:
[----:B------:R-:W-:Y:S05]  /*210d0*/  BSYNC B0 ;  /* 0x0000000000007941 */ /* 0x000fea0003800000 */
.L_x_80:
[----:B------:R-:W-:Y:S06]  /*210e0*/  BAR.SYNC.DEFER_BLOCKING 0x1, 0x80 ;  /* 0x0042000000007b1d */ /* 0x000fec0000010000 */
[----:B------:R-:W-:Y:S05]  /*210f0*/  @!P0 BRA `(.L_x_82) ;  /* 0x0000000000048947 */ /* 0x000fea0003800000 */
[----:B------:R-:W-:Y:S01]  /*21100*/  BPT.TRAP 0x1 ;  /* 0x000000040000795c */ /* 0x000fe20000300000 */
.L_x_82:
[----:B------:R-:W-:-:S04]  /*21110*/  UIADD3 UR6, UR47, 0x344e0, URZ ;  /* 0x000344e02f067890 */ /* 0x000fc8000fffe03f */
[----:B------:R-:W-:-:S09]  /*21120*/  UPRMT UR6, UR56, 0x654, UR6 ;  /* 0x0000065438067896 */ /* 0x000fd20008000006 */
[----:B------:R-:W-:Y:S01]  /*21130*/  SYNCS.ARRIVE.TRANS64.RED.A1T0 RZ, [UR6], RZ ;  /* 0x000000ffffff79a7 */ /* 0x000fe20008100406 */
[----:B------:R-:W-:Y:S05]  /*21140*/  @!P0 BRA `(.L_x_83) ;  /* 0x0000000000048947 */ /* 0x000fea0003800000 */
[----:B------:R-:W-:Y:S01]  /*21150*/  BPT.TRAP 0x1 ;  /* 0x000000040000795c */ /* 0x000fe20000300000 */
.L_x_83:
[----:B------:R-:W-:-:S04]  /*21160*/  MOV R24, 0x1 ;  /* 0x0000000100187802 */ /* 0x000fc80000000f00 */
[----:B------:R-:W-:-:S04]  /*21170*/  SHF.L.U32 R24, R24, 0x1f, RZ ;  /* 0x0000001f18187819 */ /* 0x000fc800000006ff */
[----:B------:R-:W2:Y:S02]  /*21180*/  SYNCS.PHASECHK.TRANS64.TRYWAIT P3, [UR47+0x344b0], R24 ;  /* 0x0344b018ff0075a7 */ /* 0x000ea4000806016f */
[----:B--2---:R-:W-:Y:S05]  /*21190*/  @!P3 BRA `(.L_x_84) ;  /* 0x00000130008cb947 */ /* 0x004fea0003800000 */
.L_x_542:
        /* <DEDUP_REMOVED lines=22> */
[----:B-1----:R-:W-:-:S05]  /*21300*/  HADD2.F32 R12, -RZ, R8.H0_H0 ;  /* 0x20000008ff0c7230 */ /* 0x002fca0000004100 */
[----:B------:R-:W-:Y:S01]  /*21310*/  FFMA R21, R12, R0, R13 ;  /* 0x000000000c157223 */ /* 0x000fe2000000000d */
[----:B------:R-:W-:Y:S02]  /*21320*/  HADD2.F32 R12, -RZ, R8.H1_H1 ;  /* 0x30000008ff0c7230 */ /* 0x000fe40000004100 */
[----:B---3--:R-:W-:-:S04]  /*21330*/  FMUL R13, R20, R2 ;  /* 0x00000002140d7220 */ /* 0x008fc80000400000 */
[----:B------:R-:W-:Y:S01]  /*21340*/  FFMA R20, R12, R0, R13 ;  /* 0x000000000c147223 */ /* 0x000fe2000000000d */
[----:B------:R-:W-:Y:S02]  /*21350*/  HADD2.F32 R12, -RZ, R9.H0_H0 ;  /* 0x20000009ff0c7230 */ /* 0x000fe40000004100 */
[----:B----4-:R-:W-:-:S04]  /*21360*/  FMUL R13, R19, R2 ;  /* 0x00000002130d7220 */ /* 0x010fc80000400000 */
[----:B------:R-:W-:Y:S01]  /*21370*/  FFMA R19, R12, R0, R13 ;  /* 0x000000000c137223 */ /* 0x000fe2000000000d */
[----:B------:R-:W-:Y:S02]  /*21380*/  HADD2.F32 R12, -RZ, R9.H1_H1 ;  /* 0x30000009ff0c7230 */ /* 0x000fe40000004100 */
[----:B-----5:R-:W-:-:S04]  /*21390*/  FMUL R13, R18, R2 ;  /* 0x00000002120d7220 */ /* 0x020fc80000400000 */
[----:B------:R-:W-:Y:S01]  /*213a0*/  FFMA R18, R12, R0, R13 ;  /* 0x000000000c127223 */ /* 0x000fe2000000000d */
[----:B------:R-:W-:Y:S02]  /*213b0*/  HADD2.F32 R12, -RZ, R10.H0_H0 ;  /* 0x2000000aff0c7230 */ /* 0x000fe40000004100 */
[----:B------:R-:W-:-:S04]  /*213c0*/  FMUL R13, R17, R2 ;  /* 0x00000002110d7220 */ /* 0x000fc80000400000 */
[----:B------:R-:W-:Y:S01]  /*213d0*/  FFMA R17, R12, R0, R13 ;  /* 0x000000000c117223 */ /* 0x000fe2000000000d */
[----:B------:R-:W-:Y:S02]  /*213e0*/  HADD2.F32 R12, -RZ, R10.H1_H1 ;  /* 0x3000000aff0c7230 */ /* 0x000fe40000004100 */
[----:B------:R-:W-:-:S04]  /*213f0*/  FMUL R13, R14, R2 ;  /* 0x000000020e0d7220 */ /* 0x000fc80000400000 */
[----:B------:R-:W-:Y:S01]  /*21400*/  FFMA R14, R12, R0, R13 ;  /* 0x000000000c0e7223 */ /* 0x000fe2000000000d */
[--C-:B------:R-:W-:Y:S02]  /*21410*/  HADD2.F32 R12, -RZ, R11.reuse.H0_H0 ;  /* 0x2000000bff0c7230 */ /* 0x100fe40000004100 */
[----:B------:R-:W-:Y:S02]  /*21420*/  FMUL R13, R16, R2 ;  /* 0x00000002100d7220 */ /* 0x000fe40000400000 */
[----:B------:R-:W-:Y:S02]  /*21430*/  F2FP.F16.F32.PACK_AB R14, R14, R17 ;  /* 0x000000110e0e723e */ /* 0x000fe400000000ff */
[----:B------:R-:W-:Y:S01]  /*21440*/  FFMA R16, R12, R0, R13 ;  /* 0x000000000c107223 */ /* 0x000fe2000000000d */
[----:B------:R-:W-:Y:S02]  /*21450*/  HADD2.F32 R12, -RZ, R11.H1_H1 ;  /* 0x3000000bff0c7230 */ /* 0x000fe40000004100 */
[----:B------:R-:W-:-:S04]  /*21460*/  FMUL R13, R15, R2 ;  /* 0x000000020f0d7220 */ /* 0x000fc80000400000 */
        /* <DEDUP_REMOVED lines=48> */
.L_x_86:
[----:B------:R-:W-:Y:S05]  /*21770*/  BSYNC B0 ;  /* 0x0000000000007941 */ /* 0x000fea0003800000 */
.L_x_85:
[----:B------:R-:W-:Y:S06]  /*21780*/  BAR.SYNC.DEFER_BLOCKING 0x1, 0x80 ;  /* 0x0042000000007b1d */ /* 0x000fec0000010000 */
[----:B------:R-:W-:Y:S05]  /*21790*/  @!P0 BRA `(.L_x_87) ;  /* 0x0000000000048947 */ /* 0x000fea0003800000 */
[----:B------:R-:W-:Y:S01]  /*217a0*/  BPT.TRAP 0x1 ;  /* 0x000000040000795c */ /* 0x000fe20000300000 */
.L_x_87:
[----:B------:R-:W-:-:S04]  /*217b0*/  UIADD3 UR7, UR47, 0x344e8, URZ ;  /* 0x000344e82f077890 */ /* 0x000fc8000fffe03f */
[----:B------:R-:W-:-:S09]  /*217c0*/  UPRMT UR7, UR56, 0x654, UR7 ;  /* 0x0000065438077896 */ /* 0x000fd20008000007 */
[----:B------:R-:W-:Y:S01]  /*217d0*/  SYNCS.ARRIVE.TRANS64.RED.A1T0 RZ, [UR7], RZ ;  /* 0x000000ffffff79a7 */ /* 0x000fe20008100407 */
[----:B------:R-:W-:Y:S05]  /*217e0*/  @!P0 BRA `(.L_x_88) ;  /* 0x0000000000048947 */ /* 0x000fea0003800000 */
[----:B------:R-:W-:Y:S01]  /*217f0*/  BPT.TRAP 0x1 ;  /* 0x000000040000795c */ /* 0x000fe20000300000 */
.L_x_88:
[----:B------:R-:W2:Y:S02]  /*21800*/  SYNCS.PHASECHK.TRANS64.TRYWAIT P3, [UR47+0x344b8], R24 ;  /* 0x0344b818ff0075a7 */ /* 0x000ea4000806016f */
[----:B--2---:R-:W-:Y:S05]  /*21810*/  @!P3 BRA `(.L_x_89) ;  /* 0x0000012c0004b947 */ /* 0x004fea0003800000 */
.L_x_543:
        /* <DEDUP_REMOVED lines=88> */
[----:B------:R-:W-:Y:S02]  /*21da0*/  UIADD3 UR9, UR45, 0x40, URZ ;  /* 0x000000402d097890 */ /* 0x000fe4000fffe03f */
[----:B------:R-:W-:-:S09]  /*21db0*/  UIADD3 UR8, UR47, 0x31000, URZ ;  /* 0x000310002f087890 */ /* 0x000fd2000fffe03f */
[----:B------:R2:W-:Y:S01]  /*21dc0*/  UTMASTG.2D [UR8], [UR36] ;  /* 0x00000008240073b5 */ /* 0x0005e20008008000 */
[----:B------:R0:W-:Y:S01]  /*21dd0*/  UTMACMDFLUSH ;  /* 0x00000000000079b7 */ /* 0x0001e20000000000 */
[----:B--2---:R-:W-:-:S04]  /*21de0*/  DEPBAR.LE SB0, 0x1 ;  /* 0x000080400000791a */ /* 0x004fc80000000000 */
.L_x_91:
[----:B------:R-:W-:Y:S05]  /*21df0*/  BSYNC B0 ;  /* 0x0000000000007941 */ /* 0x000fea0003800000 */
.L_x_90:
[----:B------:R-:W-:Y:S06]  /*21e00*/  BAR.SYNC.DEFER_BLOCKING 0x1, 0x80 ;  /* 0x0042000000007b1d */ /* 0x000fec0000010000 */
[----:B------:R-:W-:Y:S05]  /*21e10*/  @!P0 BRA `(.L_x_92) ;  /* 0x0000000000048947 */ /* 0x000fea0003800000 */
[----:B------:R-:W-:Y:S01]  /*21e20*/  BPT.TRAP 0x1 ;  /* 0x000000040000795c */ /* 0x000fe20000300000 */
.L_x_92:
[----:B------:R-:W-:Y:S01]  /*21e30*/  SYNCS.ARRIVE.TRANS64.RED.A1T0 RZ, [UR4], RZ ;  /* 0x000000ffffff79a7 */ /* 0x000fe20008100404 */
[----:B------:R-:W-:Y:S05]  /*21e40*/  @!P0 BRA `(.L_x_93) ;  /* 0x0000000000048947 */ /* 0x000fea0003800000 */
[----:B------:R-:W-:Y:S01]  /*21e50*/  BPT.TRAP 0x1 ;  /* 0x000000040000795c */ /* 0x000fe20000300000 */
.L_x_93:
[----:B------:R-:W2:Y:S02]  /*21e60*/  SYNCS.PHASECHK.TRANS64.TRYWAIT P3, [UR47+0x344c0], R24 ;  /* 0x0344c018ff0075a7 */ /* 0x000ea4000806016f */
[----:B--2---:R-:W-:Y:S05]  /*21e70*/  @!P3 BRA `(.L_x_94) ;  /* 0x000001240084b947 */ /* 0x004fea0003800000 */
.L_x_544:
        /* <DEDUP_REMOVED lines=93> */
.L_x_96:
[----:B------:R-:W-:Y:S05]  /*22450*/  BSYNC B0 ;  /* 0x0000000000007941 */ /* 0x000fea0003800000 */
.L_x_95:
[----:B------:R-:W-:Y:S06]  /*22460*/  BAR.SYNC.DEFER_BLOCKING 0x1, 0x80 ;  /* 0x0042000000007b1d */ /* 0x000fec0000010000 */
[----:B------:R-:W-:Y:S05]  /*22470*/  @!P0 BRA `(.L_x_97) ;  /* 0x0000000000048947 */ /* 0x000fea0003800000 */
[----:B------:R-:W-:Y:S01]  /*22480*/  BPT.TRAP 0x1 ;  /* 0x000000040000795c */ /* 0x000fe20000300000 */
.L_x_97:
[----:B------:R-:W-:Y:S01]  /*22490*/  SYNCS.ARRIVE.TRANS64.RED.A1T0 RZ, [UR5], RZ ;  /* 0x000000ffffff79a7 */ /* 0x000fe20008100405 */
[----:B------:R-:W-:Y:S05]  /*224a0*/  @!P0 BRA `(.L_x_98) ;  /* 0x0000000000048947 */ /* 0x000fea0003800000 */
[----:B------:R-:W-:Y:S01]  /*224b0*/  BPT.TRAP 0x1 ;  /* 0x000000040000795c */ /* 0x000fe20000300000 */
.L_x_98:
[----:B------:R-:W2:Y:S02]  /*224c0*/  SYNCS.PHASECHK.TRANS64.TRYWAIT P3, [UR47+0x344c8], R24 ;  /* 0x0344c818ff0075a7 */ /* 0x000ea4000806016f */
[----:B--2---:R-:W-:Y:S05]  /*224d0*/  @!P3 BRA `(.L_x_99) ;  /* 0x000001200004b947 */ /* 0x004fea0003800000 */
.L_x_545:
        /* <DEDUP_REMOVED lines=77> */
.L_x_101:
[----:B------:R-:W-:Y:S05]  /*229b0*/  BSYNC B0 ;  /* 0x0000000000007941 */ /* 0x000fea0003800000 */
.L_x_100:
[----:B------:R-:W-:Y:S06]  /*229c0*/  BAR.SYNC.DEFER_BLOCKING 0x1, 0x80 ;  /* 0x0042000000007b1d */ /* 0x000fec0000010000 */
[----:B------:R-:W-:Y:S05]  /*229d0*/  @!P0 BRA `(.L_x_102) ;  /* 0x0000000000048947 */ /* 0x000fea0003800000 */
[----:B------:R-:W-:Y:S01]  /*229e0*/  BPT.TRAP 0x1 ;  /* 0x000000040000795c */ /* 0x000fe20000300000 */
.L_x_102:
[----:B------:R-:W-:Y:S01]  /*229f0*/  SYNCS.ARRIVE.TRANS64.RED.A1T0 RZ, [UR6], RZ ;  /* 0x000000ffffff79a7 */ /* 0x000fe20008100406 */
[----:B------:R-:W-:Y:S05]  /*22a00*/  @!P0 BRA `(.L_x_103) ;  /* 0x0000000000048947 */ /* 0x000fea0003800000 */
[----:B------:R-:W-:Y:S01]  /*22a10*/  BPT.TRAP 0x1 ;  /* 0x000000040000795c */ /* 0x000fe20000300000 */
.L_x_103:
[----:B------:R-:W2:Y:S02]  /*22a20*/  SYNCS.PHASECHK.TRANS64.TRYWAIT P3, [UR47+0x344b0], R158 ;  /* 0x0344b09eff0075a7 */ /* 0x000ea4000806016f */
[----:B--2---:R-:W-:Y:S05]  /*22a30*/  @!P3 BRA `(.L_x_104) ;  /* 0x0000011800c4b947 */ /* 0x004fea0003800000 */
.L_x_546:
        /* <DEDUP_REMOVED lines=93> */
.L_x_106:
[----:B------:R-:W-:Y:S05]  /*23010*/  BSYNC B0 ;  /* 0x0000000000007941 */ /* 0x000fea0003800000 */
.L_x_105:
[----:B------:R-:W-:Y:S06]  /*23020*/  BAR.SYNC.DEFER_BLOCKING 0x1, 0x80 ;  /* 0x0042000000007b1d */ /* 0x000fec0000010000 */
[----:B------:R-:W-:Y:S05]  /*23030*/  @!P0 BRA `(.L_x_107) ;  /* 0x0000000000048947 */ /* 0x000fea0003800000 */
[----:B------:R-:W-:Y:S01]  /*23040*/  BPT.TRAP 0x1 ;  /* 0x000000040000795c */ /* 0x000fe20000300000 */
.L_x_107:
[----:B------:R-:W-:Y:S01]  /*23050*/  SYNCS.ARRIVE.TRANS64.RED.A1T0 RZ, [UR7], RZ ;  /* 0x000000ffffff79a7 */ /* 0x000fe20008100407 */
[----:B------:R-:W-:Y:S05]  /*23060*/  @!P0 BRA `(.L_x_108) ;  /* 0x0000000000048947 */ /* 0x000fea0003800000 */
[----:B------:R-:W-:Y:S01]  /*23070*/  BPT.TRAP 0x1 ;  /* 0x000000040000795c */ /* 0x000fe20000300000 */
.L_x_108:
[----:B------:R-:W2:Y:S02]  /*23080*/  SYNCS.PHASECHK.TRANS64.TRYWAIT P3, [UR47+0x344b8], R158 ;  /* 0x0344b89eff0075a7 */ /* 0x000ea4000806016f */
[----:B--2---:R-:W-:Y:S05]  /*23090*/  @!P3 BRA `(.L_x_109) ;  /* 0x000001140044b947 */ /* 0x004fea0003800000 */
.L_x_547:
        /* <DEDUP_REMOVED lines=93> */
.L_x_111:
[----:B------:R-:W-:Y:S05]  /*23670*/  BSYNC B0 ;  /* 0x0000000000007941 */ /* 0x000fea0003800000 */
.L_x_110:
[----:B------:R-:W-:Y:S06]  /*23680*/  BAR.SYNC.DEFER_BLOCKING 0x1, 0x80 ;  /* 0x0042000000007b1d */ /* 0x000fec0000010000 */
[----:B------:R-:W-:Y:S05]  /*23690*/  @!P0 BRA `(.L_x_112) ;  /* 0x0000000000048947 */ /* 0x000fea0003800000 */
[----:B------:R-:W-:Y:S01]  /*236a0*/  BPT.TRAP 0x1 ;  /* 0x000000040000795c */ /* 0x000fe20000300000 */
.L_x_112:
[----:B------:R-:W-:Y:S01]  /*236b0*/  SYNCS.ARRIVE.TRANS64.RED.A1T0 RZ, [UR4], RZ ;  /* 0x000000ffffff79a7 */ /* 0x000fe20008100404 */
[----:B------:R-:W-:Y:S05]  /*236c0*/  @!P0 BRA `(.L_x_113) ;  /* 0x0000000000048947 */ /* 0x000fea0003800000 */
[----:B------:R-:W-:Y:S01]  /*236d0*/  BPT.TRAP 0x1 ;  /* 0x000000040000795c */ /* 0x000fe20000300000 */
.L_x_113:
[----:B------:R-:W2:Y:S02]  /*236e0*/  SYNCS.PHASECHK.TRANS64.TRYWAIT P3, [UR47+0x344c0], R158 ;  /* 0x0344c09eff0075a7 */ /* 0x000ea4000806016f */
[----:B--2---:R-:W-:Y:S05]  /*236f0*/  @!P3 BRA `(.L_x_114) ;  /* 0x0000010c00c4b947 */ /* 0x004fea0003800000 */
.L_x_548:
        /* <DEDUP_REMOVED lines=93> */
.L_x_116:
[----:B------:R-:W-:Y:S05]  /*23cd0*/  BSYNC B0 ;  /* 0x0000000000007941 */ /* 0x000fea0003800000 */
.L_x_115:
[----:B------:R-:W-:Y:S06]  /*23ce0*/  BAR.SYNC.DEFER_BLOCKING 0x1, 0x80 ;  /* 0x0042000000007b1d */ /* 0x000fec0000010000 */
[----:B------:R-:W-:Y:S05]  /*23cf0*/  @!P0 BRA `(.L_x_117) ;  /* 0x0000000000048947 */ /* 0x000fea0003800000 */
[----:B------:R-:W-:Y:S01]  /*23d00*/  BPT.TRAP 0x1 ;  /* 0x000000040000795c */ /* 0x000fe20000300000 */
.L_x_117:
[----:B------:R-:W-:Y:S01]  /*23d10*/  SYNCS.ARRIVE.TRANS64.RED.A1T0 RZ, [UR5], RZ ;  /* 0x000000ffffff79a7 */ /* 0x000fe20008100405 */
[----:B------:R-:W-:Y:S05]  /*23d20*/  @!P0 BRA `(.L_x_118) ;  /* 0x0000000000048947 */ /* 0x000fea0003800000 */
[----:B------:R-:W-:Y:S01]  /*23d30*/  BPT.TRAP 0x1 ;  /* 0x000000040000795c */ /* 0x000fe20000300000 */
.L_x_118:
[----:B------:R-:W2:Y:S02]  /*23d40*/  SYNCS.PHASECHK.TRANS64.TRYWAIT P3, [UR47+0x344c8], R158 ;  /* 0x0344c89eff0075a7 */ /* 0x000ea4000806016f */
[----:B--2---:R-:W-:Y:S05]  /*23d50*/  @!P3 BRA `(.L_x_119) ;  /* 0x000001080044b947 */ /* 0x004fea0003800000 */
.L_x_549:
        /* <DEDUP_REMOVED lines=21> */
[----:B-1----:R-:W-:-:S02]  /*23eb0*/  HADD2.F32 R13, -RZ, R9.H0_H0 ;  /* 0x20000009ff0d7230 */ /* 0x002fc40000004100 */
[----:B------:R-:W-:-:S03]  /*23ec0*/  HADD2.F32 R12, -RZ, R8.H0_H0 ;  /* 0x20000008ff0c7230 */ /* 0x000fc60000004100 */
[-C--:B------:R-:W-:Y:S01]  /*23ed0*/  FFMA R58, R13, R0.reuse, R58 ;  /* 0x000000000d3a7223 */ /* 0x080fe2000000003a */
[----:B------:R-:W-:Y:S02]  /*23ee0*/  HADD2.F32 R13, -RZ, R9.H1_H1 ;  /* 0x30000009ff0d7230 */ /* 0x000fe40000004100 */
[-C--:B------:R-:W-:Y:S01]  /*23ef0*/  FFMA R56, R12, R0.reuse, R56 ;  /* 0x000000000c387223 */ /* 0x080fe20000000038 */
[----:B------:R-:W-:Y:S02]  /*23f00*/  HADD2.F32 R12, -RZ, R8.H1_H1 ;  /* 0x30000008ff0c7230 */ /* 0x000fe40000004100 */
[-C--:B------:R-:W-:Y:S01]  /*23f10*/  FFMA R59, R13, R0.reuse, R59 ;  /* 0x000000000d3b7223 */ /* 0x080fe2000000003b */
[----:B------:R-:W-:Y:S02]  /*23f20*/  HADD2.F32 R13, -RZ, R10.H0_H0 ;  /* 0x2000000aff0d7230 */ /* 0x000fe40000004100 */
[----:B------:R-:W-:-:S03]  /*23f30*/  FFMA R12, R12, R0, R57 ;  /* 0x000000000c0c7223 */ /* 0x000fc60000000039 */
[----:B------:R-:W-:Y:S01]  /*23f40*/  FFMA R60, R13, R0, R60 ;  /* 0x000000000d3c7223 */ /* 0x000fe2000000003c */
[----:B------:R-:W-:Y:S01]  /*23f50*/  HADD2.F32 R13, -RZ, R10.H1_H1 ;  /* 0x3000000aff0d7230 */ /* 0x000fe20000004100 */
[----:B------:R-:W-:-:S04]  /*23f60*/  F2FP.F16.F32.PACK_AB R12, R12, R56 ;  /* 0x000000380c0c723e */ /* 0x000fc800000000ff */
        /* <DEDUP_REMOVED lines=44> */
.L_x_121:
[----:B------:R-:W-:Y:S05]  /*24230*/  BSYNC B0 ;  /* 0x0000000000007941 */ /* 0x000fea0003800000 */
.L_x_120:
[----:B------:R-:W-:Y:S06]  /*24240*/  BAR.SYNC.DEFER_BLOCKING 0x1, 0x80 ;  /* 0x0042000000007b1d */ /* 0x000fec0000010000 */
[----:B------:R-:W-:Y:S05]  /*24250*/  @!P0 BRA `(.L_x_122) ;  /* 0x0000000000048947 */ /* 0x000fea0003800000 */
[----:B------:R-:W-:Y:S01]  /*24260*/  BPT.TRAP 0x1 ;  /* 0x000000040000795c */ /* 0x000fe20000300000 */
.L_x_122:
[----:B------:R-:W-:Y:S01]  /*24270*/  SYNCS.ARRIVE.TRANS64.RED.A1T0 RZ, [UR6], RZ ;  /* 0x000000ffffff79a7 */ /* 0x000fe20008100406 */
[----:B------:R-:W-:Y:S05]  /*24280*/  @!P0 BRA `(.L_x_123) ;  /* 0x0000000000048947 */ /* 0x000fea0003800000 */
[----:B------:R-:W-:Y:S01]  /*24290*/  BPT.TRAP 0x1 ;  /* 0x000000040000795c */ /* 0x000fe20000300000 */
.L_x_123:
[----:B------:R-:W2:Y:S02]  /*242a0*/  SYNCS.PHASECHK.TRANS64.TRYWAIT P3, [UR47+0x344b0], R24 ;  /* 0x0344b018ff0075a7 */ /* 0x000ea4000806016f */
[----:B--2---:R-:W-:Y:S05]  /*242b0*/  @!P3 BRA `(.L_x_124) ;  /* 0x000001040004b947 */ /* 0x004fea0003800000 */
.L_x_550:
        /* <DEDUP_REMOVED lines=27> */
[----:B------:R-:W-:-:S04]  /*24470*/  HADD2.F32 R13, -RZ, R9.H0_H0 ;  /* 0x20000009ff0d7230 */ /* 0x000fc80000004100 */
[----:B------:R-:W-:Y:S01]  /*24480*/  F2FP.F16.F32.PACK_AB R12, R12, R14 ;  /* 0x0000000e0c0c723e */ /* 0x000fe200000000ff */
        /* <DEDUP_REMOVED lines=11> */
[----:B------:R-:W-:Y:S02]  /*24540*/  HADD2.F32 R13, -RZ, R11.H0_H0 ;  /* 0x2000000bff0d7230 */ /* 0x000fe40000004100 */
[----:B------:R-:W-:-:S04]  /*24550*/  FMUL R14, R16, R2 ;  /* 0x00000002100e7220 */ /* 0x000fc80000400000 */
        /* <DEDUP_REMOVED lines=51> */
.L_x_126:
[----:B------:R-:W-:Y:S05]  /*24890*/  BSYNC B0 ;  /* 0x0000000000007941 */ /* 0x000fea0003800000 */
.L_x_125:
[----:B------:R-:W-:Y:S06]  /*248a0*/  BAR.SYNC.DEFER_BLOCKING 0x1, 0x80 ;  /* 0x0042000000007b1d */ /* 0x000fec0000010000 */
[----:B------:R-:W-:Y:S05]  /*248b0*/  @!P0 BRA `(.L_x_127) ;  /* 0x0000000000048947 */ /* 0x000fea0003800000 */
[----:B------:R-:W-:Y:S01]  /*248c0*/  BPT.TRAP 0x1 ;  /* 0x000000040000795c */ /* 0x000fe20000300000 */
.L_x_127:
[----:B------:R-:W-:Y:S01]  /*248d0*/  SYNCS.ARRIVE.TRANS64.RED.A1T0 RZ, [UR7], RZ ;  /* 0x000000ffffff79a7 */ /* 0x000fe20008100407 */
[----:B------:R-:W-:Y:S05]  /*248e0*/  @!P0 BRA `(.L_x_128) ;  /* 0x0000000000048947 */ /* 0x000fea0003800000 */
[----:B------:R-:W-:Y:S01]  /*248f0*/  BPT.TRAP 0x1 ;  /* 0x000000040000795c */ /* 0x000fe20000300000 */
.L_x_128:
[----:B------:R-:W2:Y:S02]  /*24900*/  SYNCS.PHASECHK.TRANS64.TRYWAIT P3, [UR47+0x344b8], R24 ;  /* 0x0344b818ff0075a7 */ /* 0x000ea4000806016f */
[----:B--2---:R-:W-:Y:S05]  /*24910*/  @!P3 BRA `(.L_x_129) ;  /* 0x000000fc0084b947 */ /* 0x004fea0003800000 */
.L_x_551:
        /* <DEDUP_REMOVED lines=93> */
.L_x_131:
[----:B------:R-:W-:Y:S05]  /*24ef0*/  BSYNC B0 ;  /* 0x0000000000007941 */ /* 0x000fea0003800000 */
.L_x_130:
[----:B------:R-:W-:Y:S06]  /*24f00*/  BAR.SYNC.DEFER_BLOCKING 0x1, 0x80 ;  /* 0x0042000000007b1d */ /* 0x000fec0000010000 */
[----:B------:R-:W-:Y:S05]  /*24f10*/  @!P0 BRA `(.L_x_132) ;  /* 0x0000000000048947 */ /* 0x000fea0003800000 */
[----:B------:R-:W-:Y:S01]  /*24f20*/  BPT.TRAP 0x1 ;  /* 0x000000040000795c */ /* 0x000fe20000300000 */
.L_x_132:
[----:B------:R-:W-:Y:S01]  /*24f30*/  SYNCS.ARRIVE.TRANS64.RED.A1T0 RZ, [UR4], RZ ;  /* 0x000000ffffff79a7 */ /* 0x000fe20008100404 */
[----:B------:R-:W-:Y:S05]  /*24f40*/  @!P0 BRA `(.L_x_133) ;  /* 0x0000000000048947 */ /* 0x000fea0003800000 */
[----:B------:R-:W-:Y:S01]  /*24f50*/  BPT.TRAP 0x1 ;  /* 0x000000040000795c */ /* 0x000fe20000300000 */
.L_x_133:
[----:B------:R-:W2:Y:S02]  /*24f60*/  SYNCS.PHASECHK.TRANS64.TRYWAIT P3, [UR47+0x344c0], R24 ;  /* 0x0344c018ff0075a7 */ /* 0x000ea4000806016f */
[----:B--2---:R-:W-:Y:S05]  /*24f70*/  @!P3 BRA `(.L_x_134) ;  /* 0x000000f80004b947 */ /* 0x004fea0003800000 */
.L_x_552:
        /* <DEDUP_REMOVED lines=93> */
.L_x_136:
[----:B------:R-:W-:Y:S05]  /*25550*/  BSYNC B0 ;  /* 0x0000000000007941 */ /* 0x000fea0003800000 */
.L_x_135:
[----:B------:R-:W-:Y:S06]  /*25560*/  BAR.SYNC.DEFER_BLOCKING 0x1, 0x80 ;  /* 0x0042000000007b1d */ /* 0x000fec0000010000 */
[----:B------:R-:W-:Y:S05]  /*25570*/  @!P0 BRA `(.L_x_137) ;  /* 0x0000000000048947 */ /* 0x000fea0003800000 */
[----:B------:R-:W-:Y:S01]  /*25580*/  BPT.TRAP 0x1 ;  /* 0x000000040000795c */ /* 0x000fe20000300000 */
.L_x_137:
[----:B------:R-:W-:Y:S01]  /*25590*/  SYNCS.ARRIVE.TRANS64.RED.A1T0 RZ, [UR5], RZ ;  /* 0x000000ffffff79a7 */ /* 0x000fe20008100405 */
[----:B------:R-:W-:Y:S05]  /*255a0*/  @!P0 BRA `(.L_x_138) ;  /* 0x0000000000048947 */ /* 0x000fea0003800000 */
[----:B------:R-:W-:Y:S01]  /*255b0*/  BPT.TRAP 0x1 ;  /* 0x000000040000795c */ /* 0x000fe20000300000 */
.L_x_138:
[----:B------:R-:W2:Y:S02]  /*255c0*/  SYNCS.PHASECHK.TRANS64.TRYWAIT P3, [UR47+0x344c8], R24 ;  /* 0x0344c818ff0075a7 */ /* 0x000ea4000806016f */
[----:B--2---:R-:W-:Y:S05]  /*255d0*/  @!P3 BRA `(.L_x_139) ;  /* 0x000000f00084b947 */ /* 0x004fea0003800000 */
.L_x_553:
[----:B------:R-:W-:Y:S05]  /*255e0*/  @P1 WARPSYNC.ALL ;  /* 0x0000000000001948 */ /* 0x000fea0003800000 */
[----:B------:R-:W2:Y:S01]  /*255f0*/  @P1 LDSM.16.MT88.4 R8, [R3+0x33000] ;  /* 0x033000000308183b */ /* 0x000ea20000004200 */
[-C--:B------:R-:W-:Y:S01]  /*25600*/  FMUL R76, R76, R2.reuse ;  /* 0x000000024c4c7220 */ /* 0x080fe20000400000 */
[-C--:B------:R-:W-:Y:S01]  /*25610*/  FMUL R77, R77, R2.reuse ;  /* 0x000000024d4d7220 */ /* 0x080fe20000400000 */
[-C--:B------:R-:W-:Y:S01]  /*25620*/  FMUL R72, R72, R2.reuse ;  /* 0x0000000248487220 */ /* 0x080fe20000400000 */
[----:B------:R-:W3:Y:S01]  /*25630*/  @P1 LDSM.16.MT88.4 R4, [R3+0x33800] ;  /* 0x033800000304183b */ /* 0x000ee20000004200 */
[-C--:B------:R-:W-:Y:S01]  /*25640*/  FMUL R74, R74, R2.reuse ;  /* 0x000000024a4a7220 */ /* 0x080fe20000400000 */
[-C--:B------:R-:W-:Y:S01]  /*25650*/  FMUL R78, R78, R2.reuse ;  /* 0x000000024e4e7220 */ /* 0x080fe20000400000 */
[-C--:B------:R-:W-:Y:S01]  /*25660*/  FMUL R73, R73, R2.reuse ;  /* 0x0000000249497220 */ /* 0x080fe20000400000 */
[-C--:B------:R-:W-:Y:S01]  /*25670*/  FMUL R75, R75, R2.reuse ;  /* 0x000000024b4b7220 */ /* 0x080fe20000400000 */
[-C--:B-1----:R-:W-:Y:S01]  /*25680*/  FMUL R15, R79, R2.reuse ;  /* 0x000000024f0f7220 */ /* 0x082fe20000400000 */
        /* <DEDUP_REMOVED lines=10> */
[----:B--2---:R-:W-:-:S02]  /*25730*/  HADD2.F32 R14, -RZ, R10.H0_H0 ;  /* 0x2000000aff0e7230 */ /* 0x004fc40000004100 */
[----:B------:R-:W-:Y:S02]  /*25740*/  HADD2.F32 R12, -RZ, R8.H0_H0 ;  /* 0x20000008ff0c7230 */ /* 0x000fe40000004100 */
[--C-:B------:R-:W-:Y:S02]  /*25750*/  HADD2.F32 R13, -RZ, R9.reuse.H0_H0 ;  /* 0x20000009ff0d7230 */ /* 0x100fe40000004100 */
[-C--:B------:R-:W-:Y:S01]  /*25760*/  FFMA R76, R14, R0.reuse, R76 ;  /* 0x000000000e4c7223 */ /* 0x080fe2000000004c */
[----:B------:R-:W-:Y:S02]  /*25770*/  HADD2.F32 R14, -RZ, R10.H1_H1 ;  /* 0x3000000aff0e7230 */ /* 0x000fe40000004100 */
[-C--:B------:R-:W-:Y:S01]  /*25780*/  FFMA R72, R12, R0.reuse, R72 ;  /* 0x000000000c487223 */ /* 0x080fe20000000048 */
[----:B------:R-:W-:Y:S02]  /*25790*/  HADD2.F32 R12, -RZ, R8.H1_H1 ;  /* 0x30000008ff0c7230 */ /* 0x000fe40000004100 */
[----:B------:R-:W-:Y:S01]  /*257a0*/  FFMA R74, R13, R0, R74 ;  /* 0x000000000d4a7223 */ /* 0x000fe2000000004a */
[----:B------:R-:W-:-:S02]  /*257b0*/  HADD2.F32 R13, -RZ, R9.H1_H1 ;  /* 0x30000009ff0d7230 */ /* 0x000fc40000004100 */
[-C--:B------:R-:W-:Y:S01]  /*257c0*/  FFMA R77, R14, R0.reuse, R77 ;  /* 0x000000000e4d7223 */ /* 0x080fe2000000004d */
[--C-:B------:R-:W-:Y:S02]  /*257d0*/  HADD2.F32 R14, -RZ, R11.reuse.H0_H0 ;  /* 0x2000000bff0e7230 */ /* 0x100fe40000004100 */
[-C--:B------:R-:W-:Y:S01]  /*257e0*/  FFMA R12, R12, R0.reuse, R73 ;  /* 0x000000000c0c7223 */ /* 0x080fe20000000049 */
[-C--:B------:R-:W-:Y:S02]  /*257f0*/  FFMA R13, R13, R0.reuse, R75 ;  /* 0x000000000d0d7223 */ /* 0x080fe4000000004b */
[----:B------:R-:W-:Y:S01]  /*25800*/  FFMA R78, R14, R0, R78 ;  /* 0x000000000e4e7223 */ /* 0x000fe2000000004e */
[----:B------:R-:W-:Y:S01]  /*25810*/  HADD2.F32 R14, -RZ, R11.H1_H1 ;  /* 0x3000000bff0e7230 */ /* 0x000fe20000004100 */
[----:B------:R-:W-:Y:S02]  /*25820*/  F2FP.F16.F32.PACK_AB R12, R12, R72 ;  /* 0x000000480c0c723e */ /* 0x000fe400000000ff */
[----:B------:R-:W-:-:S02]  /*25830*/  F2FP.F16.F32.PACK_AB R13, R13, R74 ;  /* 0x0000004a0d0d723e */ /* 0x000fc400000000ff */
[----:B------:R-:W-:Y:S01]  /*25840*/  FFMA R15, R14, R0, R15 ;  /* 0x000000000e0f7223 */ /* 0x000fe2000000000f */
[----:B------:R-:W-:-:S04]  /*25850*/  F2FP.F16.F32.PACK_AB R14, R77, R76 ;  /* 0x0000004c4d0e723e */ /* 0x000fc800000000ff */
[----:B------:R-:W-:-:S05]  /*25860*/  F2FP.F16.F32.PACK_AB R15, R15, R78 ;  /* 0x0000004e0f0f723e */ /* 0x000fca00000000ff */
[----:B------:R3:W-:Y:S02]  /*25870*/  STSM.16.MT88.4 [R3+0x33000], R12 ;  /* 0x0330000c03007844 */ /* 0x0007e40000004200 */
[--C-:B---3--:R-:W-:Y:S02]  /*25880*/  HADD2.F32 R13, -RZ, R4.reuse.H0_H0 ;  /* 0x20000004ff0d7230 */ /* 0x108fe40000004100 */
        /* <DEDUP_REMOVED lines=34> */
.L_x_141:
[----:B------:R-:W-:Y:S05]  /*25ab0*/  BSYNC B0 ;  /* 0x0000000000007941 */ /* 0x000fea0003800000 */
.L_x_140:
[----:B------:R-:W-:Y:S06]  /*25ac0*/  BAR.SYNC.DEFER_BLOCKING 0x1, 0x80 ;  /* 0x0042000000007b1d */ /* 0x000fec0000010000 */
[----:B------:R-:W-:Y:S05]  /*25ad0*/  @!P0 BRA `(.L_x_142) ;  /* 0x0000000000048947 */ /* 0x000fea0003800000 */
[----:B------:R-:W-:Y:S01]  /*25ae0*/  BPT.TRAP 0x1 ;  /* 0x000000040000795c */ /* 0x000fe20000300000 */
.L_x_142:
[----:B------:R-:W-:Y:S01]  /*25af0*/  SYNCS.ARRIVE.TRANS64.RED.A1T0 RZ, [UR6], RZ ;  /* 0x000000ffffff79a7 */ /* 0x000fe20008100406 */
[----:B------:R-:W-:Y:S05]  /*25b00*/  @!P0 BRA `(.L_x_143) ;  /* 0x0000000000048947 */ /* 0x000fea0003800000 */
[----:B------:R-:W-:Y:S01]  /*25b10*/  BPT.TRAP 0x1 ;  /* 0x000000040000795c */ /* 0x000fe20000300000 */
.L_x_143:
[----:B------:R-:W2:Y:S02]  /*25b20*/  SYNCS.PHASECHK.TRANS64.TRYWAIT P3, [UR47+0x344b0], R158 ;  /* 0x0344b09eff0075a7 */ /* 0x000ea4000806016f */
[----:B--2---:R-:W-:Y:S05]  /*25b30*/  @!P3 BRA `(.L_x_144) ;  /* 0x000000ec0044b947 */ /* 0x004fea0003800000 */
.L_x_554:
        /* <DEDUP_REMOVED lines=34> */
[----:B------:R-:W-:-:S04]  /*25d60*/  HADD2.F32 R14, -RZ, R10.H0_H0 ;  /* 0x2000000aff0e7230 */ /* 0x000fc80000004100 */
[----:B------:R-:W-:Y:S01]  /*25d70*/  F2FP.F16.F32.PACK_AB R13, R13, R15 ;  /* 0x0000000f0d0d723e */ /* 0x000fe200000000ff */
        /* <DEDUP_REMOVED lines=11> */
[----:B------:R-:W-:-:S04]  /*25e30*/  F2FP.F16.F32.PACK_AB R14, R17, R18 ;  /* 0x00000012110e723e */ /* 0x000fc800000000ff */
        /* <DEDUP_REMOVED lines=45> */
.L_x_146:
[----:B------:R-:W-:Y:S05]  /*26110*/  BSYNC B0 ;  /* 0x0000000000007941 */ /* 0x000fea0003800000 */
.L_x_145:
[----:B------:R-:W-:Y:S06]  /*26120*/  BAR.SYNC.DEFER_BLOCKING 0x1, 0x80 ;  /* 0x0042000000007b1d */ /* 0x000fec0000010000 */
[----:B------:R-:W-:Y:S05]  /*26130*/  @!P0 BRA `(.L_x_147) ;  /* 0x0000000000048947 */ /* 0x000fea0003800000 */
[----:B------:R-:W-:Y:S01]  /*26140*/  BPT.TRAP 0x1 ;  /* 0x000000040000795c */ /* 0x000fe20000300000 */
.L_x_147:
[----:B------:R-:W-:Y:S01]  /*26150*/  SYNCS.ARRIVE.TRANS64.RED.A1T0 RZ, [UR7], RZ ;  /* 0x000000ffffff79a7 */ /* 0x000fe20008100407 */
[----:B------:R-:W-:Y:S05]  /*26160*/  @!P0 BRA `(.L_x_148) ;  /* 0x0000000000048947 */ /* 0x000fea0003800000 */
[----:B------:R-:W-:Y:S01]  /*26170*/  BPT.TRAP 0x1 ;  /* 0x000000040000795c */ /* 0x000fe20000300000 */
.L_x_148:
[----:B------:R-:W2:Y:S02]  /*26180*/  SYNCS.PHASECHK.TRANS64.TRYWAIT P3, [UR47+0x344b8], R158 ;  /* 0x0344b89eff0075a7 */ /* 0x000ea4000806016f */
[----:B--2---:R-:W-:Y:S05]  /*26190*/  @!P3 BRA `(.L_x_149) ;  /* 0x000000e400c4b947 */ /* 0x004fea0003800000 */
.L_x_555:
        /* <DEDUP_REMOVED lines=93> */
.L_x_151:
[----:B------:R-:W-:Y:S05]  /*26770*/  BSYNC B0 ;  /* 0x0000000000007941 */ /* 0x000fea0003800000 */
.L_x_150:
[----:B------:R-:W-:Y:S06]  /*26780*/  BAR.SYNC.DEFER_BLOCKING 0x1, 0x80 ;  /* 0x0042000000007b1d */ /* 0x000fec0000010000 */
[----:B------:R-:W-:Y:S05]  /*26790*/  @!P0 BRA `(.L_x_152) ;  /* 0x0000000000048947 */ /* 0x000fea0003800000 */
[----:B------:R-:W-:Y:S01]  /*267a0*/  BPT.TRAP 0x1 ;  /* 0x000000040000795c */ /* 0x000fe20000300000 */
.L_x_152:
[----:B------:R-:W-:Y:S01]  /*267b0*/  SYNCS.ARRIVE.TRANS64.RED.A1T0 RZ, [UR4], RZ ;  /* 0x000000ffffff79a7 */ /* 0x000fe20008100404 */
[----:B------:R-:W-:Y:S05]  /*267c0*/  @!P0 BRA `(.L_x_153) ;  /* 0x0000000000048947 */ /* 0x000fea0003800000 */
[----:B------:R-:W-:Y:S01]  /*267d0*/  BPT.TRAP 0x1 ;  /* 0x000000040000795c */ /* 0x000fe20000300000 */
.L_x_153:
[----:B------:R-:W2:Y:S02]  /*267e0*/  SYNCS.PHASECHK.TRANS64.TRYWAIT P3, [UR47+0x344c0], R158 ;  /* 0x0344c09eff0075a7 */ /* 0x000ea4000806016f */
[----:B--2---:R-:W-:Y:S05]  /*267f0*/  @!P3 BRA `(.L_x_154) ;  /* 0x000000e00044b947 */ /* 0x004fea0003800000 */
.L_x_556:
        /* <DEDUP_REMOVED lines=47> */
[----:B------:R-:W-:Y:S01]  /*26af0*/  F2FP.F16.F32.PACK_AB R14, R17, R18 ;  /* 0x00000012110e723e */ /* 0x000fe200000000ff */
[--C-:B------:R-:W-:Y:S02]  /*26b00*/  HADD2.F32 R18, -RZ, R6.reuse.H0_H0 ;  /* 0x20000006ff127230 */ /* 0x100fe40000004100 */
[----:B------:R-:W-:Y:S01]  /*26b10*/  HADD2.F32 R17, -RZ, R6.H1_H1 ;  /* 0x30000006ff117230 */ /* 0x000fe20000004100 */
[----:B------:R-:W-:Y:S01]  /*26b20*/  F2FP.F16.F32.PACK_AB R15, R15, R16 ;  /* 0x000000100f0f723e */ /* 0x000fe200000000ff */
[----:B------:R-:W-:-:S04]  /*26b30*/  HADD2.F32 R16, -RZ, R5.H0_H0 ;  /* 0x20000005ff107230 */ /* 0x000fc80000004100 */
[----:B------:R1:W-:Y:S02]  /*26b40*/  STSM.16.MT88.4 [R3+0x32000], R12 ;  /* 0x0320000c03007844 */ /* 0x0003e40000004200 */
[--C-:B-1----:R-:W-:Y:S02]  /*26b50*/  HADD2.F32 R13, -RZ, R4.reuse.H0_H0 ;  /* 0x20000004ff0d7230 */ /* 0x102fe40000004100 */
[-C--:B------:R-:W-:Y:S01]  /*26b60*/  FMUL R15, R28, R2.reuse ;  /* 0x000000021c0f7220 */ /* 0x080fe20000400000 */
[----:B------:R-:W-:Y:S02]  /*26b70*/  HADD2.F32 R14, -RZ, R4.H1_H1 ;  /* 0x30000004ff0e7230 */ /* 0x000fe40000004100 */
[----:B------:R-:W-:Y:S01]  /*26b80*/  FMUL R12, R21, R2 ;  /* 0x00000002150c7220 */ /* 0x000fe20000400000 */
[-C--:B------:R-:W-:Y:S01]  /*26b90*/  FFMA R21, R13, R0.reuse, R15 ;  /* 0x000000000d157223 */ /* 0x080fe2000000000f */
[----:B------:R-:W-:Y:S02]  /*26ba0*/  HADD2.F32 R15, -RZ, R5.H1_H1 ;  /* 0x30000005ff0f7230 */ /* 0x000fe40000004100 */
[----:B------:R-:W-:Y:S01]  /*26bb0*/  FFMA R12, R14, R0, R12 ;  /* 0x000000000e0c7223 */ /* 0x000fe2000000000c */
[-C--:B------:R-:W-:Y:S01]  /*26bc0*/  FMUL R14, R27, R2.reuse ;  /* 0x000000021b0e7220 */ /* 0x080fe20000400000 */
[----:B------:R-:W-:-:S03]  /*26bd0*/  FMUL R13, R26, R2 ;  /* 0x000000021a0d7220 */ /* 0x000fc60000400000 */
[-C--:B------:R-:W-:Y:S01]  /*26be0*/  FFMA R14, R16, R0.reuse, R14 ;  /* 0x00000000100e7223 */ /* 0x080fe2000000000e */
[----:B------:R-:W-:Y:S01]  /*26bf0*/  FFMA R13, R15, R0, R13 ;  /* 0x000000000f0d7223 */ /* 0x000fe2000000000d */
[-C--:B------:R-:W-:Y:S01]  /*26c00*/  FMUL R16, R25, R2.reuse ;  /* 0x0000000219107220 */ /* 0x080fe20000400000 */
[----:B------:R-:W-:Y:S01]  /*26c10*/  FMUL R15, R23, R2 ;  /* 0x00000002170f7220 */ /* 0x000fe20000400000 */
[----:B------:R-:W-:Y:S02]  /*26c20*/  F2FP.F16.F32.PACK_AB R12, R12, R21 ;  /* 0x000000150c0c723e */ /* 0x000fe400000000ff */
[-C--:B------:R-:W-:Y:S01]  /*26c30*/  FFMA R16, R18, R0.reuse, R16 ;  /* 0x0000000012107223 */ /* 0x080fe20000000010 */
[----:B------:R-:W-:Y:S01]  /*26c40*/  FFMA R15, R17, R0, R15 ;  /* 0x00000000110f7223 */ /* 0x000fe2000000000f */
[-C--:B------:R-:W-:Y:S01]  /*26c50*/  FMUL R17, R20, R2.reuse ;  /* 0x0000000214117220 */ /* 0x080fe20000400000 */
[----:B------:R-:W-:Y:S01]  /*26c60*/  FMUL R18, R19, R2 ;  /* 0x0000000213127220 */ /* 0x000fe20000400000 */
[--C-:B------:R-:W-:Y:S01]  /*26c70*/  HADD2.F32 R20, -RZ, R7.reuse.H0_H0 ;  /* 0x20000007ff147230 */ /* 0x100fe20000004100 */
[----:B------:R-:W-:Y:S01]  /*26c80*/  F2FP.F16.F32.PACK_AB R13, R13, R14 ;  /* 0x0000000e0d0d723e */ /* 0x000fe200000000ff */
[----:B------:R-:W-:Y:S01]  /*26c90*/  HADD2.F32 R19, -RZ, R7.H1_H1 ;  /* 0x30000007ff137230 */ /* 0x000fe20000004100 */
[----:B------:R-:W-:-:S02]  /*26ca0*/  F2FP.F16.F32.PACK_AB R14, R15, R16 ;  /* 0x000000100f0e723e */ /* 0x000fc400000000ff */
[-C--:B------:R-:W-:Y:S02]  /*26cb0*/  FFMA R17, R20, R0.reuse, R17 ;  /* 0x0000000014117223 */ /* 0x080fe40000000011 */
[----:B------:R-:W-:-:S05]  /*26cc0*/  FFMA R18, R19, R0, R18 ;  /* 0x0000000013127223 */ /* 0x000fca0000000012 */
        /* <DEDUP_REMOVED lines=16> */
.L_x_156:
[----:B------:R-:W-:Y:S05]  /*26dd0*/  BSYNC B0 ;  /* 0x0000000000007941 */ /* 0x000fea0003800000 */
.L_x_155:
[----:B------:R-:W-:Y:S06]  /*26de0*/  BAR.SYNC.DEFER_BLOCKING 0x1, 0x80 ;  /* 0x0042000000007b1d */ /* 0x000fec0000010000 */
[----:B------:R-:W-:Y:S05]  /*26df0*/  @!P0 BRA `(.L_x_157) ;  /* 0x0000000000048947 */ /* 0x000fea0003800000 */
[----:B------:R-:W-:Y:S01]  /*26e00*/  BPT.TRAP 0x1 ;  /* 0x000000040000795c */ /* 0x000fe20000300000 */
.L_x_157:
[----:B------:R-:W-:Y:S01]  /*26e10*/  SYNCS.ARRIVE.TRANS64.RED.A1T0 RZ, [UR5], RZ ;  /* 0x000000ffffff79a7 */ /* 0x000fe20008100405 */
[----:B------:R-:W-:Y:S05]  /*26e20*/  @!P0 BRA `(.L_x_158) ;  /* 0x0000000000048947 */ /* 0x000fea0003800000 */
[----:B------:R-:W-:Y:S01]  /*26e30*/  BPT.TRAP 0x1 ;  /* 0x000000040000795c */ /* 0x000fe20000300000 */
.L_x_158:
[----:B------:R-:W2:Y:S02]  /*26e40*/  SYNCS.PHASECHK.TRANS64.TRYWAIT P3, [UR47+0x344c8], R158 ;  /* 0x0344c89eff0075a7 */ /* 0x000ea4000806016f */
[----:B--2---:R-:W-:Y:S05]  /*26e50*/  @!P3 BRA `(.L_x_159) ;  /* 0x000000d800c4b947 */ /* 0x004fea0003800000 */
.L_x_557:
[----:B------:R-:W-:Y:S05]  /*26e60*/  @P1 WARPSYNC.ALL ;  /* 0x0000000000001948 */ /* 0x000fea0003800000 */
[----:B------:R-:W2:Y:S01]  /*26e70*/  @P1 LDSM.16.MT88.4 R8, [R3+0x33000] ;  /* 0x033000000308183b */ /* 0x000ea20000004200 */
[-C--:B------:R-:W-:Y:S01]  /*26e80*/  FMUL R89, R89, R2.reuse ;  /* 0x0000000259597220 */ /* 0x080fe20000400000 */
[-C--:B-1----:R-:W-:Y:S01]  /*26e90*/  FMUL R13, R88, R2.reuse ;  /* 0x00000002580d7220 */ /* 0x082fe20000400000 */
[-C--:B------:R-:W-:Y:S01]  /*26ea0*/  FMUL R15, R92, R2.reuse ;  /* 0x000000025c0f7220 */ /* 0x080fe20000400000 */
[----:B------:R-:W1:Y:S01]  /*26eb0*/  @P1 LDSM.16.MT88.4 R4, [R3+0x33800] ;  /* 0x033800000304183b */ /* 0x000e620000004200 */
        /* <DEDUP_REMOVED lines=9> */
[----:B------:R-:W-:Y:S01]  /*26f50*/  FMUL R103, R103, R2 ;  /* 0x0000000267677220 */ /* 0x000fe20000400000 */
[----:B------:R-:W-:Y:S01]  /*26f60*/  BSSY B0, `(.L_x_160) ;  /* 0x000003d000007945 */ /* 0x000fe20003800000 */
[----:B--2---:R-:W-:-:S02]  /*26f70*/  HADD2.F32 R14, -RZ, R8.H1_H1 ;  /* 0x30000008ff0e7230 */ /* 0x004fc40000004100 */
[----:B------:R-:W-:Y:S02]  /*26f80*/  HADD2.F32 R12, -RZ, R8.H0_H0 ;  /* 0x20000008ff0c7230 */ /* 0x000fe40000004100 */
[--C-:B------:R-:W-:Y:S02]  /*26f90*/  HADD2.F32 R16, -RZ, R10.reuse.H0_H0 ;  /* 0x2000000aff107230 */ /* 0x100fe40000004100 */
[-C--:B------:R-:W-:Y:S01]  /*26fa0*/  FFMA R89, R14, R0.reuse, R89 ;  /* 0x000000000e597223 */ /* 0x080fe20000000059 */
[----:B------:R-:W-:Y:S02]  /*26fb0*/  HADD2.F32 R14, -RZ, R9.H0_H0 ;  /* 0x20000009ff0e7230 */ /* 0x000fe40000004100 */
[----:B------:R-:W-:Y:S01]  /*26fc0*/  FFMA R12, R12, R0, R13 ;  /* 0x000000000c0c7223 */ /* 0x000fe2000000000d */
[----:B------:R-:W-:Y:S01]  /*26fd0*/  FMUL R13, R90, R2 ;  /* 0x000000025a0d7220 */ /* 0x000fe20000400000 */
[----:B------:R-:W-:Y:S02]  /*26fe0*/  HADD2.F32 R18, -RZ, R11.H0_H0 ;  /* 0x2000000bff127230 */ /* 0x000fe40000004100 */
[----:B------:R-:W-:Y:S01]  /*26ff0*/  FFMA R15, R16, R0, R15 ;  /* 0x00000000100f7223 */ /* 0x000fe2000000000f */
[----:B------:R-:W-:-:S02]  /*27000*/  HADD2.F32 R16, -RZ, R10.H1_H1 ;  /* 0x3000000aff107230 */ /* 0x000fc40000004100 */
[-C--:B------:R-:W-:Y:S01]  /*27010*/  FFMA R13, R14, R0.reuse, R13 ;  /* 0x000000000e0d7223 */ /* 0x080fe2000000000d */
[----:B------:R-:W-:Y:S02]  /*27020*/  HADD2.F32 R14, -RZ, R9.H1_H1 ;  /* 0x30000009ff0e7230 */ /* 0x000fe40000004100 */
[-C--:B------:R-:W-:Y:S01]  /*27030*/  FFMA R17, R18, R0.reuse, R17 ;  /* 0x0000000012117223 */ /* 0x080fe20000000011 */
[----:B------:R-:W-:Y:S02]  /*27040*/  HADD2.F32 R18, -RZ, R11.H1_H1 ;  /* 0x3000000bff127230 */ /* 0x000fe40000004100 */
[----:B------:R-:W-:Y:S01]  /*27050*/  FFMA R16, R16, R0, R93 ;  /* 0x0000000010107223 */ /* 0x000fe2000000005d */
[----:B------:R-:W-:Y:S01]  /*27060*/  F2FP.F16.F32.PACK_AB R12, R89, R12 ;  /* 0x0000000c590c723e */ /* 0x000fe200000000ff */
[-C--:B------:R-:W-:Y:S01]  /*27070*/  FFMA R14, R14, R0.reuse, R91 ;  /* 0x000000000e0e7223 */ /* 0x080fe2000000005b */
[----:B-1----:R-:W-:Y:S02]  /*27080*/  HADD2.F32 R20, -RZ, R5.H1_H1 ;  /* 0x30000005ff147230 */ /* 0x002fe40000004100 */
[----:B------:R-:W-:-:S02]  /*27090*/  FFMA R18, R18, R0, R95 ;  /* 0x0000000012127223 */ /* 0x000fc4000000005f */
[----:B------:R-:W-:Y:S02]  /*270a0*/  F2FP.F16.F32.PACK_AB R13, R14, R13 ;  /* 0x0000000d0e0d723e */ /* 0x000fe400000000ff */
[----:B------:R-:W-:Y:S01]  /*270b0*/  F2FP.F16.F32.PACK_AB R14, R16, R15 ;  /* 0x0000000f100e723e */ /* 0x000fe200000000ff */
[--C-:B------:R-:W-:Y:S01]  /*270c0*/  HADD2.F32 R16, -RZ, R4.reuse.H0_H0 ;  /* 0x20000004ff107230 */ /* 0x100fe20000004100 */
[----:B------:R-:W-:Y:S01]  /*270d0*/  F2FP.F16.F32.PACK_AB R15, R18, R17 ;  /* 0x00000011120f723e */ /* 0x000fe200000000ff */
[----:B------:R-:W-:Y:S01]  /*270e0*/  FMUL R17, R96, R2 ;  /* 0x0000000260117220 */ /* 0x000fe20000400000 */
[----:B------:R-:W-:-:S03]  /*270f0*/  HADD2.F32 R18, -RZ, R4.H1_H1 ;  /* 0x30000004ff127230 */ /* 0x000fc60000004100 */
[-C--:B------:R-:W-:Y:S01]  /*27100*/  FFMA R16, R16, R0.reuse, R17 ;  /* 0x0000000010107223 */ /* 0x080fe20000000011 */
[----:B------:R1:W-:Y:S01]  /*27110*/  STSM.16.MT88.4 [R3+0x33000], R12 ;  /* 0x0330000c03007844 */ /* 0x0003e20000004200 */
[----:B------:R-:W-:Y:S01]  /*27120*/  FFMA R17, R18, R0, R97 ;  /* 0x0000000012117223 */ /* 0x000fe20000000061 */
[----:B------:R-:W-:Y:S02]  /*27130*/  HADD2.F32 R18, -RZ, R5.H0_H0 ;  /* 0x20000005ff127230 */ /* 0x000fe40000004100 */
[--C-:B-1----:R-:W-:Y:S02]  /*27140*/  HADD2.F32 R12, -RZ, R6.reuse.H0_H0 ;  /* 0x20000006ff0c7230 */ /* 0x102fe40000004100 */
[----:B------:R-:W-:Y:S01]  /*27150*/  FMUL R15, R100, R2 ;  /* 0x00000002640f7220 */ /* 0x000fe20000400000 */
[-C--:B------:R-:W-:Y:S01]  /*27160*/  FFMA R13, R18, R0.reuse, R19 ;  /* 0x00000000120d7223 */ /* 0x080fe20000000013 */
[----:B------:R-:W-:Y:S01]  /*27170*/  FFMA R14, R20, R0, R99 ;  /* 0x00000000140e7223 */ /* 0x000fe20000000063 */
[----:B------:R-:W-:-:S02]  /*27180*/  HADD2.F32 R18, -RZ, R6.H1_H1 ;  /* 0x30000006ff127230 */ /* 0x000fc40000004100 */
[----:B------:R-:W-:Y:S01]  /*27190*/  FFMA R15, R12, R0, R15 ;  /* 0x000000000c0f7223 */ /* 0x000fe2000000000f */
[--C-:B------:R-:W-:Y:S02]  /*271a0*/  HADD2.F32 R12, -RZ, R7.reuse.H0_H0 ;  /* 0x20000007ff0c7230 */ /* 0x100fe40000004100 */
[----:B------:R-:W-:Y:S01]  /*271b0*/  FMUL R19, R102, R2 ;  /* 0x0000000266137220 */ /* 0x000fe20000400000 */
[----:B------:R-:W-:Y:S02]  /*271c0*/  HADD2.F32 R20, -RZ, R7.H1_H1 ;  /* 0x30000007ff147230 */ /* 0x000fe40000004100 */
[-C--:B------:R-:W-:Y:S01]  /*271d0*/  FFMA R18, R18, R0.reuse, R101 ;  /* 0x0000000012127223 */ /* 0x080fe20000000065 */
[----:B------:R-:W-:Y:S01]  /*271e0*/  F2FP.F16.F32.PACK_AB R13, R14, R13 ;  /* 0x0000000d0e0d723e */ /* 0x000fe200000000ff */
[----:B------:R-:W-:Y:S01]  /*271f0*/  FFMA R19, R12, R0, R19 ;  /* 0x000000000c137223 */ /* 0x000fe20000000013 */
[----:B------:R-:W-:Y:S01]  /*27200*/  F2FP.F16.F32.PACK_AB R12, R17, R16 ;  /* 0x00000010110c723e */ /* 0x000fe200000000ff */
[----:B------:R-:W-:Y:S01]  /*27210*/  FFMA R20, R20, R0, R103 ;  /* 0x0000000014147223 */ /* 0x000fe20000000067 */
[----:B------:R-:W-:-:S04]  /*27220*/  F2FP.F16.F32.PACK_AB R14, R18, R15 ;  /* 0x0000000f120e723e */ /* 0x000fc800000000ff */
        /* <DEDUP_REMOVED lines=16> */
.L_x_161:
[----:B------:R-:W-:Y:S05]  /*27330*/  BSYNC B0 ;  /* 0x0000000000007941 */ /* 0x000fea0003800000 */
.L_x_160:
[----:B------:R-:W-:Y:S06]  /*27340*/  BAR.SYNC.DEFER_BLOCKING 0x1, 0x80 ;  /* 0x0042000000007b1d */ /* 0x000fec0000010000 */
[----:B------:R-:W-:Y:S05]  /*27350*/  @!P0 BRA `(.L_x_162) ;  /* 0x0000000000048947 */ /* 0x000fea0003800000 */
[----:B------:R-:W-:Y:S01]  /*27360*/  BPT.TRAP 0x1 ;  /* 0x000000040000795c */ /* 0x000fe20000300000 */
.L_x_162:
[----:B------:R-:W-:Y:S01]  /*27370*/  SYNCS.ARRIVE.TRANS64.RED.A1T0 RZ, [UR6], RZ ;  /* 0x000000ffffff79a7 */ /* 0x000fe20008100406 */
[----:B------:R-:W-:Y:S05]  /*27380*/  @!P0 BRA `(.L_x_163) ;  /* 0x0000000000048947 */ /* 0x000fea0003800000 */
[----:B------:R-:W-:Y:S01]  /*27390*/  BPT.TRAP 0x1 ;  /* 0x000000040000795c */ /* 0x000fe20000300000 */
.L_x_163:
[----:B------:R-:W2:Y:S02]  /*273a0*/  SYNCS.PHASECHK.TRANS64.TRYWAIT P3, [UR47+0x344b0], R24 ;  /* 0x0344b018ff0075a7 */ /* 0x000ea4000806016f */
[----:B--2---:R-:W-:Y:S05]  /*273b0*/  @!P3 BRA `(.L_x_164) ;  /* 0x000000d40084b947 */ /* 0x004fea0003800000 */
.L_x_558:
        /* <DEDUP_REMOVED lines=18> */
[----:B------:R-:W1:Y:S01]  /*274e0*/  @P1 LDSM.16.MT88.4 R4, [R3+0x30800] ;  /* 0x030800000304183b */ /* 0x000e620000004200 */
[----:B------:R-:W-:Y:S05]  /*274f0*/  WARPSYNC.ALL ;  /* 0x0000000000007948 */ /* 0x000fea0003800000 */
[----:B------:R-:W-:Y:S01]  /*27500*/  BSSY B0, `(.L_x_165) ;  /* 0x0000049000007945 */ /* 0x000fe20003800000 */
[----:B-1----:R-:W-:-:S02]  /*27510*/  HADD2.F32 R14, -RZ, R8.H1_H1 ;  /* 0x30000008ff0e7230 */ /* 0x002fc40000004100 */
[----:B------:R-:W-:Y:S02]  /*27520*/  HADD2.F32 R32, -RZ, R7.H1_H1 ;  /* 0x30000007ff207230 */ /* 0x000fe40000004100 */
[-C--:B--2---:R-:W-:Y:S01]  /*27530*/  FMUL R13, R13, R2.reuse ;  /* 0x000000020d0d7220 */ /* 0x084fe20000400000 */
[----:B---3--:R-:W-:Y:S01]  /*27540*/  FMUL R15, R12, R2 ;  /* 0x000000020c0f7220 */ /* 0x008fe20000400000 */
[----:B------:R-:W-:-:S05]  /*27550*/  HADD2.F32 R12, -RZ, R8.H0_H0 ;  /* 0x20000008ff0c7230 */ /* 0x000fca0000004100 */
[-C--:B------:R-:W-:Y:S01]  /*27560*/  FFMA R12, R12, R0.reuse, R13 ;  /* 0x000000000c0c7223 */ /* 0x080fe2000000000d */
[----:B------:R-:W-:Y:S01]  /*27570*/  FFMA R13, R14, R0, R15 ;  /* 0x000000000e0d7223 */ /* 0x000fe2000000000f */
[-C--:B----4-:R-:W-:Y:S01]  /*27580*/  FMUL R15, R17, R2.reuse ;  /* 0x00000002110f7220 */ /* 0x090fe20000400000 */
[----:B-----5:R-:W-:Y:S01]  /*27590*/  FMUL R17, R16, R2 ;  /* 0x0000000210117220 */ /* 0x020fe20000400000 */
[--C-:B------:R-:W-:Y:S02]  /*275a0*/  HADD2.F32 R14, -RZ, R9.reuse.H0_H0 ;  /* 0x20000009ff0e7230 */ /* 0x100fe40000004100 */
[----:B------:R-:W-:Y:S01]  /*275b0*/  HADD2.F32 R16, -RZ, R9.H1_H1 ;  /* 0x30000009ff107230 */ /* 0x000fe20000004100 */
[----:B------:R-:W-:Y:S02]  /*275c0*/  F2FP.F16.F32.PACK_AB R12, R13, R12 ;  /* 0x0000000c0d0c723e */ /* 0x000fe400000000ff */
[-C--:B------:R-:W-:Y:S02]  /*275d0*/  FFMA R14, R14, R0.reuse, R15 ;  /* 0x000000000e0e7223 */ /* 0x080fe4000000000f */
[----:B------:R-:W-:Y:S01]  /*275e0*/  FFMA R15, R16, R0, R17 ;  /* 0x00000000100f7223 */ /* 0x000fe20000000011 */
[-C--:B------:R-:W-:Y:S01]  /*275f0*/  FMUL R17, R19, R2.reuse ;  /* 0x0000000213117220 */ /* 0x080fe20000400000 */
[----:B------:R-:W-:Y:S01]  /*27600*/  FMUL R19, R18, R2 ;  /* 0x0000000212137220 */ /* 0x000fe20000400000 */
[----:B------:R-:W-:-:S02]  /*27610*/  HADD2.F32 R16, -RZ, R10.H0_H0 ;  /* 0x2000000aff107230 */ /* 0x000fc40000004100 */
[----:B------:R-:W-:Y:S01]  /*27620*/  HADD2.F32 R18, -RZ, R10.H1_H1 ;  /* 0x3000000aff127230 */ /* 0x000fe20000004100 */
[----:B------:R-:W-:Y:S02]  /*27630*/  F2FP.F16.F32.PACK_AB R13, R15, R14 ;  /* 0x0000000e0f0d723e */ /* 0x000fe400000000ff */
[-C--:B------:R-:W-:Y:S02]  /*27640*/  FFMA R16, R16, R0.reuse, R17 ;  /* 0x0000000010107223 */ /* 0x080fe40000000011 */
[----:B------:R-:W-:Y:S01]  /*27650*/  FFMA R17, R18, R0, R19 ;  /* 0x0000000012117223 */ /* 0x000fe20000000013 */
[-C--:B------:R-:W-:Y:S01]  /*27660*/  FMUL R19, R21, R2.reuse ;  /* 0x0000000215137220 */ /* 0x080fe20000400000 */
[----:B------:R-:W-:Y:S01]  /*27670*/  FMUL R21, R20, R2 ;  /* 0x0000000214157220 */ /* 0x000fe20000400000 */
[--C-:B------:R-:W-:Y:S02]  /*27680*/  HADD2.F32 R18, -RZ, R11.reuse.H0_H0 ;  /* 0x2000000bff127230 */ /* 0x100fe40000004100 */
[----:B------:R-:W-:-:S02]  /*27690*/  HADD2.F32 R20, -RZ, R11.H1_H1 ;  /* 0x3000000bff147230 */ /* 0x000fc40000004100 */
[----:B------:R-:W-:Y:S01]  /*276a0*/  FMUL R23, R23, R2 ;  /* 0x0000000217177220 */ /* 0x000fe20000400000 */
[----:B------:R-:W-:Y:S01]  /*276b0*/  F2FP.F16.F32.PACK_AB R14, R17, R16 ;  /* 0x00000010110e723e */ /* 0x000fe200000000ff */
[-C--:B------:R-:W-:Y:S01]  /*276c0*/  FFMA R18, R18, R0.reuse, R19 ;  /* 0x0000000012127223 */ /* 0x080fe20000000013 */
[----:B------:R-:W-:Y:S01]  /*276d0*/  FFMA R19, R20, R0, R21 ;  /* 0x0000000014137223 */ /* 0x000fe20000000015 */
[-C--:B------:R-:W-:Y:S01]  /*276e0*/  FMUL R21, R26, R2.reuse ;  /* 0x000000021a157220 */ /* 0x080fe20000400000 */
[--C-:B------:R-:W-:Y:S02]  /*276f0*/  HADD2.F32 R20, -RZ, R4.reuse.H0_H0 ;  /* 0x20000004ff147230 */ /* 0x100fe40000004100 */
[----:B------:R-:W-:Y:S01]  /*27700*/  FMUL R25, R25, R2 ;  /* 0x0000000219197220 */ /* 0x000fe20000400000 */
[----:B------:R-:W-:Y:S01]  /*27710*/  HADD2.F32 R26, -RZ, R4.H1_H1 ;  /* 0x30000004ff1a7230 */ /* 0x000fe20000004100 */
[----:B------:R-:W-:Y:S01]  /*27720*/  F2FP.F16.F32.PACK_AB R15, R19, R18 ;  /* 0x00000012130f723e */ /* 0x000fe200000000ff */
[----:B------:R-:W-:-:S03]  /*27730*/  FFMA R20, R20, R0, R21 ;  /* 0x0000000014147223 */ /* 0x000fc60000000015 */
[----:B------:R-:W-:Y:S01]  /*27740*/  FFMA R21, R26, R0, R23 ;  /* 0x000000001a157223 */ /* 0x000fe20000000017 */
[-C--:B------:R-:W-:Y:S01]  /*27750*/  FMUL R23, R28, R2.reuse ;  /* 0x000000021c177220 */ /* 0x080fe20000400000 */
[--C-:B------:R-:W-:Y:S02]  /*27760*/  HADD2.F32 R26, -RZ, R5.reuse.H0_H0 ;  /* 0x20000005ff1a7230 */ /* 0x100fe40000004100 */
[----:B------:R-:W-:Y:S01]  /*27770*/  FMUL R27, R27, R2 ;  /* 0x000000021b1b7220 */ /* 0x000fe20000400000 */
[----:B------:R-:W-:Y:S01]  /*27780*/  HADD2.F32 R28, -RZ, R5.H1_H1 ;  /* 0x30000005ff1c7230 */ /* 0x000fe20000004100 */
[----:B------:R-:W-:Y:S01]  /*27790*/  F2FP.F16.F32.PACK_AB R16, R21, R20 ;  /* 0x000000141510723e */ /* 0x000fe200000000ff */
[----:B------:R1:W-:Y:S01]  /*277a0*/  STSM.16.MT88.4 [R3+0x30000], R12 ;  /* 0x0300000c03007844 */ /* 0x0003e20000004200 */
[-C--:B------:R-:W-:Y:S02]  /*277b0*/  FFMA R23, R26, R0.reuse, R23 ;  /* 0x000000001a177223 */ /* 0x080fe40000000017 */
[----:B------:R-:W-:Y:S01]  /*277c0*/  FFMA R26, R28, R0, R25 ;  /* 0x000000001c1a7223 */ /* 0x000fe20000000019 */
[----:B------:R-:W-:Y:S01]  /*277d0*/  FMUL R25, R30, R2 ;  /* 0x000000021e197220 */ /* 0x000fe20000400000 */
[----:B------:R-:W-:-:S02]  /*277e0*/  HADD2.F32 R28, -RZ, R6.H0_H0 ;  /* 0x20000006ff1c7230 */ /* 0x000fc40000004100 */
[----:B------:R-:W-:Y:S01]  /*277f0*/  FMUL R29, R29, R2 ;  /* 0x000000021d1d7220 */ /* 0x000fe20000400000 */
[----:B------:R-:W-:Y:S01]  /*27800*/  HADD2.F32 R30, -RZ, R6.H1_H1 ;  /* 0x30000006ff1e7230 */ /* 0x000fe20000004100 */
[----:B------:R-:W-:Y:S01]  /*27810*/  F2FP.F16.F32.PACK_AB R17, R26, R23 ;  /* 0x000000171a11723e */ /* 0x000fe200000000ff */
[----:B------:R-:W-:-:S03]  /*27820*/  FFMA R25, R28, R0, R25 ;  /* 0x000000001c197223 */ /* 0x000fc60000000019 */
[----:B------:R-:W-:Y:S01]  /*27830*/  FFMA R28, R30, R0, R27 ;  /* 0x000000001e1c7223 */ /* 0x000fe2000000001b */
[----:B------:R-:W-:Y:S02]  /*27840*/  HADD2.F32 R30, -RZ, R7.H0_H0 ;  /* 0x20000007ff1e7230 */ /* 0x000fe40000004100 */
[----:B------:R-:W-:Y:S02]  /*27850*/  FMUL R27, R31, R2 ;  /* 0x000000021f1b7220 */ /* 0x000fe40000400000 */
[----:B------:R-:W-:Y:S02]  /*27860*/  F2FP.F16.F32.PACK_AB R18, R28, R25 ;  /* 0x000000191c12723e */ /* 0x000fe400000000ff */
[-C--:B------:R-:W-:Y:S01]  /*27870*/  FFMA R27, R30, R0.reuse, R27 ;  /* 0x000000001e1b7223 */ /* 0x080fe2000000001b */
        /* <DEDUP_REMOVED lines=17> */
.L_x_166:
[----:B------:R-:W-:Y:S05]  /*27990*/  BSYNC B0 ;  /* 0x0000000000007941 */ /* 0x000fea0003800000 */
.L_x_165:
[----:B------:R-:W-:Y:S06]  /*279a0*/  BAR.SYNC.DEFER_BLOCKING 0x1, 0x80 ;  /* 0x0042000000007b1d */ /* 0x000fec0000010000 */
[----:B------:R-:W-:Y:S05]  /*279b0*/  @!P0 BRA `(.L_x_167) ;  /* 0x0000000000048947 */ /* 0x000fea0003800000 */
[----:B------:R-:W-:Y:S01]  /*279c0*/  BPT.TRAP 0x1 ;  /* 0x000000040000795c */ /* 0x000fe20000300000 */
.L_x_167:
[----:B------:R-:W-:Y:S01]  /*279d0*/  SYNCS.ARRIVE.TRANS64.RED.A1T0 RZ, [UR7], RZ ;  /* 0x000000ffffff79a7 */ /* 0x000fe20008100407 */
[----:B------:R-:W-:Y:S05]  /*279e0*/  @!P0 BRA `(.L_x_168) ;  /* 0x0000000000048947 */ /* 0x000fea0003800000 */
[----:B------:R-:W-:Y:S01]  /*279f0*/  BPT.TRAP 0x1 ;  /* 0x000000040000795c */ /* 0x000fe20000300000 */
.L_x_168:
[----:B------:R-:W2:Y:S02]  /*27a00*/  SYNCS.PHASECHK.TRANS64.TRYWAIT P3, [UR47+0x344b8], R24 ;  /* 0x0344b818ff0075a7 */ /* 0x000ea4000806016f */
[----:B--2---:R-:W-:Y:S05]  /*27a10*/  @!P3 BRA `(.L_x_169) ;  /* 0x000000d00004b947 */ /* 0x004fea0003800000 */
.L_x_559:
        /* <DEDUP_REMOVED lines=21> */
[----:B-1----:R-:W-:-:S02]  /*27b70*/  HADD2.F32 R16, -RZ, R9.H0_H0 ;  /* 0x20000009ff107230 */ /* 0x002fc40000004100 */
[----:B------:R-:W-:Y:S02]  /*27b80*/  HADD2.F32 R18, -RZ, R9.H1_H1 ;  /* 0x30000009ff127230 */ /* 0x000fe40000004100 */
[----:B------:R-:W-:Y:S02]  /*27b90*/  HADD2.F32 R34, -RZ, R7.H1_H1 ;  /* 0x30000007ff227230 */ /* 0x000fe40000004100 */
[-C--:B--2---:R-:W-:Y:S01]  /*27ba0*/  FMUL R13, R13, R2.reuse ;  /* 0x000000020d0d7220 */ /* 0x084fe20000400000 */
[-C--:B---3--:R-:W-:Y:S01]  /*27bb0*/  FMUL R15, R14, R2.reuse ;  /* 0x000000020e0f7220 */ /* 0x088fe20000400000 */
[--C-:B------:R-:W-:Y:S02]  /*27bc0*/  HADD2.F32 R14, -RZ, R8.reuse.H1_H1 ;  /* 0x30000008ff0e7230 */ /* 0x100fe40000004100 */
[-C--:B----4-:R-:W-:Y:S01]  /*27bd0*/  FMUL R17, R12, R2.reuse ;  /* 0x000000020c117220 */ /* 0x090fe20000400000 */
[----:B------:R-:W-:Y:S02]  /*27be0*/  HADD2.F32 R12, -RZ, R8.H0_H0 ;  /* 0x20000008ff0c7230 */ /* 0x000fe40000004100 */
[----:B-----5:R-:W-:-:S03]  /*27bf0*/  FMUL R19, R19, R2 ;  /* 0x0000000213137220 */ /* 0x020fc60000400000 */
[-C--:B------:R-:W-:Y:S01]  /*27c00*/  FFMA R12, R12, R0.reuse, R13 ;  /* 0x000000000c0c7223 */ /* 0x080fe2000000000d */
[-C--:B------:R-:W-:Y:S01]  /*27c10*/  FFMA R13, R14, R0.reuse, R15 ;  /* 0x000000000e0d7223 */ /* 0x080fe2000000000f */
[-C--:B------:R-:W-:Y:S01]  /*27c20*/  FFMA R14, R16, R0.reuse, R17 ;  /* 0x00000000100e7223 */ /* 0x080fe20000000011 */
[----:B------:R-:W-:Y:S01]  /*27c30*/  FFMA R15, R18, R0, R19 ;  /* 0x00000000120f7223 */ /* 0x000fe20000000013 */
[--C-:B------:R-:W-:Y:S02]  /*27c40*/  HADD2.F32 R16, -RZ, R10.reuse.H0_H0 ;  /* 0x2000000aff107230 */ /* 0x100fe40000004100 */
[-C--:B------:R-:W-:Y:S01]  /*27c50*/  FMUL R17, R26, R2.reuse ;  /* 0x000000021a117220 */ /* 0x080fe20000400000 */
[----:B------:R-:W-:Y:S01]  /*27c60*/  FMUL R19, R21, R2 ;  /* 0x0000000215137220 */ /* 0x000fe20000400000 */
[----:B------:R-:W-:Y:S01]  /*27c70*/  HADD2.F32 R18, -RZ, R10.H1_H1 ;  /* 0x3000000aff127230 */ /* 0x000fe20000004100 */
[----:B------:R-:W-:Y:S01]  /*27c80*/  F2FP.F16.F32.PACK_AB R12, R13, R12 ;  /* 0x0000000c0d0c723e */ /* 0x000fe200000000ff */
[----:B------:R-:W-:-:S02]  /*27c90*/  HADD2.F32 R26, -RZ, R11.H1_H1 ;  /* 0x3000000bff1a7230 */ /* 0x000fc40000004100 */
[----:B------:R-:W-:Y:S01]  /*27ca0*/  FMUL R21, R20, R2 ;  /* 0x0000000214157220 */ /* 0x000fe20000400000 */
[----:B------:R-:W-:Y:S02]  /*27cb0*/  HADD2.F32 R20, -RZ, R11.H0_H0 ;  /* 0x2000000bff147230 */ /* 0x000fe40000004100 */
[-C--:B------:R-:W-:Y:S01]  /*27cc0*/  FFMA R17, R16, R0.reuse, R17 ;  /* 0x0000000010117223 */ /* 0x080fe20000000011 */
[----:B------:R-:W-:Y:S01]  /*27cd0*/  FFMA R16, R18, R0, R19 ;  /* 0x0000000012107223 */ /* 0x000fe20000000013 */
[----:B------:R-:W-:Y:S01]  /*27ce0*/  FMUL R23, R23, R2 ;  /* 0x0000000217177220 */ /* 0x000fe20000400000 */
[----:B------:R-:W-:Y:S01]  /*27cf0*/  F2FP.F16.F32.PACK_AB R13, R15, R14 ;  /* 0x0000000e0f0d723e */ /* 0x000fe200000000ff */
[-C--:B------:R-:W-:Y:S01]  /*27d00*/  FFMA R21, R20, R0.reuse, R21 ;  /* 0x0000000014157223 */ /* 0x080fe20000000015 */
[--C-:B------:R-:W-:Y:S02]  /*27d10*/  HADD2.F32 R20, -RZ, R4.reuse.H0_H0 ;  /* 0x20000004ff147230 */ /* 0x100fe40000004100 */
[----:B------:R-:W-:Y:S01]  /*27d20*/  FFMA R18, R26, R0, R23 ;  /* 0x000000001a127223 */ /* 0x000fe20000000017 */
[-C--:B------:R-:W-:Y:S01]  /*27d30*/  FMUL R19, R30, R2.reuse ;  /* 0x000000021e137220 */ /* 0x080fe20000400000 */
[----:B------:R-:W-:Y:S01]  /*27d40*/  HADD2.F32 R26, -RZ, R4.H1_H1 ;  /* 0x30000004ff1a7230 */ /* 0x000fe20000004100 */
[----:B------:R-:W-:Y:S01]  /*27d50*/  F2FP.F16.F32.PACK_AB R14, R16, R17 ;  /* 0x00000011100e723e */ /* 0x000fe200000000ff */
[----:B------:R-:W-:Y:S01]  /*27d60*/  FMUL R23, R28, R2 ;  /* 0x000000021c177220 */ /* 0x000fe20000400000 */
[----:B------:R-:W-:-:S02]  /*27d70*/  HADD2.F32 R28, -RZ, R5.H0_H0 ;  /* 0x20000005ff1c7230 */ /* 0x000fc40000004100 */
[----:B------:R-:W-:Y:S01]  /*27d80*/  FFMA R19, R20, R0, R19 ;  /* 0x0000000014137223 */ /* 0x000fe20000000013 */
[----:B------:R-:W-:Y:S02]  /*27d90*/  HADD2.F32 R30, -RZ, R5.H1_H1 ;  /* 0x30000005ff1e7230 */ /* 0x000fe40000004100 */
[----:B------:R-:W-:Y:S01]  /*27da0*/  FMUL R25, R25, R2 ;  /* 0x0000000219197220 */ /* 0x000fe20000400000 */
[----:B------:R-:W-:Y:S01]  /*27db0*/  FFMA R20, R26, R0, R23 ;  /* 0x000000001a147223 */ /* 0x000fe20000000017 */
[----:B------:R-:W-:Y:S01]  /*27dc0*/  F2FP.F16.F32.PACK_AB R15, R18, R21 ;  /* 0x00000015120f723e */ /* 0x000fe200000000ff */
[----:B------:R-:W-:Y:S01]  /*27dd0*/  FMUL R27, R27, R2 ;  /* 0x000000021b1b7220 */ /* 0x000fe20000400000 */
[-C--:B------:R-:W-:Y:S01]  /*27de0*/  FFMA R25, R28, R0.reuse, R25 ;  /* 0x000000001c197223 */ /* 0x080fe20000000019 */
[--C-:B------:R-:W-:Y:S01]  /*27df0*/  HADD2.F32 R28, -RZ, R6.reuse.H0_H0 ;  /* 0x20000006ff1c7230 */ /* 0x100fe20000004100 */
[----:B------:R-:W-:Y:S01]  /*27e00*/  F2FP.F16.F32.PACK_AB R16, R20, R19 ;  /* 0x000000131410723e */ /* 0x000fe200000000ff */
[----:B------:R-:W-:Y:S01]  /*27e10*/  FFMA R26, R30, R0, R27 ;  /* 0x000000001e1a7223 */ /* 0x000fe2000000001b */
[-C--:B------:R-:W-:Y:S01]  /*27e20*/  FMUL R23, R33, R2.reuse ;  /* 0x0000000221177220 */ /* 0x080fe20000400000 */
[----:B------:R-:W-:Y:S01]  /*27e30*/  HADD2.F32 R30, -RZ, R6.H1_H1 ;  /* 0x30000006ff1e7230 */ /* 0x000fe20000004100 */
[----:B------:R1:W-:Y:S01]  /*27e40*/  STSM.16.MT88.4 [R3+0x31000], R12 ;  /* 0x0310000c03007844 */ /* 0x0003e20000004200 */
[----:B------:R-:W-:Y:S01]  /*27e50*/  FMUL R27, R32, R2 ;  /* 0x00000002201b7220 */ /* 0x000fe20000400000 */
[----:B------:R-:W-:-:S02]  /*27e60*/  HADD2.F32 R32, -RZ, R7.H0_H0 ;  /* 0x20000007ff207230 */ /* 0x000fc40000004100 */
[----:B------:R-:W-:Y:S01]  /*27e70*/  FFMA R23, R28, R0, R23 ;  /* 0x000000001c177223 */ /* 0x000fe20000000017 */
[----:B------:R-:W-:Y:S01]  /*27e80*/  F2FP.F16.F32.PACK_AB R17, R26, R25 ;  /* 0x000000191a11723e */ /* 0x000fe200000000ff */
[----:B------:R-:W-:Y:S01]  /*27e90*/  FMUL R29, R29, R2 ;  /* 0x000000021d1d7220 */ /* 0x000fe20000400000 */
[----:B------:R-:W-:Y:S01]  /*27ea0*/  FFMA R28, R30, R0, R27 ;  /* 0x000000001e1c7223 */ /* 0x000fe2000000001b */
[----:B------:R-:W-:Y:S02]  /*27eb0*/  FMUL R31, R31, R2 ;  /* 0x000000021f1f7220 */ /* 0x000fe40000400000 */
[-C--:B------:R-:W-:Y:S02]  /*27ec0*/  FFMA R29, R32, R0.reuse, R29 ;  /* 0x00000000201d7223 */ /* 0x080fe4000000001d */
[----:B------:R-:W-:Y:S01]  /*27ed0*/  F2FP.F16.F32.PACK_AB R18, R28, R23 ;  /* 0x000000171c12723e */ /* 0x000fe200000000ff */
        /* <DEDUP_REMOVED lines=17> */
.L_x_171:
[----:B------:R-:W-:Y:S05]  /*27ff0*/  BSYNC B0 ;  /* 0x0000000000007941 */ /* 0x000fea0003800000 */
.L_x_170:
[----:B------:R-:W-:Y:S06]  /*28000*/  BAR.SYNC.DEFER_BLOCKING 0x1, 0x80 ;  /* 0x0042000000007b1d */ /* 0x000fec0000010000 */
[----:B------:R-:W-:Y:S05]  /*28010*/  @!P0 BRA `(.L_x_172) ;  /* 0x0000000000048947 */ /* 0x000fea0003800000 */
[----:B------:R-:W-:Y:S01]  /*28020*/  BPT.TRAP 0x1 ;  /* 0x000000040000795c */ /* 0x000fe20000300000 */
.L_x_172:
[----:B------:R-:W-:Y:S01]  /*28030*/  SYNCS.ARRIVE.TRANS64.RED.A1T0 RZ, [UR4], RZ ;  /* 0x000000ffffff79a7 */ /* 0x000fe20008100404 */
[----:B------:R-:W-:Y:S05]  /*28040*/  @!P0 BRA `(.L_x_173) ;  /* 0x0000000000048947 */ /* 0x000fea0003800000 */
[----:B------:R-:W-:Y:S01]  /*28050*/  BPT.TRAP 0x1 ;  /* 0x000000040000795c */ /* 0x000fe20000300000 */
.L_x_173:
[----:B------:R-:W2:Y:S02]  /*28060*/  SYNCS.PHASECHK.TRANS64.TRYWAIT P3, [UR47+0x344c0], R24 ;  /* 0x0344c018ff0075a7 */ /* 0x000ea4000806016f */
[----:B--2---:R-:W-:Y:S05]  /*28070*/  @!P3 BRA `(.L_x_174) ;  /* 0x000000c80084b947 */ /* 0x004fea0003800000 */
.L_x_560:
        /* <DEDUP_REMOVED lines=27> */
[----:B----4-:R-:W-:Y:S01]  /*28230*/  FMUL R17, R12, R2 ;  /* 0x000000020c117220 */ /* 0x010fe20000400000 */
[----:B------:R-:W-:Y:S02]  /*28240*/  HADD2.F32 R12, -RZ, R8.H0_H0 ;  /* 0x20000008ff0c7230 */ /* 0x000fe40000004100 */
[----:B------:R-:W-:Y:S01]  /*28250*/  FFMA R15, R14, R0, R15 ;  /* 0x000000000e0f7223 */ /* 0x000fe2000000000f */
[----:B-----5:R-:W-:-:S02]  /*28260*/  FMUL R19, R19, R2 ;  /* 0x0000000213137220 */ /* 0x020fc40000400000 */
[-C--:B------:R-:W-:Y:S01]  /*28270*/  FFMA R12, R12, R0.reuse, R13 ;  /* 0x000000000c0c7223 */ /* 0x080fe2000000000d */
[-C--:B------:R-:W-:Y:S01]  /*28280*/  FFMA R13, R16, R0.reuse, R17 ;  /* 0x00000000100d7223 */ /* 0x080fe20000000011 */
[----:B------:R-:W-:Y:S01]  /*28290*/  FFMA R14, R18, R0, R19 ;  /* 0x00000000120e7223 */ /* 0x000fe20000000013 */
[--C-:B------:R-:W-:Y:S02]  /*282a0*/  HADD2.F32 R16, -RZ, R10.reuse.H0_H0 ;  /* 0x2000000aff107230 */ /* 0x100fe40000004100 */
[-C--:B------:R-:W-:Y:S01]  /*282b0*/  FMUL R17, R26, R2.reuse ;  /* 0x000000021a117220 */ /* 0x080fe20000400000 */
[----:B------:R-:W-:Y:S02]  /*282c0*/  HADD2.F32 R18, -RZ, R10.H1_H1 ;  /* 0x3000000aff127230 */ /* 0x000fe40000004100 */
[----:B------:R-:W-:Y:S01]  /*282d0*/  FMUL R19, R21, R2 ;  /* 0x0000000215137220 */ /* 0x000fe20000400000 */
[--C-:B------:R-:W-:Y:S02]  /*282e0*/  HADD2.F32 R26, -RZ, R11.reuse.H1_H1 ;  /* 0x3000000bff1a7230 */ /* 0x100fe40000004100 */
[----:B------:R-:W-:Y:S01]  /*282f0*/  FFMA R17, R16, R0, R17 ;  /* 0x0000000010117223 */ /* 0x000fe20000000011 */
[----:B------:R-:W-:Y:S01]  /*28300*/  F2FP.F16.F32.PACK_AB R13, R14, R13 ;  /* 0x0000000d0e0d723e */ /* 0x000fe200000000ff */
[----:B------:R-:W-:Y:S01]  /*28310*/  FMUL R21, R20, R2 ;  /* 0x0000000214157220 */ /* 0x000fe20000400000 */
[----:B------:R-:W-:-:S02]  /*28320*/  HADD2.F32 R20, -RZ, R11.H0_H0 ;  /* 0x2000000bff147230 */ /* 0x000fc40000004100 */
[----:B------:R-:W-:Y:S01]  /*28330*/  FFMA R16, R18, R0, R19 ;  /* 0x0000000012107223 */ /* 0x000fe20000000013 */
[----:B------:R-:W-:Y:S01]  /*28340*/  F2FP.F16.F32.PACK_AB R12, R15, R12 ;  /* 0x0000000c0f0c723e */ /* 0x000fe200000000ff */
[----:B------:R-:W-:Y:S01]  /*28350*/  FMUL R23, R23, R2 ;  /* 0x0000000217177220 */ /* 0x000fe20000400000 */
        /* <DEDUP_REMOVED lines=47> */
.L_x_176:
[----:B------:R-:W-:Y:S05]  /*28650*/  BSYNC B0 ;  /* 0x0000000000007941 */ /* 0x000fea0003800000 */
.L_x_175:
[----:B------:R-:W-:Y:S06]  /*28660*/  BAR.SYNC.DEFER_BLOCKING 0x1, 0x80 ;  /* 0x0042000000007b1d */ /* 0x000fec0000010000 */
[----:B------:R-:W-:Y:S05]  /*28670*/  @!P0 BRA `(.L_x_177) ;  /* 0x0000000000048947 */ /* 0x000fea0003800000 */
[----:B------:R-:W-:Y:S01]  /*28680*/  BPT.TRAP 0x1 ;  /* 0x000000040000795c */ /* 0x000fe20000300000 */
.L_x_177:
[----:B------:R-:W-:Y:S01]  /*28690*/  SYNCS.ARRIVE.TRANS64.RED.A1T0 RZ, [UR5], RZ ;  /* 0x000000ffffff79a7 */ /* 0x000fe20008100405 */
[----:B------:R-:W-:Y:S05]  /*286a0*/  @!P0 BRA `(.L_x_178) ;  /* 0x0000000000048947 */ /* 0x000fea0003800000 */
[----:B------:R-:W-:Y:S01]  /*286b0*/  BPT.TRAP 0x1 ;  /* 0x000000040000795c */ /* 0x000fe20000300000 */
.L_x_178:
[----:B------:R-:W2:Y:S02]  /*286c0*/  SYNCS.PHASECHK.TRANS64.TRYWAIT P3, [UR47+0x344c8], R24 ;  /* 0x0344c818ff0075a7 */ /* 0x000ea4000806016f */
[----:B--2---:R-:W-:Y:S05]  /*286d0*/  @!P3 BRA `(.L_x_179) ;  /* 0x000000c40004b947 */ /* 0x004fea0003800000 */
.L_x_561:
[----:B------:R-:W-:Y:S05]  /*286e0*/  @P1 WARPSYNC.ALL ;  /* 0x0000000000001948 */ /* 0x000fea0003800000 */
[----:B------:R-:W2:Y:S01]  /*286f0*/  @P1 LDSM.16.MT88.4 R8, [R3+0x33000] ;  /* 0x033000000308183b */ /* 0x000ea20000004200 */
[-C--:B-1----:R-:W-:Y:S01]  /*28700*/  FMUL R13, R104, R2.reuse ;  /* 0x00000002680d7220 */ /* 0x082fe20000400000 */
[-C--:B------:R-:W-:Y:S01]  /*28710*/  FMUL R105, R105, R2.reuse ;  /* 0x0000000269697220 */ /* 0x080fe20000400000 */
[-C--:B------:R-:W-:Y:S01]  /*28720*/  FMUL R15, R106, R2.reuse ;  /* 0x000000026a0f7220 */ /* 0x080fe20000400000 */
[----:B------:R-:W1:Y:S01]  /*28730*/  @P1 LDSM.16.MT88.4 R4, [R3+0x33800] ;  /* 0x033800000304183b */ /* 0x000e620000004200 */
[-C--:B------:R-:W-:Y:S01]  /*28740*/  FMUL R107, R107, R2.reuse ;  /* 0x000000026b6b7220 */ /* 0x080fe20000400000 */
        /* <DEDUP_REMOVED lines=11> */
[----:B------:R-:W-:Y:S05]  /*28800*/  WARPSYNC.ALL ;  /* 0x0000000000007948 */ /* 0x000fea0003800000 */
[----:B------:R-:W-:Y:S01]  /*28810*/  BSSY B0, `(.L_x_180) ;  /* 0x000003a000007945 */ /* 0x000fe20003800000 */
[----:B--2---:R-:W-:-:S02]  /*28820*/  HADD2.F32 R12, -RZ, R8.H0_H0 ;  /* 0x20000008ff0c7230 */ /* 0x004fc40000004100 */
[----:B------:R-:W-:Y:S02]  /*28830*/  HADD2.F32 R14, -RZ, R8.H1_H1 ;  /* 0x30000008ff0e7230 */ /* 0x000fe40000004100 */
[--C-:B------:R-:W-:Y:S02]  /*28840*/  HADD2.F32 R16, -RZ, R9.reuse.H0_H0 ;  /* 0x20000009ff107230 */ /* 0x100fe40000004100 */
[-C--:B------:R-:W-:Y:S01]  /*28850*/  FFMA R12, R12, R0.reuse, R13 ;  /* 0x000000000c0c7223 */ /* 0x080fe2000000000d */
[----:B------:R-:W-:Y:S02]  /*28860*/  HADD2.F32 R18, -RZ, R9.H1_H1 ;  /* 0x30000009ff127230 */ /* 0x000fe40000004100 */
[-C--:B------:R-:W-:Y:S01]  /*28870*/  FFMA R105, R14, R0.reuse, R105 ;  /* 0x000000000e697223 */ /* 0x080fe20000000069 */
[----:B------:R-:W-:Y:S02]  /*28880*/  HADD2.F32 R20, -RZ, R11.H0_H0 ;  /* 0x2000000bff147230 */ /* 0x000fe40000004100 */
[----:B------:R-:W-:Y:S01]  /*28890*/  FFMA R13, R16, R0, R15 ;  /* 0x00000000100d7223 */ /* 0x000fe2000000000f */
[----:B------:R-:W-:-:S02]  /*288a0*/  HADD2.F32 R16, -RZ, R10.H0_H0 ;  /* 0x2000000aff107230 */ /* 0x000fc40000004100 */
[----:B------:R-:W-:Y:S01]  /*288b0*/  FFMA R14, R18, R0, R107 ;  /* 0x00000000120e7223 */ /* 0x000fe2000000006b */
[----:B------:R-:W-:Y:S01]  /*288c0*/  FMUL R15, R108, R2 ;  /* 0x000000026c0f7220 */ /* 0x000fe20000400000 */
[----:B------:R-:W-:Y:S02]  /*288d0*/  HADD2.F32 R18, -RZ, R10.H1_H1 ;  /* 0x3000000aff127230 */ /* 0x000fe40000004100 */
[-C--:B------:R-:W-:Y:S01]  /*288e0*/  FFMA R17, R20, R0.reuse, R17 ;  /* 0x0000000014117223 */ /* 0x080fe20000000011 */
[----:B------:R-:W-:Y:S02]  /*288f0*/  HADD2.F32 R26, -RZ, R11.H1_H1 ;  /* 0x3000000bff1a7230 */ /* 0x000fe40000004100 */
[-C--:B------:R-:W-:Y:S01]  /*28900*/  FFMA R15, R16, R0.reuse, R15 ;  /* 0x00000000100f7223 */ /* 0x080fe2000000000f */
[----:B-1----:R-:W-:Y:S02]  /*28910*/  HADD2.F32 R20, -RZ, R4.H0_H0 ;  /* 0x20000004ff147230 */ /* 0x002fe40000004100 */
[----:B------:R-:W-:Y:S01]  /*28920*/  FFMA R16, R18, R0, R109 ;  /* 0x0000000012107223 */ /* 0x000fe2000000006d */
[----:B------:R-:W-:-:S02]  /*28930*/  HADD2.F32 R28, -RZ, R5.H0_H0 ;  /* 0x20000005ff1c7230 */ /* 0x000fc40000004100 */
[-C--:B------:R-:W-:Y:S01]  /*28940*/  FFMA R18, R26, R0.reuse, R111 ;  /* 0x000000001a127223 */ /* 0x080fe2000000006f */
[----:B------:R-:W-:Y:S02]  /*28950*/  HADD2.F32 R26, -RZ, R4.H1_H1 ;  /* 0x30000004ff1a7230 */ /* 0x000fe40000004100 */
[-C--:B------:R-:W-:Y:S01]  /*28960*/  FFMA R19, R20, R0.reuse, R19 ;  /* 0x0000000014137223 */ /* 0x080fe20000000013 */
[----:B------:R-:W-:Y:S02]  /*28970*/  HADD2.F32 R30, -RZ, R5.H1_H1 ;  /* 0x30000005ff1e7230 */ /* 0x000fe40000004100 */
[-C--:B------:R-:W-:Y:S01]  /*28980*/  FFMA R21, R28, R0.reuse, R21 ;  /* 0x000000001c157223 */ /* 0x080fe20000000015 */
[----:B------:R-:W-:Y:S02]  /*28990*/  HADD2.F32 R28, -RZ, R6.H0_H0 ;  /* 0x20000006ff1c7230 */ /* 0x000fe40000004100 */
[----:B------:R-:W-:Y:S01]  /*289a0*/  FFMA R20, R26, R0, R113 ;  /* 0x000000001a147223 */ /* 0x000fe20000000071 */
[----:B------:R-:W-:-:S02]  /*289b0*/  HADD2.F32 R32, -RZ, R7.H0_H0 ;  /* 0x20000007ff207230 */ /* 0x000fc40000004100 */
[-C--:B------:R-:W-:Y:S01]  /*289c0*/  FFMA R26, R30, R0.reuse, R115 ;  /* 0x000000001e1a7223 */ /* 0x080fe20000000073 */
[----:B------:R-:W-:Y:S02]  /*289d0*/  HADD2.F32 R30, -RZ, R6.H1_H1 ;  /* 0x30000006ff1e7230 */ /* 0x000fe40000004100 */
[-C--:B------:R-:W-:Y:S01]  /*289e0*/  FFMA R23, R28, R0.reuse, R23 ;  /* 0x000000001c177223 */ /* 0x080fe20000000017 */
[----:B------:R-:W-:Y:S02]  /*289f0*/  HADD2.F32 R34, -RZ, R7.H1_H1 ;  /* 0x30000007ff227230 */ /* 0x000fe40000004100 */
[-C--:B------:R-:W-:Y:S01]  /*28a00*/  FFMA R25, R32, R0.reuse, R25 ;  /* 0x0000000020197223 */ /* 0x080fe20000000019 */
[----:B------:R-:W-:Y:S01]  /*28a10*/  F2FP.F16.F32.PACK_AB R13, R14, R13 ;  /* 0x0000000d0e0d723e */ /* 0x000fe200000000ff */
[-C--:B------:R-:W-:Y:S01]  /*28a20*/  FFMA R28, R30, R0.reuse, R117 ;  /* 0x000000001e1c7223 */ /* 0x080fe20000000075 */
[----:B------:R-:W-:Y:S01]  /*28a30*/  F2FP.F16.F32.PACK_AB R14, R16, R15 ;  /* 0x0000000f100e723e */ /* 0x000fe200000000ff */
[----:B------:R-:W-:Y:S01]  /*28a40*/  FFMA R30, R34, R0, R119 ;  /* 0x00000000221e7223 */ /* 0x000fe20000000077 */
[----:B------:R-:W-:-:S02]  /*28a50*/  F2FP.F16.F32.PACK_AB R12, R105, R12 ;  /* 0x0000000c690c723e */ /* 0x000fc400000000ff */
[----:B------:R-:W-:Y:S02]  /*28a60*/  F2FP.F16.F32.PACK_AB R15, R18, R17 ;  /* 0x00000011120f723e */ /* 0x000fe400000000ff */
[----:B------:R-:W-:Y:S02]  /*28a70*/  F2FP.F16.F32.PACK_AB R16, R20, R19 ;  /* 0x000000131410723e */ /* 0x000fe400000000ff */
[----:B------:R-:W-:Y:S01]  /*28a80*/  F2FP.F16.F32.PACK_AB R17, R26, R21 ;  /* 0x000000151a11723e */ /* 0x000fe200000000ff */
[----:B------:R1:W-:Y:S01]  /*28a90*/  STSM.16.MT88.4 [R3+0x33000], R12 ;  /* 0x0330000c03007844 */ /* 0x0003e20000004200 */
        /* <DEDUP_REMOVED lines=17> */
.L_x_181:
[----:B------:R-:W-:Y:S05]  /*28bb0*/  BSYNC B0 ;  /* 0x0000000000007941 */ /* 0x000fea0003800000 */
.L_x_180:
[----:B------:R-:W-:Y:S06]  /*28bc0*/  BAR.SYNC.DEFER_BLOCKING 0x1, 0x80 ;  /* 0x0042000000007b1d */ /* 0x000fec0000010000 */
[----:B------:R-:W-:Y:S05]  /*28bd0*/  @!P0 BRA `(.L_x_182) ;  /* 0x0000000000048947 */ /* 0x000fea0003800000 */
[----:B------:R-:W-:Y:S01]  /*28be0*/  BPT.TRAP 0x1 ;  /* 0x000000040000795c */ /* 0x000fe20000300000 */
.L_x_182:
[----:B------:R-:W-:Y:S01]  /*28bf0*/  SYNCS.ARRIVE.TRANS64.RED.A1T0 RZ, [UR6], RZ ;  /* 0x000000ffffff79a7 */ /* 0x000fe20008100406 */
[----:B------:R-:W-:Y:S05]  /*28c00*/  @!P0 BRA `(.L_x_183) ;  /* 0x0000000000048947 */ /* 0x000fea0003800000 */
[----:B------:R-:W-:Y:S01]  /*28c10*/  BPT.TRAP 0x1 ;  /* 0x000000040000795c */ /* 0x000fe20000300000 */
.L_x_183:
[----:B------:R-:W2:Y:S02]  /*28c20*/  SYNCS.PHASECHK.TRANS64.TRYWAIT P3, [UR47+0x344b0], R158 ;  /* 0x0344b09eff0075a7 */ /* 0x000ea4000806016f */
[----:B--2---:R-:W-:Y:S05]  /*28c30*/  @!P3 BRA `(.L_x_184) ;  /* 0x000000bc00c4b947 */ /* 0x004fea0003800000 */
.L_x_562:
        /* <DEDUP_REMOVED lines=93> */
.L_x_186:
[----:B------:R-:W-:Y:S05]  /*29210*/  BSYNC B0 ;  /* 0x0000000000007941 */ /* 0x000fea0003800000 */
.L_x_185:
[----:B------:R-:W-:Y:S06]  /*29220*/  BAR.SYNC.DEFER_BLOCKING 0x1, 0x80 ;  /* 0x0042000000007b1d */ /* 0x000fec0000010000 */
[----:B------:R-:W-:Y:S05]  /*29230*/  @!P0 BRA `(.L_x_187) ;  /* 0x0000000000048947 */ /* 0x000fea0003800000 */
[----:B------:R-:W-:Y:S01]  /*29240*/  BPT.TRAP 0x1 ;  /* 0x000000040000795c */ /* 0x000fe20000300000 */
.L_x_187:
[----:B------:R-:W-:Y:S01]  /*29250*/  SYNCS.ARRIVE.TRANS64.RED.A1T0 RZ, [UR7], RZ ;  /* 0x000000ffffff79a7 */ /* 0x000fe20008100407 */
[----:B------:R-:W-:Y:S05]  /*29260*/  @!P0 BRA `(.L_x_188) ;  /* 0x0000000000048947 */ /* 0x000fea0003800000 */
[----:B------:R-:W-:Y:S01]  /*29270*/  BPT.TRAP 0x1 ;  /* 0x000000040000795c */ /* 0x000fe20000300000 */
.L_x_188:
[----:B------:R-:W2:Y:S02]  /*29280*/  SYNCS.PHASECHK.TRANS64.TRYWAIT P3, [UR47+0x344b8], R158 ;  /* 0x0344b89eff0075a7 */ /* 0x000ea4000806016f */
[----:B--2---:R-:W-:Y:S05]  /*29290*/  @!P3 BRA `(.L_x_189) ;  /* 0x000000b80044b947 */ /* 0x004fea0003800000 */
.L_x_563:
        /* <DEDUP_REMOVED lines=29> */
[----:B-----5:R-:W-:Y:S01]  /*29470*/  FMUL R19, R19, R2 ;  /* 0x0000000213137220 */ /* 0x020fe20000400000 */
[----:B------:R-:W-:-:S02]  /*29480*/  FFMA R17, R16, R0, R17 ;  /* 0x0000000010117223 */ /* 0x000fc40000000011 */
        /* <DEDUP_REMOVED lines=62> */
.L_x_191:
[----:B------:R-:W-:Y:S05]  /*29870*/  BSYNC B0 ;  /* 0x0000000000007941 */ /* 0x000fea0003800000 */
.L_x_190:
[----:B------:R-:W-:Y:S06]  /*29880*/  BAR.SYNC.DEFER_BLOCKING 0x1, 0x80 ;  /* 0x0042000000007b1d */ /* 0x000fec0000010000 */
[----:B------:R-:W-:Y:S05]  /*29890*/  @!P0 BRA `(.L_x_192) ;  /* 0x0000000000048947 */ /* 0x000fea0003800000 */
[----:B------:R-:W-:Y:S01]  /*298a0*/  BPT.TRAP 0x1 ;  /* 0x000000040000795c */ /* 0x000fe20000300000 */
.L_x_192:
[----:B------:R-:W-:Y:S01]  /*298b0*/  SYNCS.ARRIVE.TRANS64.RED.A1T0 RZ, [UR4], RZ ;  /* 0x000000ffffff79a7 */ /* 0x000fe20008100404 */
[----:B------:R-:W-:Y:S05]  /*298c0*/  @!P0 BRA `(.L_x_193) ;  /* 0x0000000000048947 */ /* 0x000fea0003800000 */
[----:B------:R-:W-:Y:S01]  /*298d0*/  BPT.TRAP 0x1 ;  /* 0x000000040000795c */ /* 0x000fe20000300000 */
.L_x_193:
[----:B------:R-:W2:Y:S02]  /*298e0*/  SYNCS.PHASECHK.TRANS64.TRYWAIT P3, [UR47+0x344c0], R158 ;  /* 0x0344c09eff0075a7 */ /* 0x000ea4000806016f */
[----:B--2---:R-:W-:Y:S05]  /*298f0*/  @!P3 BRA `(.L_x_194) ;  /* 0x000000b000c4b947 */ /* 0x004fea0003800000 */
.L_x_564:
        /* <DEDUP_REMOVED lines=93> */
.L_x_196:
[----:B------:R-:W-:Y:S05]  /*29ed0*/  BSYNC B0 ;  /* 0x0000000000007941 */ /* 0x000fea0003800000 */
.L_x_195:
[----:B------:R-:W-:Y:S06]  /*29ee0*/  BAR.SYNC.DEFER_BLOCKING 0x1, 0x80 ;  /* 0x0042000000007b1d */ /* 0x000fec0000010000 */
[----:B------:R-:W-:Y:S05]  /*29ef0*/  @!P0 BRA `(.L_x_197) ;  /* 0x0000000000048947 */ /* 0x000fea0003800000 */
[----:B------:R-:W-:Y:S01]  /*29f00*/  BPT.TRAP 0x1 ;  /* 0x000000040000795c */ /* 0x000fe20000300000 */
.L_x_197:
[----:B------:R-:W-:Y:S01]  /*29f10*/  SYNCS.ARRIVE.TRANS64.RED.A1T0 RZ, [UR5], RZ ;  /* 0x000000ffffff79a7 */ /* 0x000fe20008100405 */
[----:B------:R-:W-:Y:S05]  /*29f20*/  @!P0 BRA `(.L_x_198) ;  /* 0x0000000000048947 */ /* 0x000fea0003800000 */
[----:B------:R-:W-:Y:S01]  /*29f30*/  BPT.TRAP 0x1 ;  /* 0x000000040000795c */ /* 0x000fe20000300000 */
.L_x_198:
[----:B------:R-:W2:Y:S02]  /*29f40*/  SYNCS.PHASECHK.TRANS64.TRYWAIT P3, [UR47+0x344c8], R158 ;  /* 0x0344c89eff0075a7 */ /* 0x000ea4000806016f */
[----:B--2---:R-:W-:Y:S05]  /*29f50*/  @!P3 BRA `(.L_x_199) ;  /* 0x000000ac0044b947 */ /* 0x004fea0003800000 */
.L_x_565:
        /* <DEDUP_REMOVED lines=77> */
.L_x_201:
[----:B------:R-:W-:Y:S05]  /*2a430*/  BSYNC B0 ;  /* 0x0000000000007941 */ /* 0x000fea0003800000 */
.L_x_200:
[----:B------:R-:W-:Y:S06]  /*2a440*/  BAR.SYNC.DEFER_BLOCKING 0x1, 0x80 ;  /* 0x0042000000007b1d */ /* 0x000fec0000010000 */
[----:B------:R-:W-:Y:S05]  /*2a450*/  @!P0 BRA `(.L_x_202) ;  /* 0x0000000000048947 */ /* 0x000fea0003800000 */
[----:B------:R-:W-:Y:S01]  /*2a460*/  BPT.TRAP 0x1 ;  /* 0x000000040000795c */ /* 0x000fe20000300000 */
.L_x_202:
[----:B------:R-:W-:Y:S01]  /*2a470*/  SYNCS.ARRIVE.TRANS64.RED.A1T0 RZ, [UR6], RZ ;  /* 0x000000ffffff79a7 */ /* 0x000fe20008100406 */
[----:B------:R-:W-:Y:S05]  /*2a480*/  @!P0 BRA `(.L_x_203) ;  /* 0x0000000000048947 */ /* 0x000fea0003800000 */
[----:B------:R-:W-:Y:S01]  /*2a490*/  BPT.TRAP 0x1 ;  /* 0x000000040000795c */ /* 0x000fe20000300000 */
.L_x_203:
[----:B------:R-:W2:Y:S02]  /*2a4a0*/  SYNCS.PHASECHK.TRANS64.TRYWAIT P3, [UR47+0x344b0], R24 ;  /* 0x0344b018ff0075a7 */ /* 0x000ea4000806016f */
[----:B--2---:R-:W-:Y:S05]  /*2a4b0*/  @!P3 BRA `(.L_x_204) ;  /* 0x000000a80004b947 */ /* 0x004fea0003800000 */
.L_x_566:
        /* <DEDUP_REMOVED lines=17> */
[----:B------:R-:W-:Y:S04]  /*2a5d0*/  @P1 LDSM.16.MT88.4 R8, [R3+0x30000] ;  /* 0x030000000308183b */ /* 0x000fe80000004200 */
[----:B------:R-:W1:Y:S01]  /*2a5e0*/  @P1 LDSM.16.MT88.4 R4, [R3+0x30800] ;  /* 0x030800000304183b */ /* 0x000e620000004200 */
[----:B------:R-:W-:Y:S05]  /*2a5f0*/  WARPSYNC.ALL ;  /* 0x0000000000007948 */ /* 0x000fea0003800000 */
[----:B------:R-:W-:Y:S01]  /*2a600*/  BSSY B0, `(.L_x_205) ;  /* 0x0000049000007945 */ /* 0x000fe20003800000 */
[----:B-1----:R-:W-:-:S02]  /*2a610*/  HADD2.F32 R30, -RZ, R5.H0_H0 ;  /* 0x20000005ff1e7230 */ /* 0x002fc40000004100 */
[--C-:B------:R-:W-:Y:S02]  /*2a620*/  HADD2.F32 R32, -RZ, R7.reuse.H0_H0 ;  /* 0x20000007ff207230 */ /* 0x100fe40000004100 */
[----:B------:R-:W-:Y:S02]  /*2a630*/  HADD2.F32 R34, -RZ, R7.H1_H1 ;  /* 0x30000007ff227230 */ /* 0x000fe40000004100 */
[-C--:B--2---:R-:W-:Y:S01]  /*2a640*/  FMUL R13, R13, R2.reuse ;  /* 0x000000020d0d7220 */ /* 0x084fe20000400000 */
[-C--:B---3--:R-:W-:Y:S01]  /*2a650*/  FMUL R15, R15, R2.reuse ;  /* 0x000000020f0f7220 */ /* 0x088fe20000400000 */
[-C--:B----4-:R-:W-:Y:S01]  /*2a660*/  FMUL R17, R17, R2.reuse ;  /* 0x0000000211117220 */ /* 0x090fe20000400000 */
[-C--:B-----5:R-:W-:Y:S01]  /*2a670*/  FMUL R19, R19, R2.reuse ;  /* 0x0000000213137220 */ /* 0x0a0fe20000400000 */
[-C--:B------:R-:W-:Y:S01]  /*2a680*/  FMUL R21, R21, R2.reuse ;  /* 0x0000000215157220 */ /* 0x080fe20000400000 */
[-C--:B------:R-:W-:Y:S01]  /*2a690*/  FMUL R23, R23, R2.reuse ;  /* 0x0000000217177220 */ /* 0x080fe20000400000 */
[-C--:B------:R-:W-:Y:S01]  /*2a6a0*/  FMUL R25, R25, R2.reuse ;  /* 0x0000000219197220 */ /* 0x080fe20000400000 */
[-C--:B------:R-:W-:Y:S01]  /*2a6b0*/  FMUL R27, R27, R2.reuse ;  /* 0x000000021b1b7220 */ /* 0x080fe20000400000 */
[-C--:B------:R-:W-:Y:S01]  /*2a6c0*/  FMUL R29, R29, R2.reuse ;  /* 0x000000021d1d7220 */ /* 0x080fe20000400000 */
[----:B------:R-:W-:Y:S01]  /*2a6d0*/  FMUL R31, R28, R2 ;  /* 0x000000021c1f7220 */ /* 0x000fe20000400000 */
[----:B------:R-:W-:-:S02]  /*2a6e0*/  HADD2.F32 R28, -RZ, R4.H1_H1 ;  /* 0x30000004ff1c7230 */ /* 0x000fc40000004100 */
[-C--:B------:R-:W-:Y:S01]  /*2a6f0*/  FMUL R33, R26, R2.reuse ;  /* 0x000000021a217220 */ /* 0x080fe20000400000 */
[----:B------:R-:W-:Y:S02]  /*2a700*/  HADD2.F32 R26, -RZ, R4.H0_H0 ;  /* 0x20000004ff1a7230 */ /* 0x000fe40000004100 */
[----:B------:R-:W-:Y:S01]  /*2a710*/  FMUL R35, R12, R2 ;  /* 0x000000020c237220 */ /* 0x000fe20000400000 */
[----:B------:R-:W-:Y:S02]  /*2a720*/  HADD2.F32 R12, -RZ, R8.H0_H0 ;  /* 0x20000008ff0c7230 */ /* 0x000fe40000004100 */
[-C--:B------:R-:W-:Y:S01]  /*2a730*/  FFMA R33, R30, R0.reuse, R33 ;  /* 0x000000001e217223 */ /* 0x080fe20000000021 */
[----:B------:R-:W-:Y:S01]  /*2a740*/  FFMA R29, R26, R0, R29 ;  /* 0x000000001a1d7223 */ /* 0x000fe2000000001d */
[----:B------:R-:W-:Y:S01]  /*2a750*/  FMUL R37, R20, R2 ;  /* 0x0000000214257220 */ /* 0x000fe20000400000 */
[----:B------:R-:W-:Y:S02]  /*2a760*/  HADD2.F32 R20, -RZ, R10.H1_H1 ;  /* 0x3000000aff147230 */ /* 0x000fe40000004100 */
[----:B------:R-:W-:Y:S01]  /*2a770*/  FFMA R13, R12, R0, R13 ;  /* 0x000000000c0d7223 */ /* 0x000fe2000000000d */
[----:B------:R-:W-:-:S02]  /*2a780*/  HADD2.F32 R12, -RZ, R8.H1_H1 ;  /* 0x30000008ff0c7230 */ /* 0x000fc40000004100 */
[-C--:B------:R-:W-:Y:S01]  /*2a790*/  FMUL R39, R18, R2.reuse ;  /* 0x0000000212277220 */ /* 0x080fe20000400000 */
[----:B------:R-:W-:Y:S02]  /*2a7a0*/  HADD2.F32 R18, -RZ, R10.H0_H0 ;  /* 0x2000000aff127230 */ /* 0x000fe40000004100 */
[----:B------:R-:W-:Y:S02]  /*2a7b0*/  HADD2.F32 R30, -RZ, R6.H1_H1 ;  /* 0x30000006ff1e7230 */ /* 0x000fe40000004100 */
[----:B------:R-:W-:Y:S01]  /*2a7c0*/  FMUL R41, R16, R2 ;  /* 0x0000000210297220 */ /* 0x000fe20000400000 */
[----:B------:R-:W-:Y:S02]  /*2a7d0*/  HADD2.F32 R16, -RZ, R9.H1_H1 ;  /* 0x30000009ff107230 */ /* 0x000fe40000004100 */
[----:B------:R-:W-:Y:S01]  /*2a7e0*/  FFMA R21, R18, R0, R21 ;  /* 0x0000000012157223 */ /* 0x000fe20000000015 */
[----:B------:R-:W-:Y:S02]  /*2a7f0*/  HADD2.F32 R18, -RZ, R11.H0_H0 ;  /* 0x2000000bff127230 */ /* 0x000fe40000004100 */
[----:B------:R-:W-:Y:S01]  /*2a800*/  FMUL R43, R14, R2 ;  /* 0x000000020e2b7220 */ /* 0x000fe20000400000 */
[----:B------:R-:W-:-:S02]  /*2a810*/  HADD2.F32 R14, -RZ, R9.H0_H0 ;  /* 0x20000009ff0e7230 */ /* 0x000fc40000004100 */
[-C--:B------:R-:W-:Y:S01]  /*2a820*/  FFMA R12, R12, R0.reuse, R15 ;  /* 0x000000000c0c7223 */ /* 0x080fe2000000000f */
[----:B------:R-:W-:Y:S02]  /*2a830*/  HADD2.F32 R26, -RZ, R5.H1_H1 ;  /* 0x30000005ff1a7230 */ /* 0x000fe40000004100 */
[-C--:B------:R-:W-:Y:S01]  /*2a840*/  FFMA R25, R18, R0.reuse, R25 ;  /* 0x0000000012197223 */ /* 0x080fe20000000019 */
[-C--:B------:R-:W-:Y:S01]  /*2a850*/  FFMA R41, R32, R0.reuse, R41 ;  /* 0x0000000020297223 */ /* 0x080fe20000000029 */
[-C--:B------:R-:W-:Y:S01]  /*2a860*/  FFMA R17, R14, R0.reuse, R17 ;  /* 0x000000000e117223 */ /* 0x080fe20000000011 */
[-C--:B------:R-:W-:Y:S01]  /*2a870*/  FFMA R14, R16, R0.reuse, R19 ;  /* 0x00000000100e7223 */ /* 0x080fe20000000013 */
[-C--:B------:R-:W-:Y:S01]  /*2a880*/  FFMA R16, R20, R0.reuse, R23 ;  /* 0x0000000014107223 */ /* 0x080fe20000000017 */
[----:B------:R-:W-:Y:S02]  /*2a890*/  HADD2.F32 R20, -RZ, R11.H1_H1 ;  /* 0x3000000bff147230 */ /* 0x000fe40000004100 */
[----:B------:R-:W-:Y:S01]  /*2a8a0*/  FFMA R26, R26, R0, R35 ;  /* 0x000000001a1a7223 */ /* 0x000fe20000000023 */
[----:B------:R-:W-:-:S02]  /*2a8b0*/  F2FP.F16.F32.PACK_AB R12, R12, R13 ;  /* 0x0000000d0c0c723e */ /* 0x000fc400000000ff */
[----:B------:R-:W-:Y:S01]  /*2a8c0*/  F2FP.F16.F32.PACK_AB R13, R14, R17 ;  /* 0x000000110e0d723e */ /* 0x000fe200000000ff */
[-C--:B------:R-:W-:Y:S01]  /*2a8d0*/  FFMA R18, R20, R0.reuse, R27 ;  /* 0x0000000014127223 */ /* 0x080fe2000000001b */
[-C--:B------:R-:W-:Y:S01]  /*2a8e0*/  FFMA R20, R28, R0.reuse, R31 ;  /* 0x000000001c147223 */ /* 0x080fe2000000001f */
[----:B------:R-:W-:Y:S01]  /*2a8f0*/  HADD2.F32 R28, -RZ, R6.H0_H0 ;  /* 0x20000006ff1c7230 */ /* 0x000fe20000004100 */
[----:B------:R-:W-:Y:S02]  /*2a900*/  F2FP.F16.F32.PACK_AB R14, R16, R21 ;  /* 0x00000015100e723e */ /* 0x000fe400000000ff */
[----:B------:R-:W-:Y:S02]  /*2a910*/  F2FP.F16.F32.PACK_AB R15, R18, R25 ;  /* 0x00000019120f723e */ /* 0x000fe400000000ff */
[-C--:B------:R-:W-:Y:S01]  /*2a920*/  FFMA R37, R28, R0.reuse, R37 ;  /* 0x000000001c257223 */ /* 0x080fe20000000025 */
[-C--:B------:R-:W-:Y:S01]  /*2a930*/  FFMA R28, R30, R0.reuse, R39 ;  /* 0x000000001e1c7223 */ /* 0x080fe20000000027 */
[----:B------:R-:W-:Y:S01]  /*2a940*/  FFMA R30, R34, R0, R43 ;  /* 0x00000000221e7223 */ /* 0x000fe2000000002b */
[----:B------:R-:W-:Y:S01]  /*2a950*/  F2FP.F16.F32.PACK_AB R32, R20, R29 ;  /* 0x0000001d1420723e */ /* 0x000fe200000000ff */
[----:B------:R1:W-:Y:S01]  /*2a960*/  STSM.16.MT88.4 [R3+0x30000], R12 ;  /* 0x0300000c03007844 */ /* 0x0003e20000004200 */
        /* <DEDUP_REMOVED lines=18> */
.L_x_206:
[----:B------:R-:W-:Y:S05]  /*2aa90*/  BSYNC B0 ;  /* 0x0000000000007941 */ /* 0x000fea0003800000 */
.L_x_205:
[----:B------:R-:W-:Y:S06]  /*2aaa0*/  BAR.SYNC.DEFER_BLOCKING 0x1, 0x80 ;  /* 0x0042000000007b1d */ /* 0x000fec0000010000 */
[----:B------:R-:W-:Y:S05]  /*2aab0*/  @!P0 BRA `(.L_x_207) ;  /* 0x0000000000048947 */ /* 0x000fea0003800000 */
[----:B------:R-:W-:Y:S01]  /*2aac0*/  BPT.TRAP 0x1 ;  /* 0x000000040000795c */ /* 0x000fe20000300000 */
.L_x_207:
[----:B------:R-:W-:Y:S01]  /*2aad0*/  SYNCS.ARRIVE.TRANS64.RED.A1T0 RZ, [UR7], RZ ;  /* 0x000000ffffff79a7 */ /* 0x000fe20008100407 */
[----:B------:R-:W-:Y:S05]  /*2aae0*/  @!P0 BRA `(.L_x_208) ;  /* 0x0000000000048947 */ /* 0x000fea0003800000 */
[----:B------:R-:W-:Y:S01]  /*2aaf0*/  BPT.TRAP 0x1 ;  /* 0x000000040000795c */ /* 0x000fe20000300000 */
.L_x_208:
[----:B------:R-:W2:Y:S02]  /*2ab00*/  SYNCS.PHASECHK.TRANS64.TRYWAIT P3, [UR47+0x344b8], R24 ;  /* 0x0344b818ff0075a7 */ /* 0x000ea4000806016f */
[----:B--2---:R-:W-:Y:S05]  /*2ab10*/  @!P3 BRA `(.L_x_209) ;  /* 0x000000a00084b947 */ /* 0x004fea0003800000 */
.L_x_567:
        /* <DEDUP_REMOVED lines=93> */
.L_x_211:
[----:B------:R-:W-:Y:S05]  /*2b0f0*/  BSYNC B0 ;  /* 0x0000000000007941 */ /* 0x000fea0003800000 */
.L_x_210:
[----:B------:R-:W-:Y:S06]  /*2b100*/  BAR.SYNC.DEFER_BLOCKING 0x1, 0x80 ;  /* 0x0042000000007b1d */ /* 0x000fec0000010000 */
[----:B------:R-:W-:Y:S05]  /*2b110*/  @!P0 BRA `(.L_x_212) ;  /* 0x0000000000048947 */ /* 0x000fea0003800000 */
[----:B------:R-:W-:Y:S01]  /*2b120*/  BPT.TRAP 0x1 ;  /* 0x000000040000795c */ /* 0x000fe20000300000 */
.L_x_212:
[----:B------:R-:W-:Y:S01]  /*2b130*/  SYNCS.ARRIVE.TRANS64.RED.A1T0 RZ, [UR4], RZ ;  /* 0x000000ffffff79a7 */ /* 0x000fe20008100404 */
[----:B------:R-:W-:Y:S05]  /*2b140*/  @!P0 BRA `(.L_x_213) ;  /* 0x0000000000048947 */ /* 0x000fea0003800000 */
[----:B------:R-:W-:Y:S01]  /*2b150*/  BPT.TRAP 0x1 ;  /* 0x000000040000795c */ /* 0x000fe20000300000 */
.L_x_213:
[----:B------:R-:W2:Y:S02]  /*2b160*/  SYNCS.PHASECHK.TRANS64.TRYWAIT P3, [UR47+0x344c0], R24 ;  /* 0x0344c018ff0075a7 */ /* 0x000ea4000806016f */
[----:B--2---:R-:W-:Y:S05]  /*2b170*/  @!P3 BRA `(.L_x_214) ;  /* 0x0000009c0004b947 */ /* 0x004fea0003800000 */
.L_x_568:
        /* <DEDUP_REMOVED lines=93> */
.L_x_216:
[----:B------:R-:W-:Y:S05]  /*2b750*/  BSYNC B0 ;  /* 0x0000000000007941 */ /* 0x000fea0003800000 */
.L_x_215:
[----:B------:R-:W-:Y:S06]  /*2b760*/  BAR.SYNC.DEFER_BLOCKING 0x1, 0x80 ;  /* 0x0042000000007b1d */ /* 0x000fec0000010000 */
[----:B------:R-:W-:Y:S05]  /*2b770*/  @!P0 BRA `(.L_x_217) ;  /* 0x0000000000048947 */ /* 0x000fea0003800000 */
[----:B------:R-:W-:Y:S01]  /*2b780*/  BPT.TRAP 0x1 ;  /* 0x000000040000795c */ /* 0x000fe20000300000 */
.L_x_217:
[----:B------:R-:W-:Y:S01]  /*2b790*/  SYNCS.ARRIVE.TRANS64.RED.A1T0 RZ, [UR5], RZ ;  /* 0x000000ffffff79a7 */ /* 0x000fe20008100405 */
[----:B------:R-:W-:Y:S05]  /*2b7a0*/  @!P0 BRA `(.L_x_218) ;  /* 0x0000000000048947 */ /* 0x000fea0003800000 */
[----:B------:R-:W-:Y:S01]  /*2b7b0*/  BPT.TRAP 0x1 ;  /* 0x000000040000795c */ /* 0x000fe20000300000 */
.L_x_218:
[----:B------:R-:W2:Y:S02]  /*2b7c0*/  SYNCS.PHASECHK.TRANS64.TRYWAIT P3, [UR47+0x344c8], R24 ;  /* 0x0344c818ff0075a7 */ /* 0x000ea4000806016f */
[----:B--2---:R-:W-:Y:S05]  /*2b7d0*/  @!P3 BRA `(.L_x_219) ;  /* 0x000000940084b947 */ /* 0x004fea0003800000 */
.L_x_569:
        /* <DEDUP_REMOVED lines=41> */
[----:B------:R-:W-:Y:S02]  /*2ba70*/  HADD2.F32 R35, -RZ, R7.H0_H0 ;  /* 0x20000007ff237230 */ /* 0x000fe40000004100 */
[-C--:B------:R-:W-:Y:S01]  /*2ba80*/  FFMA R31, R31, R0.reuse, R148 ;  /* 0x000000001f1f7223 */ /* 0x080fe20000000094 */
[--C-:B------:R-:W-:Y:S02]  /*2ba90*/  HADD2.F32 R25, -RZ, R4.reuse.H0_H0 ;  /* 0x20000004ff197230 */ /* 0x100fe40000004100 */
[----:B------:R-:W-:Y:S01]  /*2baa0*/  FFMA R26, R33, R0, R26 ;  /* 0x00000000211a7223 */ /* 0x000fe2000000001a */
[----:B------:R-:W-:-:S02]  /*2bab0*/  HADD2.F32 R27, -RZ, R4.H1_H1 ;  /* 0x30000004ff1b7230 */ /* 0x000fc40000004100 */
        /* <DEDUP_REMOVED lines=31> */
.L_x_221:
[----:B------:R-:W-:Y:S05]  /*2bcb0*/  BSYNC B0 ;  /* 0x0000000000007941 */ /* 0x000fea0003800000 */
.L_x_220:
[----:B------:R-:W-:Y:S06]  /*2bcc0*/  BAR.SYNC.DEFER_BLOCKING 0x1, 0x80 ;  /* 0x0042000000007b1d */ /* 0x000fec0000010000 */
[----:B------:R-:W-:Y:S05]  /*2bcd0*/  @!P0 BRA `(.L_x_222) ;  /* 0x0000000000048947 */ /* 0x000fea0003800000 */
[----:B------:R-:W-:Y:S01]  /*2bce0*/  BPT.TRAP 0x1 ;  /* 0x000000040000795c */ /* 0x000fe20000300000 */
.L_x_222:
[----:B------:R-:W-:Y:S01]  /*2bcf0*/  UISETP.NE.AND UP0, UPT, UR52, 0x3, UPT ;  /* 0x000000033400788c */ /* 0x000fe2000bf05270 */
[----:B------:R-:W-:Y:S05]  /*2bd00*/  SYNCS.ARRIVE.TRANS64.RED.A1T0 RZ, [UR6], RZ ;  /* 0x000000ffffff79a7 */ /* 0x000fea0008100406 */
[----:B------:R-:W-:-:S13]  /*2bd10*/  PLOP3.LUT P1, PT, PT, PT, UP0, 0x80, 0x0 ;  /* 0x000000000000781c */ /* 0x000fda0003f2f008 */
[----:B------:R-:W-:Y:S05]  /*2bd20*/  @!P1 BRA `(.L_x_223) ;  /* 0x0000000000049947 */ /* 0x000fea0003800000 */
[----:B------:R-:W-:Y:S01]  /*2bd30*/  BPT.TRAP 0x1 ;  /* 0x000000040000795c */ /* 0x000fe20000300000 */
.L_x_223:
[----:B------:R-:W-:Y:S02]  /*2bd40*/  R2UR UR4, R22 ;  /* 0x00000000160472ca */ /* 0x000fe400000e0000 */
[----:B------:R-:W-:Y:S02]  /*2bd50*/  SHF.L.U32 R0, R152, 0x1f, RZ ;  /* 0x0000001f98007819 */ /* 0x000fe400000006ff */
[----:B------:R-:W-:-:S09]  /*2bd60*/  LEA R19, R22, UR47, 0x4 ;  /* 0x0000002f16137c11 */ /* 0x000fd2000f8e20ff */
[----:B------:R-:W-:-:S09]  /*2bd70*/  ULEA UR4, UR4, UR47, 0x3 ;  /* 0x0000002f04047291 */ /* 0x000fd2000f8e183f */
[----:B------:R-:W2:Y:S02]  /*2bd80*/  SYNCS.PHASECHK.TRANS64.TRYWAIT P2, [UR4+0x34400], R0 ;  /* 0x03440000ff0075a7 */ /* 0x000ea40008040144 */
[----:B--2---:R-:W-:Y:S05]  /*2bd90*/  @!P2 BRA `(.L_x_224) ;  /* 0x00000090002ca947 */ /* 0x004fea0003800000 */
.L_x_570:
[----:B------:R-:W2:Y:S01]  /*2bda0*/  LDS.128 R16, [R19+0x34520] ;  /* 0x0345200013107984 */ /* 0x000ea20000000c00 */
        /* <DEDUP_REMOVED lines=8> */
.L_x_225:
[----:B------:R-:W-:Y:S01]  /*2be30*/  UIADD3 UR4, UR4, 0x34440, URZ ;  /* 0x0003444004047890 */ /* 0x000fe2000fffe03f */
[----:B--2---:R-:W-:Y:S02]  /*2be40*/  ISETP.NE.AND P3, PT, R19, RZ, PT ;  /* 0x000000ff1300720c */ /* 0x004fe40003f65270 */
[----:B------:R-:W-:Y:S01]  /*2be50*/  IADD3 R22, R22, 0x1, RZ ;  /* 0x0000000116167810 */ /* 0x000fe20007ffe0ff */
[----:B------:R-:W-:Y:S01]  /*2be60*/  UPRMT UR4, UR56, 0x654, UR4 ;  /* 0x0000065438047896 */ /* 0x000fe20008000004 */
[----:B------:R-:W-:Y:S02]  /*2be70*/  MOV R19, RZ ;  /* 0x000000ff00137202 */ /* 0x000fe40000000f00 */
[----:B------:R-:W-:-:S04]  /*2be80*/  ISETP.NE.AND P2, PT, R22, 0x8, PT ;  /* 0x000000081600780c */ /* 0x000fc80003f45270 */
[----:B-1----:R-:W-:Y:S02]  /*2be90*/  SEL R3, RZ, 0x1, P2 ;  /* 0x00000001ff037807 */ /* 0x002fe40001000000 */
[----:B---3--:R-:W-:Y:S01]  /*2bea0*/  SYNCS.ARRIVE.TRANS64.RED.A1T0 RZ, [UR4], RZ ;  /* 0x000000ffffff79a7 */ /* 0x008fe20008100404 */
[----:B------:R-:W-:Y:S02]  /*2beb0*/  SEL R22, R22, RZ, P2 ;  /* 0x000000ff16167207 */ /* 0x000fe40001000000 */
[----:B------:R-:W-:Y:S01]  /*2bec0*/  LOP3.LUT R152, R152, R3, RZ, 0x3c, !PT ;  /* 0x0000000398987212 */ /* 0x000fe200078e3cff */
[----:B------:R-:W-:Y:S06]  /*2bed0*/  @!P3 BRA `(.L_x_226) ;  /* 0x0000000000b4b947 */ /* 0x000fec0003800000 */
[----:B------:R-:W1:Y:S02]  /*2bee0*/  LDC.64 R2, c[0x0][0x290] ;  /* 0x0000a400ff027b82 */ /* 0x000e640000000a00 */
[----:B-1----:R-:W-:-:S06]  /*2bef0*/  IMAD.WIDE R2, R18, 0xc, R2 ;  /* 0x0000000c12027825 */ /* 0x002fcc00078e0202 */
[----:B------:R-:W2:Y:S02]  /*2bf00*/  LDG.E R2, desc[UR38][R2.64+0x8] ;  /* 0x0000082602027981 */ /* 0x000ea4000c1e1900 */
[----:B--2---:R-:W-:-:S13]  /*2bf10*/  R2UR UR4, R2 ;  /* 0x00000000020472ca */ /* 0x004fda00000e0000 */
[----:B------:R-:W-:-:S04]  /*2bf20*/  UIADD3 UR4, UR4, 0x3f, URZ ;  /* 0x0000003f04047890 */ /* 0x000fc8000fffe03f */
[----:B------:R-:W-:-:S04]  /*2bf30*/  USHF.R.S32.HI UR5, URZ, 0x1f, UR4 ;  /* 0x0000001f3f057899 */ /* 0x000fc80008011404 */
[----:B------:R-:W-:-:S04]  /*2bf40*/  ULEA.HI UR5, UR5, UR4, URZ, 0x6 ;  /* 0x0000000405057291 */ /* 0x000fc8000f8f303f */
[----:B------:R-:W-:-:S04]  /*2bf50*/  USHF.R.S32.HI UR5, URZ, 0x6, UR5 ;  /* 0x000000063f057899 */ /* 0x000fc80008011405 */
[----:B------:R-:W-:Y:S02]  /*2bf60*/  UIADD3 UR41, UR41, UR5, URZ ;  /* 0x0000000529297290 */ /* 0x000fe4000fffe03f */
[----:B------:R-:W-:Y:S02]  /*2bf70*/  UISETP.GE.U32.AND UP1, UPT, UR5, 0x3, UPT ;  /* 0x000000030500788c */ /* 0x000fe4000bf26070 */
[----:B------:R-:W-:-:S04]  /*2bf80*/  UISETP.GT.U32.AND UP0, UPT, UR41, 0x2, UPT ;  /* 0x000000022900788c */ /* 0x000fc8000bf04070 */
[----:B------:R-:W-:-:S04]  /*2bf90*/  UISETP.LT.U32.AND UP0, UPT, UR5, 0x3, UP0 ;  /* 0x000000030500788c */ /* 0x000fc80008701070 */
[----:B------:R-:W-:Y:S02]  /*2bfa0*/  USEL UR6, URZ, 0x1, !UP0 ;  /* 0x000000013f067887 */ /* 0x000fe4000c000000 */
[----:B------:R-:W-:Y:S02]  /*2bfb0*/  @UP1 UIMAD.WIDE.U32 UR4, UR41, -0x55555555, URZ ;  /* 0xaaaaaaab290418a5 */ /* 0x000fe4000f8e003f */
[----:B------:R-:W-:Y:S02]  /*2bfc0*/  ULOP3.LUT UR42, UR42, UR6, URZ, 0x3c, !UPT ;  /* 0x000000062a2a7292 */ /* 0x000fe4000f8e3c3f */
[----:B------:R-:W-:-:S04]  /*2bfd0*/  @UP1 USHF.R.U32.HI UR4, URZ, 0x1, UR5 ;  /* 0x000000013f041899 */ /* 0x000fc80008011605 */
[----:B------:R-:W-:Y:S01]  /*2bfe0*/  @UP1 ULOP3.LUT UR42, UR42, 0x1, UR4, 0x78, !UPT ;  /* 0x000000012a2a1892 */ /* 0x000fe2000f8e7804 */
[----:B------:R-:W-:Y:S11]  /*2bff0*/  @!P1 BRA `(.L_x_227) ;  /* 0x0000000000049947 */ /* 0x000ff60003800000 */
[----:B------:R-:W-:Y:S01]  /*2c000*/  BPT.TRAP 0x1 ;  /* 0x000000040000795c */ /* 0x000fe20000300000 */
.L_x_227:
[----:B------:R-:W-:Y:S02]  /*2c010*/  R2UR UR4, R22 ;  /* 0x00000000160472ca */ /* 0x000fe400000e0000 */
[----:B------:R-:W-:Y:S02]  /*2c020*/  SHF.L.U32 R2, R152, 0x1f, RZ ;  /* 0x0000001f98027819 */ /* 0x000fe400000006ff */
[----:B------:R-:W-:-:S09]  /*2c030*/  LEA R0, R22, UR47, 0x4 ;  /* 0x0000002f16007c11 */ /* 0x000fd2000f8e20ff */
[----:B------:R-:W-:-:S09]  /*2c040*/  ULEA UR4, UR4, UR47, 0x3 ;  /* 0x0000002f04047291 */ /* 0x000fd2000f8e183f */
[----:B------:R-:W1:Y:S02]  /*2c050*/  SYNCS.PHASECHK.TRANS64.TRYWAIT P2, [UR4+0x34400], R2 ;  /* 0x03440002ff0075a7 */ /* 0x000e640008040144 */
[----:B-1----:R-:W-:Y:S05]  /*2c060*/  @!P2 BRA `(.L_x_228) ;  /* 0x0000008c0090a947 */ /* 0x002fea0003800000 */
.L_x_571:
[----:B------:R2:W3:Y:S01]  /*2c070*/  LDS.128 R16, [R0+0x34520] ;  /* 0x0345200000107984 */ /* 0x0004e20000000c00 */
[----:B------:R-:W-:Y:S01]  /*2c080*/  @!PT LDS RZ, [RZ] ;  /* 0x00000000fffff984 */ /* 0x000fe20000000800 */
[----:B------:R-:W-:Y:S01]  /*2c090*/  @!PT LDS RZ, [RZ] ;  /* 0x00000000fffff984 */ /* 0x000fe20000000800 */
[----:B------:R-:W-:Y:S01]  /*2c0a0*/  @!PT LDS RZ, [RZ] ;  /* 0x00000000fffff984 */ /* 0x000fe20000000800 */
[----:B------:R-:W-:Y:S01]  /*2c0b0*/  @!PT LDS RZ, [RZ] ;  /* 0x00000000fffff984 */ /* 0x000fe20000000800 */
[----:B------:R4:W-:Y:S06]  /*2c0c0*/  MEMBAR.ALL.CTA ;  /* 0x0000000000007992 */ /* 0x0009ec0000008000 */
[----:B----4-:R-:W4:Y:S01]  /*2c0d0*/  FENCE.VIEW.ASYNC.S ;  /* 0x00000000000073c6 */ /* 0x010f220000000000 */
[----:B--2---:R-:W-:Y:S05]  /*2c0e0*/  @!P1 BRA `(.L_x_229) ;  /* 0x0000000000049947 */ /* 0x004fea0003800000 */
[----:B------:R-:W-:Y:S01]  /*2c0f0*/  BPT.TRAP 0x1 ;  /* 0x000000040000795c */ /* 0x000fe20000300000 */
.L_x_229:
[----:B------:R-:W-:Y:S01]  /*2c100*/  UIADD3 UR4, UR4, 0x34440, URZ ;  /* 0x0003444004047890 */ /* 0x000fe2000fffe03f */
[----:B------:R-:W-:-:S03]  /*2c110*/  VIADD R22, R22, 0x1 ;  /* 0x0000000116167836 */ /* 0x000fc60000000000 */
[----:B------:R-:W-:Y:S02]  /*2c120*/  UPRMT UR4, UR56, 0x654, UR4 ;  /* 0x0000065438047896 */ /* 0x000fe40008000004 */
[----:B------:R-:W-:-:S04]  /*2c130*/  ISETP.NE.AND P1, PT, R22, 0x8, PT ;  /* 0x000000081600780c */ /* 0x000fc80003f25270 */
[----:B-1----:R-:W-:Y:S02]  /*2c140*/  SEL R3, RZ, 0x1, P1 ;  /* 0x00000001ff037807 */ /* 0x002fe40000800000 */
[----:B------:R-:W-:Y:S01]  /*2c150*/  SEL R22, R22, RZ, P1 ;  /* 0x000000ff16167207 */ /* 0x000fe20000800000 */
[----:B----4-:R-:W-:Y:S01]  /*2c160*/  SYNCS.ARRIVE.TRANS64.RED.A1T0 RZ, [UR4], RZ ;  /* 0x000000ffffff79a7 */ /* 0x010fe20008100404 */
[----:B------:R-:W-:Y:S01]  /*2c170*/  UIMAD.WIDE.U32 UR4, UR41, -0x55555555, URZ ;  /* 0xaaaaaaab290478a5 */ /* 0x000fe2000f8e003f */
[----:B------:R-:W-:-:S03]  /*2c180*/  LOP3.LUT R152, R152, R3, RZ, 0x3c, !PT ;  /* 0x0000000398987212 */ /* 0x000fc600078e3cff */
[----:B------:R-:W-:-:S04]  /*2c190*/  USHF.R.U32.HI UR4, URZ, 0x1, UR5 ;  /* 0x000000013f047899 */ /* 0x000fc80008011605 */
[----:B------:R-:W-:-:S12]  /*2c1a0*/  UIMAD UR41, UR4, -0x3, UR41 ;  /* 0xfffffffd042978a4 */ /* 0x000fd8000f8e0229 */
.L_x_226:
[----:B---3--:R-:W-:Y:S02]  /*2c1b0*/  ISETP.NE.AND P1, PT, R19, RZ, PT ;  /* 0x000000ff1300720c */ /* 0x008fe40003f25270 */
[CC--:B------:R-:W-:Y:S02]  /*2c1c0*/  ISETP.NE.AND P2, PT, R155.reuse, R18.reuse, PT ;  /* 0x000000129b00720c */ /* 0x0c0fe40003f45270 */
[----:B------:R-:W-:-:S13]  /*2c1d0*/  ISETP.EQ.OR P3, PT, R155, R18, !P1 ;  /* 0x000000129b00720c */ /* 0x000fda0004f62670 */
[----:B------:R-:W-:Y:S05]  /*2c1e0*/  @P3 BRA `(.L_x_230) ;  /* 0x0000000000fc3947 */ /* 0x000fea0003800000 */
[----:B------:R-:W-:-:S13]  /*2c1f0*/  ISETP.NE.AND P3, PT, RZ, UR51, PT ;  /* 0x00000033ff007c0c */ /* 0x000fda000bf65270 */
[----:B------:R-:W-:Y:S05]  /*2c200*/  @P3 BRA `(.L_x_230) ;  /* 0x0000000000f43947 */ /* 0x000fea0003800000 */
[----:B------:R-:W1:Y:S01]  /*2c210*/  S2R R0, SR_LANEID ;  /* 0x0000000000007919 */ /* 0x000e620000000000 */
[----:B------:R-:W-:Y:S01]  /*2c220*/  ELECT P3, URZ, PT ;  /* 0x00000000003f782f */ /* 0x000fe20003860000 */
[----:B------:R-:W-:Y:S01]  /*2c230*/  BSSY B0, `(.L_x_231) ;  /* 0x000002f000007945 */ /* 0x000fe20003800000 */
[----:B-1----:R-:W-:-:S11]  /*2c240*/  SHF.L.U32 R15, R0, 0x2, RZ ;  /* 0x00000002000f7819 */ /* 0x002fd600000006ff */
[----:B------:R-:W-:Y:S05]  /*2c250*/  @!P3 BRA `(.L_x_232) ;  /* 0x0000000000b0b947 */ /* 0x000fea0003800000 */
[----:B------:R-:W-:Y:S01]  /*2c260*/  SHF.R.S32.HI R3, RZ, 0x1f, R18 ;  /* 0x0000001fff037819 */ /* 0x000fe20000011412 */
[----:B------:R-:W-:Y:S01]  /*2c270*/  ULDC.64 UR4, c[0x0][0x820] ;  /* 0x0002080000047ab9 */ /* 0x000fe20000000a00 */
[C---:B------:R-:W-:Y:S02]  /*2c280*/  SHF.L.U32 R0, R18.reuse, 0x3, RZ ;  /* 0x0000000312007819 */ /* 0x040fe400000006ff */
[----:B------:R-:W-:Y:S02]  /*2c290*/  SHF.L.U64.HI R8, R18, 0x3, R3 ;  /* 0x0000000312087819 */ /* 0x000fe40000010203 */
[----:B------:R-:W-:Y:S01]  /*2c2a0*/  IADD3 R4, P3, R0, UR4, RZ ;  /* 0x0000000400047c10 */ /* 0x000fe2000ff7e0ff */
[----:B------:R-:W1:Y:S03]  /*2c2b0*/  LDC.64 R2, c[0x0][0x290] ;  /* 0x0000a400ff027b82 */ /* 0x000e660000000a00 */
[----:B------:R-:W-:Y:S01]  /*2c2c0*/  IADD3.X R5, R8, UR5, RZ, P3, !PT ;  /* 0x0000000508057c10 */ /* 0x000fe20009ffe4ff */
[----:B------:R-:W-:-:S05]  /*2c2d0*/  ULDC.64 UR4, c[0x0][0x818] ;  /* 0x0002060000047ab9 */ /* 0x000fca0000000a00 */
[----:B------:R-:W2:Y:S01]  /*2c2e0*/  LDG.E.64 R4, desc[UR38][R4.64] ;  /* 0x0000002604047981 */ /* 0x000ea2000c1e1b00 */
[----:B-1----:R-:W-:Y:S01]  /*2c2f0*/  IMAD.WIDE R6, R18, 0xc, R2 ;  /* 0x0000000c12067825 */ /* 0x002fe200078e0202 */
[----:B------:R-:W-:Y:S02]  /*2c300*/  IADD3 R2, P3, R0, UR4, RZ ;  /* 0x0000000400027c10 */ /* 0x000fe4000ff7e0ff */
[----:B------:R-:W1:Y:S02]  /*2c310*/  LDS R0, [UR48+0x1c] ;  /* 0x00001c30ff007984 */ /* 0x000e640008000800 */
[----:B------:R-:W-:Y:S02]  /*2c320*/  IADD3.X R3, R8, UR5, RZ, P3, !PT ;  /* 0x0000000508037c10 */ /* 0x000fe40009ffe4ff */
[----:B------:R-:W3:Y:S04]  /*2c330*/  LDG.E R12, desc[UR38][R6.64] ;  /* 0x00000026060c7981 */ /* 0x000ee8000c1e1900 */
[----:B------:R4:W5:Y:S04]  /*2c340*/  LDG.E R13, desc[UR38][R6.64+0x4] ;  /* 0x00000426060d7981 */ /* 0x000968000c1e1900 */
[----:B------:R-:W5:Y:S01]  /*2c350*/  LDG.E.64 R2, desc[UR38][R2.64] ;  /* 0x0000002602027981 */ /* 0x000f62000c1e1b00 */
[----:B------:R-:W-:-:S03]  /*2c360*/  MOV R8, UR48 ;  /* 0x0000003000087c02 */ /* 0x000fc60008000f00 */
[----:B------:R-:W-:Y:S01]  /*2c370*/  STS [UR48+0x30], RZ ;  /* 0x000030ffff007988 */ /* 0x000fe20008000830 */
[----:B------:R-:W-:Y:S02]  /*2c380*/  SHF.R.U64 R8, R8, 0x4, RZ ;  /* 0x0000000408087819 */ /* 0x000fe400000012ff */
[----:B----4-:R-:W-:-:S03]  /*2c390*/  CS2R R6, SRZ ;  /* 0x0000000000067805 */ /* 0x010fc6000001ff00 */
[----:B------:R-:W-:Y:S04]  /*2c3a0*/  STS [UR48+0x10], R8 ;  /* 0x00001008ff007988 */ /* 0x000fe80008000830 */
[----:B------:R-:W-:Y:S01]  /*2c3b0*/  STS [UR48+0x14], R8 ;  /* 0x00001408ff007988 */ /* 0x000fe20008000830 */
[C---:B--2---:R-:W-:Y:S01]  /*2c3c0*/  SHF.L.U64.HI R11, R4.reuse, 0x1, R5 ;  /* 0x00000001040b7819 */ /* 0x044fe20000010205 */
[----:B------:R-:W-:-:S03]  /*2c3d0*/  IMAD.SHL.U32 R10, R4, 0x2, RZ ;  /* 0x00000002040a7824 */ /* 0x000fc600078e00ff */
[----:B------:R-:W-:Y:S02]  /*2c3e0*/  LOP3.LUT R11, R11, 0x1fffffff, RZ, 0xc0, !PT ;  /* 0x1fffffff0b0b7812 */ /* 0x000fe400078ec0ff */
[----:B------:R-:W-:Y:S02]  /*2c3f0*/  LOP3.LUT R10, R10, 0xfffffffe, RZ, 0xc0, !PT ;  /* 0xfffffffe0a0a7812 */ /* 0x000fe400078ec0ff */
[--C-:B------:R-:W-:Y:S02]  /*2c400*/  SHF.R.U32.HI R5, RZ, 0x4, R11.reuse ;  /* 0x00000004ff057819 */ /* 0x100fe4000001160b */
[----:B------:R-:W-:Y:S02]  /*2c410*/  SHF.R.U64 R10, R10, 0x4, R11 ;  /* 0x000000040a0a7819 */ /* 0x000fe4000000120b */
[----:B-1----:R-:W-:-:S03]  /*2c420*/  LOP3.LUT R0, R0, 0xf, R5, 0xb8, !PT ;  /* 0x0000000f00007812 */ /* 0x002fc600078eb805 */
[----:B------:R-:W-:Y:S04]  /*2c430*/  STS [UR48+0xc], R10 ;  /* 0x00000c0aff007988 */ /* 0x000fe80008000830 */
[----:B------:R-:W-:Y:S01]  /*2c440*/  STS [UR48+0x1c], R0 ;  /* 0x00001c00ff007988 */ /* 0x000fe20008000830 */
[----:B---3--:R-:W-:-:S03]  /*2c450*/  IADD3 R4, R12, -0x1, RZ ;  /* 0xffffffff0c047810 */ /* 0x008fc60007ffe0ff */
[----:B------:R-:W1:Y:S04]  /*2c460*/  LDS R5, [UR48+0x1c] ;  /* 0x00001c30ff057984 */ /* 0x000e680008000800 */
[----:B-----5:R-:W-:Y:S01]  /*2c470*/  STS.64 [UR48], R2 ;  /* 0x00000002ff007988 */ /* 0x020fe20008000a30 */
[----:B-1----:R-:W-:-:S05]  /*2c480*/  LOP3.LUT R5, R5, 0xf0, RZ, 0xb8, !PT ;  /* 0x000000f005057812 */ /* 0x002fca00078eb8ff */
[----:B------:R1:W-:Y:S04]  /*2c490*/  STS [UR48+0x1c], R5 ;  /* 0x00001c05ff007988 */ /* 0x0003e80008000830 */
[----:B------:R-:W2:Y:S01]  /*2c4a0*/  LDS R9, [UR48+0x1c] ;  /* 0x00001c30ff097984 */ /* 0x000ea20008000800 */
[----:B-1----:R-:W-:-:S05]  /*2c4b0*/  IADD3 R5, R13, -0x1, RZ ;  /* 0xffffffff0d057810 */ /* 0x002fca0007ffe0ff */
[----:B------:R-:W-:Y:S01]  /*2c4c0*/  STS.128 [UR48+0x20], R4 ;  /* 0x00002004ff007988 */ /* 0x000fe20008000c30 */
[----:B--2---:R-:W-:-:S05]  /*2c4d0*/  LOP3.LUT R9, R9, 0xf00, RZ, 0xb8, !PT ;  /* 0x00000f0009097812 */ /* 0x004fca00078eb8ff */
[----:B------:R-:W-:Y:S04]  /*2c4e0*/  STS.64 [UR48+0x18], R8 ;  /* 0x00001808ff007988 */ /* 0x000fe80008000a30 */
[----:B------:R-:W1:Y:S02]  /*2c4f0*/  LDS R14, [UR48+0x1c] ;  /* 0x00001c30ff0e7984 */ /* 0x000e640008000800 */
[----:B-1----:R-:W-:-:S05]  /*2c500*/  LOP3.LUT R0, R14, 0xf000, RZ, 0xb8, !PT ;  /* 0x0000f0000e007812 */ /* 0x002fca00078eb8ff */
[----:B------:R1:W-:Y:S02]  /*2c510*/  STS [UR48+0x1c], R0 ;  /* 0x00001c00ff007988 */ /* 0x0003e40008000830 */
.L_x_232:
[----:B------:R-:W-:Y:S05]  /*2c520*/  BSYNC B0 ;  /* 0x0000000000007941 */ /* 0x000fea0003800000 */
.L_x_231:
[----:B------:R-:W-:Y:S01]  /*2c530*/  NOP ;  /* 0x0000000000007918 */ /* 0x000fe20000000000 */
[----:B------:R2:W3:Y:S01]  /*2c540*/  LDS R5, [R15+UR48] ;  /* 0x000000300f057984 */ /* 0x0004e20008000800 */
[----:B------:R-:W-:Y:S02]  /*2c550*/  ELECT P3, URZ, PT ;  /* 0x00000000003f782f */ /* 0x000fe40003860000 */
[----:B------:R-:W-:Y:S01]  /*2c560*/  IADD3 R2, P4, R15, UR36, RZ ;  /* 0x000000240f027c10 */ /* 0x000fe2000ff9e0ff */
[----:B------:R-:W-:Y:S03]  /*2c570*/  BSSY B0, `(.L_x_233) ;  /* 0x0000005000007945 */ /* 0x000fe60003800000 */
[----:B------:R-:W-:-:S07]  /*2c580*/  IADD3.X R3, RZ, UR37, RZ, P4, !PT ;  /* 0x00000025ff037c10 */ /* 0x000fce000a7fe4ff */
[----:B--2---:R-:W-:Y:S05]  /*2c590*/  @!P3 BRA `(.L_x_234) ;  /* 0x000000000008b947 */ /* 0x004fea0003800000 */
[----:B------:R0:W-:Y:S01]  /*2c5a0*/  UTMACMDFLUSH ;  /* 0x00000000000079b7 */ /* 0x0001e20000000000 */
[----:B------:R-:W-:-:S04]  /*2c5b0*/  DEPBAR.LE SB0, 0x0 ;  /* 0x000080000000791a */ /* 0x000fc80000000000 */
.L_x_234:
[----:B------:R-:W-:Y:S05]  /*2c5c0*/  BSYNC B0 ;  /* 0x0000000000007941 */ /* 0x000fea0003800000 */
.L_x_233:
[----:B---3--:R2:W5:Y:S02]  /*2c5d0*/  ATOMG.E.EXCH.STRONG.GPU PT, RZ, [R2], R5 ;  /* 0x0000000502ff73a8 */ /* 0x00856400041ee100 */
.L_x_230:
[----:B------:R-:W-:-:S04]  /*2c5e0*/  DEPBAR.LE SB0, 0x0 ;  /* 0x000080000000791a */ /* 0x000fc80000000000 */
[----:B------:R-:W-:Y:S05]  /*2c5f0*/  @!P0 BRA `(.L_x_235) ;  /* 0x0000000000048947 */ /* 0x000fea0003800000 */
[----:B------:R-:W-:Y:S01]  /*2c600*/  BPT.TRAP 0x1 ;  /* 0x000000040000795c */ /* 0x000fe20000300000 */
.L_x_235:
[----:B-1----:R-:W-:Y:S01]  /*2c610*/  IMAD.U32 R0, RZ, RZ, UR53 ;  /* 0x00000035ff007e24 */ /* 0x002fe2000f8e00ff */
[----:B-----5:R-:W-:Y:S01]  /*2c620*/  SYNCS.ARRIVE.TRANS64.RED.A1T0 RZ, [UR7], RZ ;  /* 0x000000ffffff79a7 */ /* 0x020fe20008100407 */
[----:B------:R-:W-:Y:S02]  /*2c630*/  SEL R6, RZ, 0x1, !P2 ;  /* 0x00000001ff067807 */ /* 0x000fe40005000000 */
[----:B------:R-:W-:Y:S01]  /*2c640*/  LOP3.LUT R153, R153, 0x1, RZ, 0x3c, !PT ;  /* 0x0000000199997812 */ /* 0x000fe200078e3cff */
[----:B------:R1:W-:Y:S01]  /*2c650*/  SYNCS.ARRIVE.TRANS64.A1T0 RZ, [R0+UR49], RZ ;  /* 0x000000ff00ff79a7 */ /* 0x0003e20008100031 */
[----:B------:R-:W-:Y:S05]  /*2c660*/  @P1 BRA `(.L_x_236) ;  /* 0xfffffd7000f41947 */ /* 0x000fea000383ffff */
[----:B------:R-:W-:Y:S05]  /*2c670*/  EXIT ;  /* 0x000000000000794d */ /* 0x000fea0003800000 */
.L_x_23:
[----:B------:R-:W-:-:S08]  /*2c680*/  NOP ;  /* 0x0000000000007918 */ /* 0x000fd00000000000 */
[----:B----45:R-:W1:-:S00]  /*2c690*/  USETMAXREG.DEALLOC.CTAPOOL 0x28 ;  /* 0x00000028000079c8 */ /* 0x030e4000080e0500 */
[----:B------:R-:W-:-:S06]  /*2c6a0*/  UISETP.NE.AND UP1, UPT, UR51, 0x3, UPT ;  /* 0x000000033300788c */ /* 0x000fcc000bf25270 */
[----:B------:R-:W-:-:S13]  /*2c6b0*/  PLOP3.LUT P1, PT, PT, PT, UP1, 0x80, 0x0 ;  /* 0x000000000000781c */ /* 0x000fda0003f2f018 */
[----:B-1----:R-:W-:Y:S05]  /*2c6c0*/  @!P1 BRA `(.L_x_237) ;  /* 0x00000054007c9947 */ /* 0x002fea0003800000 */
[----:B------:R-:W-:-:S13]  /*2c6d0*/  ISETP.NE.AND P0, PT, RZ, UR51, PT ;  /* 0x00000033ff007c0c */ /* 0x000fda000bf05270 */
[----:B------:R-:W-:Y:S05]  /*2c6e0*/  @!P0 BRA `(.L_x_238) ;  /* 0x0000003800b08947 */ /* 0x000fea0003800000 */
[----:B------:R-:W-:-:S06]  /*2c6f0*/  UISETP.NE.AND UP0, UPT, UR51, 0x2, UPT ;  /* 0x000000023300788c */ /* 0x000fcc000bf05270 */
[----:B------:R-:W-:-:S13]  /*2c700*/  PLOP3.LUT P0, PT, PT, PT, UP0, 0x80, 0x0 ;  /* 0x000000000000781c */ /* 0x000fda0003f0f008 */
[----:B--2---:R-:W-:Y:S05]  /*2c710*/  @P0 EXIT ;  /* 0x000000000000094d */ /* 0x004fea0003800000 */
[----:B------:R-:W1:Y:S01]  /*2c720*/  S2UR UR4, SR_CTAID.Y ;  /* 0x00000000000479c3 */ /* 0x000e620000002600 */
[----:B------:R-:W-:Y:S01]  /*2c730*/  ELECT P0, URZ, PT ;  /* 0x00000000003f782f */ /* 0x000fe20003800000 */
[----:B------:R-:W-:Y:S01]  /*2c740*/  BSSY B0, `(.L_x_239) ;  /* 0x0000023000007945 */ /* 0x000fe20003800000 */
[----:B-1----:R-:W-:-:S11]  /*2c750*/  UIMAD UR4, UR4, UR60, UR57 ;  /* 0x0000003c040472a4 */ /* 0x002fd6000f8e0239 */
[----:B------:R-:W-:Y:S05]  /*2c760*/  @!P0 BRA `(.L_x_240) ;  /* 0x0000000000808947 */ /* 0x000fea0003800000 */
[----:B------:R-:W-:Y:S01]  /*2c770*/  STL.64 [R1+0x610], R18 ;  /* 0x0006101201007387 */ /* 0x000fe20000100a00 */
[----:B------:R-:W1:Y:S01]  /*2c780*/  LDC.64 R14, c[0x0][0x628] ;  /* 0x00018a00ff0e7b82 */ /* 0x000e620000000a00 */
[----:B------:R-:W-:Y:S02]  /*2c790*/  UMOV UR5, 0x400 ;  /* 0x0000040000057882 */ /* 0x000fe40000000000 */
[----:B------:R2:W-:Y:S01]  /*2c7a0*/  STL.64 [R1+0x608], R16 ;  /* 0x0006081001007387 */ /* 0x0005e20000100a00 */
[----:B------:R-:W-:-:S03]  /*2c7b0*/  ULEA UR5, UR58, UR5, 0x18 ;  /* 0x000000053a057291 */ /* 0x000fc6000f8ec03f */
[----:B------:R3:W-:Y:S01]  /*2c7c0*/  STL [R1+0x600], R13 ;  /* 0x0006000d01007387 */ /* 0x0007e20000100800 */
[----:B------:R-:W4:Y:S08]  /*2c7d0*/  LDC.64 R4, c[0x0][0x600] ;  /* 0x00018000ff047b82 */ /* 0x000f300000000a00 */
[----:B--2---:R-:W2:Y:S08]  /*2c7e0*/  LDC.64 R16, c[0x0][0x610] ;  /* 0x00018400ff107b82 */ /* 0x004eb00000000a00 */
[----:B------:R-:W2:Y:S08]  /*2c7f0*/  LDC.64 R18, c[0x0][0x618] ;  /* 0x00018600ff127b82 */ /* 0x000eb00000000a00 */
[----:B---3--:R-:W1:Y:S08]  /*2c800*/  LDC.64 R12, c[0x0][0x620] ;  /* 0x00018800ff0c7b82 */ /* 0x008e700000000a00 */
[----:B------:R-:W4:Y:S01]  /*2c810*/  LDC.64 R6, c[0x0][0x608] ;  /* 0x00018200ff067b82 */ /* 0x000f220000000a00 */
[----:B--2---:R2:W-:Y:S07]  /*2c820*/  STS.128 [UR5+0x34710], R16 ;  /* 0x03471010ff007988 */ /* 0x0045ee0008000c05 */
[----:B------:R-:W3:Y:S01]  /*2c830*/  LDC.64 R32, c[0x0][0x630] ;  /* 0x00018c00ff207b82 */ /* 0x000ee20000000a00 */
[----:B-1----:R1:W-:Y:S07]  /*2c840*/  STS.128 [UR5+0x34720], R12 ;  /* 0x0347200cff007988 */ /* 0x0023ee0008000c05 */
[----:B------:R-:W3:Y:S01]  /*2c850*/  LDC.64 R34, c[0x0][0x638] ;  /* 0x00018e00ff227b82 */ /* 0x000ee20000000a00 */
[----:B--2---:R2:W5:Y:S07]  /*2c860*/  LDL.LU.64 R18, [R1+0x610] ;  /* 0x0006100001127983 */ /* 0x00456e0000300a00 */
[----:B------:R-:W2:Y:S01]  /*2c870*/  LDC.64 R28, c[0x0][0x640] ;  /* 0x00019000ff1c7b82 */ /* 0x000ea20000000a00 */
[----:B------:R2:W5:Y:S04]  /*2c880*/  LDL.LU.64 R16, [R1+0x608] ;  /* 0x0006080001107983 */ /* 0x0005680000300a00 */
[----:B-1----:R1:W5:Y:S03]  /*2c890*/  LDL.LU R13, [R1+0x600] ;  /* 0x00060000010d7983 */ /* 0x0023660000300800 */
[----:B------:R-:W2:Y:S01]  /*2c8a0*/  LDC.64 R30, c[0x0][0x648] ;  /* 0x00019200ff1e7b82 */ /* 0x000ea20000000a00 */
[----:B----4-:R4:W-:Y:S07]  /*2c8b0*/  STS.128 [UR5+0x34700], R4 ;  /* 0x03470004ff007988 */ /* 0x0109ee0008000c05 */
[----:B------:R-:W1:Y:S08]  /*2c8c0*/  LDC.64 R24, c[0x0][0x650] ;  /* 0x00019400ff187b82 */ /* 0x000e700000000a00 */
[----:B------:R-:W1:Y:S08]  /*2c8d0*/  LDC.64 R26, c[0x0][0x658] ;  /* 0x00019600ff1a7b82 */ /* 0x000e700000000a00 */
[----:B------:R-:W1:Y:S08]  /*2c8e0*/  LDC.64 R8, c[0x0][0x660] ;  /* 0x00019800ff087b82 */ /* 0x000e700000000a00 */
[----:B------:R-:W1:Y:S08]  /*2c8f0*/  LDC.64 R10, c[0x0][0x668] ;  /* 0x00019a00ff0a7b82 */ /* 0x000e700000000a00 */
[----:B----4-:R-:W4:Y:S08]  /*2c900*/  LDC.64 R4, c[0x0][0x670] ;  /* 0x00019c00ff047b82 */ /* 0x010f300000000a00 */
[----:B------:R-:W4:Y:S01]  /*2c910*/  LDC.64 R6, c[0x0][0x678] ;  /* 0x00019e00ff067b82 */ /* 0x000f220000000a00 */
[----:B---3--:R3:W-:Y:S04]  /*2c920*/  STS.128 [UR5+0x34730], R32 ;  /* 0x03473020ff007988 */ /* 0x0087e80008000c05 */
[----:B--2---:R3:W-:Y:S04]  /*2c930*/  STS.128 [UR5+0x34740], R28 ;  /* 0x0347401cff007988 */ /* 0x0047e80008000c05 */
[----:B-1----:R3:W-:Y:S04]  /*2c940*/  STS.128 [UR5+0x34750], R24 ;  /* 0x03475018ff007988 */ /* 0x0027e80008000c05 */
[----:B------:R3:W-:Y:S04]  /*2c950*/  STS.128 [UR5+0x34760], R8 ;  /* 0x03476008ff007988 */ /* 0x0007e80008000c05 */
[----:B----4-:R3:W-:Y:S02]  /*2c960*/  STS.128 [UR5+0x34770], R4 ;  /* 0x03477004ff007988 */ /* 0x0107e40008000c05 */
.L_x_240:
[----:B------:R-:W-:Y:S05]  /*2c970*/  BSYNC B0 ;  /* 0x0000000000007941 */ /* 0x000fea0003800000 */
.L_x_239:
[----:B------:R-:W-:Y:S01]  /*2c980*/  ELECT P0, URZ, PT ;  /* 0x00000000003f782f */ /* 0x000fe20003800000 */
[----:B------:R-:W-:Y:S01]  /*2c990*/  NOP ;  /* 0x0000000000007918 */ /* 0x000fe20000000000 */
[----:B------:R-:W-:Y:S01]  /*2c9a0*/  ULDC UR5, c[0x0][0x884] ;  /* 0x0002210000057ab9 */ /* 0x000fe20000000800 */
[----:B------:R-:W-:Y:S01]  /*2c9b0*/  ULDC.64 UR10, c[0x0][0x800] ;  /* 0x00020000000a7ab9 */ /* 0x000fe20000000a00 */
[----:B------:R-:W-:Y:S01]  /*2c9c0*/  ULEA UR4, UR5, UR4, 0x1 ;  /* 0x0000000405047291 */ /* 0x000fe2000f8e083f */
[----:B------:R-:W-:Y:S03]  /*2c9d0*/  BSSY B0, `(.L_x_241) ;  /* 0x0000033000007945 */ /* 0x000fe60003800000 */
[----:B------:R-:W-:-:S05]  /*2c9e0*/  UIMAD.WIDE UR10, UR4, 0x80, UR10 ;  /* 0x00000080040a78a5 */ /* 0x000fca000f8e020a */
[----:B------:R-:W-:Y:S07]  /*2c9f0*/  @!P0 BRA `(.L_x_242) ;  /* 0x0000000000c08947 */ /* 0x000fee0003800000 */
[----:B------:R-:W-:Y:S01]  /*2ca00*/  ULDC.64 UR4, c[0x0][0x808] ;  /* 0x0002020000047ab9 */ /* 0x000fe20000000a00 */
[----:B------:R-:W-:Y:S01]  /*2ca10*/  ULDC.64 UR6, c[0x0][0x810] ;  /* 0x0002040000067ab9 */ /* 0x000fe20000000a00 */
[----:B------:R-:W-:Y:S02]  /*2ca20*/  ISETP.NE.U32.AND P0, PT, RZ, UR4, PT ;  /* 0x00000004ff007c0c */ /* 0x000fe4000bf05070 */
[----:B------:R-:W-:Y:S02]  /*2ca30*/  ISETP.NE.U32.AND P1, PT, RZ, UR6, PT ;  /* 0x00000006ff007c0c */ /* 0x000fe4000bf25070 */
[----:B------:R-:W-:Y:S02]  /*2ca40*/  ISETP.NE.AND.EX P0, PT, RZ, UR5, PT, P0 ;  /* 0x00000005ff007c0c */ /* 0x000fe4000bf05300 */
[----:B------:R-:W-:-:S11]  /*2ca50*/  ISETP.NE.AND.EX P1, PT, RZ, UR7, PT, P1 ;  /* 0x00000007ff007c0c */ /* 0x000fd6000bf25310 */
[----:B------:R-:W-:Y:S05]  /*2ca60*/  @!P0 BRA `(.L_x_243) ;  /* 0x0000000000188947 */ /* 0x000fea0003800000 */
[----:B------:R-:W1:Y:S02]  /*2ca70*/  LDC.64 R2, c[0x0][0x808] ;  /* 0x00020200ff027b82 */ /* 0x000e640000000a00 */
[----:B-1---5:R-:W-:-:S06]  /*2ca80*/  IMAD.WIDE R2, R18, 0x8, R2 ;  /* 0x0000000812027825 */ /* 0x022fcc00078e0202 */
[----:B------:R-:W2:Y:S01]  /*2ca90*/  LDG.E.64 R2, desc[UR38][R2.64] ;  /* 0x0000002602027981 */ /* 0x000ea2000c1e1b00 */
[----:B------:R-:W-:Y:S02]  /*2caa0*/  UMOV UR4, 0x400 ;  /* 0x0000040000047882 */ /* 0x000fe40000000000 */
[----:B------:R-:W-:-:S09]  /*2cab0*/  ULEA UR4, UR58, UR4, 0x18 ;  /* 0x000000043a047291 */ /* 0x000fd2000f8ec03f */
[----:B--2---:R1:W-:Y:S03]  /*2cac0*/  STS.64 [UR4+0x34700], R2 ;  /* 0x03470002ff007988 */ /* 0x0043e60008000a04 */
.L_x_243:
[----:B------:R-:W-:Y:S05]  /*2cad0*/  @!P1 BRA `(.L_x_242) ;  /* 0x0000000000889947 */ /* 0x000fea0003800000 */
[----:B-1----:R-:W1:Y:S02]  /*2cae0*/  LDC.64 R2, c[0x0][0x810] ;  /* 0x00020400ff027b82 */ /* 0x002e640000000a00 */
[----:B-1---5:R-:W-:-:S06]  /*2caf0*/  IMAD.WIDE R2, R18, 0x8, R2 ;  /* 0x0000000812027825 */ /* 0x022fcc00078e0202 */
[----:B------:R-:W2:Y:S01]  /*2cb00*/  LDG.E.64 R2, desc[UR38][R2.64] ;  /* 0x0000002602027981 */ /* 0x000ea2000c1e1b00 */
[----:B------:R-:W-:Y:S01]  /*2cb10*/  UMOV UR4, 0x400 ;  /* 0x0000040000047882 */ /* 0x000fe20000000000 */
[----:B---3--:R-:W-:Y:S01]  /*2cb20*/  IADD3 R4, R13, -0x1, RZ ;  /* 0xffffffff0d047810 */ /* 0x008fe20007ffe0ff */
[----:B------:R-:W-:-:S04]  /*2cb30*/  ULEA UR4, UR58, UR4, 0x18 ;  /* 0x000000043a047291 */ /* 0x000fc8000f8ec03f */
[----:B------:R-:W-:-:S05]  /*2cb40*/  UIADD3 UR5, UR4, 0x34700, URZ ;  /* 0x0003470004057890 */ /* 0x000fca000fffe03f */
[----:B------:R-:W1:Y:S01]  /*2cb50*/  LDS R0, [UR4+0x3471c] ;  /* 0x03471c04ff007984 */ /* 0x000e620008000800 */
[----:B------:R-:W-:-:S03]  /*2cb60*/  MOV R8, UR5 ;  /* 0x0000000500087c02 */ /* 0x000fc60008000f00 */
[----:B------:R-:W-:Y:S01]  /*2cb70*/  STS [UR4+0x34730], RZ ;  /* 0x034730ffff007988 */ /* 0x000fe20008000804 */
[----:B------:R-:W-:-:S05]  /*2cb80*/  SHF.R.U64 R8, R8, 0x4, RZ ;  /* 0x0000000408087819 */ /* 0x000fca00000012ff */
[----:B------:R-:W-:Y:S04]  /*2cb90*/  STS [UR4+0x34710], R8 ;  /* 0x03471008ff007988 */ /* 0x000fe80008000804 */
[----:B------:R-:W-:Y:S01]  /*2cba0*/  STS [UR4+0x34714], R8 ;  /* 0x03471408ff007988 */ /* 0x000fe20008000804 */
[C---:B--2---:R-:W-:Y:S02]  /*2cbb0*/  SHF.L.U64.HI R11, R2.reuse, 0x1, R3 ;  /* 0x00000001020b7819 */ /* 0x044fe40000010203 */
[----:B------:R-:W-:Y:S02]  /*2cbc0*/  SHF.L.U32 R2, R2, 0x1, RZ ;  /* 0x0000000102027819 */ /* 0x000fe400000006ff */
[----:B------:R-:W-:Y:S02]  /*2cbd0*/  LOP3.LUT R11, R11, 0x1fffffff, RZ, 0xc0, !PT ;  /* 0x1fffffff0b0b7812 */ /* 0x000fe400078ec0ff */
[----:B------:R-:W-:-:S02]  /*2cbe0*/  LOP3.LUT R2, R2, 0xfffffffe, RZ, 0xc0, !PT ;  /* 0xfffffffe02027812 */ /* 0x000fc400078ec0ff */
[--C-:B------:R-:W-:Y:S02]  /*2cbf0*/  SHF.R.U32.HI R5, RZ, 0x4, R11.reuse ;  /* 0x00000004ff057819 */ /* 0x100fe4000001160b */
[----:B------:R-:W-:Y:S02]  /*2cc00*/  SHF.R.U64 R2, R2, 0x4, R11 ;  /* 0x0000000402027819 */ /* 0x000fe4000000120b */
[----:B-1----:R-:W-:Y:S01]  /*2cc10*/  LOP3.LUT R0, R0, 0xf, R5, 0xb8, !PT ;  /* 0x0000000f00007812 */ /* 0x002fe200078eb805 */
[----:B------:R-:W-:Y:S02]  /*2cc20*/  VIADD R5, R19, 0xffffffff ;  /* 0xffffffff13057836 */ /* 0x000fe40000000000 */
[----:B------:R-:W-:Y:S04]  /*2cc30*/  STS [UR4+0x3470c], R2 ;  /* 0x03470c02ff007988 */ /* 0x000fe80008000804 */
[----:B------:R-:W-:Y:S04]  /*2cc40*/  STS [UR4+0x3471c], R0 ;  /* 0x03471c00ff007988 */ /* 0x000fe80008000804 */
[----:B------:R-:W1:Y:S02]  /*2cc50*/  LDS R6, [UR4+0x3471c] ;  /* 0x03471c04ff067984 */ /* 0x000e640008000800 */
[----:B-1----:R-:W-:-:S05]  /*2cc60*/  LOP3.LUT R6, R6, 0xf0, RZ, 0xb8, !PT ;  /* 0x000000f006067812 */ /* 0x002fca00078eb8ff */
[----:B------:R1:W-:Y:S04]  /*2cc70*/  STS [UR4+0x3471c], R6 ;  /* 0x03471c06ff007988 */ /* 0x0003e80008000804 */
[----:B------:R-:W2:Y:S01]  /*2cc80*/  LDS R9, [UR4+0x3471c] ;  /* 0x03471c04ff097984 */ /* 0x000ea20008000800 */
[----:B-1----:R-:W-:-:S05]  /*2cc90*/  CS2R R6, SRZ ;  /* 0x0000000000067805 */ /* 0x002fca000001ff00 */
[----:B------:R-:W-:Y:S01]  /*2cca0*/  STS.128 [UR4+0x34720], R4 ;  /* 0x03472004ff007988 */ /* 0x000fe20008000c04 */
[----:B--2---:R-:W-:-:S05]  /*2ccb0*/  LOP3.LUT R9, R9, 0xf00, RZ, 0xb8, !PT ;  /* 0x00000f0009097812 */ /* 0x004fca00078eb8ff */
[----:B------:R-:W-:Y:S04]  /*2ccc0*/  STS.64 [UR4+0x34718], R8 ;  /* 0x03471808ff007988 */ /* 0x000fe80008000a04 */
[----:B------:R-:W1:Y:S02]  /*2ccd0*/  LDS R3, [UR4+0x3471c] ;  /* 0x03471c04ff037984 */ /* 0x000e640008000800 */
[----:B-1----:R-:W-:-:S05]  /*2cce0*/  LOP3.LUT R0, R3, 0xf000, RZ, 0xb8, !PT ;  /* 0x0000f00003007812 */ /* 0x002fca00078eb8ff */
[----:B------:R2:W-:Y:S02]  /*2ccf0*/  STS [UR4+0x3471c], R0 ;  /* 0x03471c00ff007988 */ /* 0x0005e40008000804 */
.L_x_242:
[----:B------:R-:W-:Y:S05]  /*2cd00*/  BSYNC B0 ;  /* 0x0000000000007941 */ /* 0x000fea0003800000 */
.L_x_241:
[----:B--2---:R-:W2:Y:S01]  /*2cd10*/  S2R R0, SR_LANEID ;  /* 0x0000000000007919 */ /* 0x004ea20000000000 */
[----:B------:R-:W-:Y:S01]  /*2cd20*/  ELECT P0, URZ, PT ;  /* 0x00000000003f782f */ /* 0x000fe20003800000 */
[----:B------:R-:W-:Y:S01]  /*2cd30*/  NOP ;  /* 0x0000000000007918 */ /* 0x000fe20000000000 */
[----:B------:R-:W-:Y:S11]  /*2cd40*/  BSSY B0, `(.L_x_244) ;  /* 0x0000004000007945 */ /* 0x000ff60003800000 */
[----:B------:R-:W-:Y:S05]  /*2cd50*/  @!P0 BRA `(.L_x_245) ;  /* 0x0000000000088947 */ /* 0x000fea0003800000 */
[----:B------:R0:W-:Y:S01]  /*2cd60*/  UTMACMDFLUSH ;  /* 0x00000000000079b7 */ /* 0x0001e20000000000 */
[----:B------:R-:W-:-:S04]  /*2cd70*/  DEPBAR.LE SB0, 0x0 ;  /* 0x000080000000791a */ /* 0x000fc80000000000 */
.L_x_245:
[----:B------:R-:W-:Y:S05]  /*2cd80*/  BSYNC B0 ;  /* 0x0000000000007941 */ /* 0x000fea0003800000 */
.L_x_244:
[----:B------:R-:W-:Y:S01]  /*2cd90*/  UMOV UR4, 0x400 ;  /* 0x0000040000047882 */ /* 0x000fe20000000000 */
[----:B--23--:R-:W-:Y:S01]  /*2cda0*/  SHF.L.U32 R4, R0, 0x2, RZ ;  /* 0x0000000200047819 */ /* 0x00cfe200000006ff */
[----:B------:R-:W-:-:S03]  /*2cdb0*/  ULEA UR4, UR58, UR4, 0x18 ;  /* 0x000000043a047291 */ /* 0x000fc6000f8ec03f */
[----:B-1----:R-:W-:Y:S01]  /*2cdc0*/  IADD3 R2, P0, R4, UR10, RZ ;  /* 0x0000000a04027c10 */ /* 0x002fe2000ff1e0ff */
[----:B------:R-:W-:Y:S01]  /*2cdd0*/  UIADD3 UR5, UR4, 0x34700, URZ ;  /* 0x0003470004057890 */ /* 0x000fe2000fffe03f */
[----:B------:R-:W-:Y:S02]  /*2cde0*/  MOV R0, RZ ;  /* 0x000000ff00007202 */ /* 0x000fe40000000f00 */
[----:B------:R-:W-:-:S06]  /*2cdf0*/  IADD3.X R3, RZ, UR11, RZ, P0, !PT ;  /* 0x0000000bff037c10 */ /* 0x000fcc00087fe4ff */
[----:B------:R-:W1:Y:S01]  /*2ce00*/  LDS R5, [R4+UR5] ;  /* 0x0000000504057984 */ /* 0x000e620008000800 */
[----:B------:R-:W-:-:S03]  /*2ce10*/  SHF.L.U32 R0, R0, 0x1f, RZ ;  /* 0x0000001f00007819 */ /* 0x000fc600000006ff */
[----:B-1----:R1:W2:Y:S02]  /*2ce20*/  ATOMG.E.EXCH.STRONG.GPU PT, RZ, [R2], R5 ;  /* 0x0000000502ff73a8 */ /* 0x0022a400041ee100 */
[----:B--2---:R-:W2:Y:S01]  /*2ce30*/  SYNCS.PHASECHK.TRANS64.TRYWAIT P0, [UR4+0x344f8], R0 ;  /* 0x0344f800ff0075a7 */ /* 0x004ea20008000144 */
[----:B------:R-:W-:Y:S02]  /*2ce40*/  ULOP3.LUT UR36, UR59, 0x1, URZ, 0xfc, !UPT ;  /* 0x000000013b247892 */ /* 0x000fe4000f8efc3f */
[----:B------:R-:W-:Y:S01]  /*2ce50*/  ULOP3.LUT UR37, UR61, 0x2, URZ, 0xfc, !UPT ;  /* 0x000000023d257892 */ /* 0x000fe2000f8efc3f */
[----:B-12---:R-:W-:Y:S11]  /*2ce60*/  @!P0 BRA `(.L_x_246) ;  /* 0x0000008000288947 */ /* 0x006ff60003800000 */
.L_x_572:
[----:B------:R-:W-:Y:S01]  /*2ce70*/  IMAD.MOV.U32 R2, RZ, RZ, 0x1 ;  /* 0x00000001ff027424 */ /* 0x000fe200078e00ff */
[----:B-1----:R-:W-:Y:S01]  /*2ce80*/  MOV R0, RZ ;  /* 0x000000ff00007202 */ /* 0x002fe20000000f00 */
[----:B------:R-:W-:Y:S01]  /*2ce90*/  ULDC UR41, c[0x0][0x598] ;  /* 0x0001660000297ab9 */ /* 0x000fe20000000800 */
[----:B------:R-:W-:Y:S01]  /*2cea0*/  ULDC UR42, c[0x0][0x580] ;  /* 0x00016000002a7ab9 */ /* 0x000fe20000000800 */
[----:B------:R-:W-:Y:S01]  /*2ceb0*/  ULDC.64 UR34, c[0x0][0x590] ;  /* 0x0001640000227ab9 */ /* 0x000fe20000000a00 */
[----:B------:R-:W-:-:S05]  /*2cec0*/  ULDC.64 UR32, c[0x0][0x588] ;  /* 0x0001620000207ab9 */ /* 0x000fca0000000a00 */
.L_x_451:
[----:B------:R-:W-:-:S06]  /*2ced0*/  UISETP.NE.AND UP0, UPT, UR36, 0x3, UPT ;  /* 0x000000032400788c */ /* 0x000fcc000bf05270 */
[----:B------:R-:W-:-:S13]  /*2cee0*/  PLOP3.LUT P1, PT, PT, PT, UP0, 0x80, 0x0 ;  /* 0x000000000000781c */ /* 0x000fda0003f2f008 */
[----:B-----5:R-:W-:Y:S05]  /*2cef0*/  @!P1 BRA `(.L_x_247) ;  /* 0x0000000000049947 */ /* 0x020fea0003800000 */
[----:B------:R-:W-:Y:S01]  /*2cf00*/  BPT.TRAP 0x1 ;  /* 0x000000040000795c */ /* 0x000fe20000300000 */
.L_x_247:
[----:B------:R-:W-:Y:S02]  /*2cf10*/  R2UR UR6, R22 ;  /* 0x00000000160672ca */ /* 0x000fe400000e0000 */
[----:B------:R-:W-:Y:S02]  /*2cf20*/  SHF.L.U32 R3, R0, 0x1f, RZ ;  /* 0x0000001f00037819 */ /* 0x000fe400000006ff */
[----:B------:R-:W-:-:S09]  /*2cf30*/  LEA R4, R22, UR4, 0x4 ;  /* 0x0000000416047c11 */ /* 0x000fd2000f8e20ff */
[----:B------:R-:W-:-:S09]  /*2cf40*/  ULEA UR6, UR6, UR4, 0x3 ;  /* 0x0000000406067291 */ /* 0x000fd2000f8e183f */
[----:B------:R-:W1:Y:S02]  /*2cf50*/  SYNCS.PHASECHK.TRANS64.TRYWAIT P0, [UR6+0x34400], R3 ;  /* 0x03440003ff0075a7 */ /* 0x000e640008000146 */
[----:B-1----:R-:W-:Y:S05]  /*2cf60*/  @!P0 BRA `(.L_x_248) ;  /* 0x0000008000008947 */ /* 0x002fea0003800000 */
.L_x_573:
[----:B-1----:R-:W1:Y:S01]  /*2cf70*/  LDS.128 R4, [R4+0x34520] ;  /* 0x0345200004047984 */ /* 0x002e620000000c00 */
[----:B------:R-:W-:Y:S01]  /*2cf80*/  @!PT LDS RZ, [RZ] ;  /* 0x00000000fffff984 */ /* 0x000fe20000000800 */
[----:B------:R-:W-:Y:S01]  /*2cf90*/  @!PT LDS RZ, [RZ] ;  /* 0x00000000fffff984 */ /* 0x000fe20000000800 */
[----:B------:R-:W-:Y:S01]  /*2cfa0*/  @!PT LDS RZ, [RZ] ;  /* 0x00000000fffff984 */ /* 0x000fe20000000800 */
[----:B------:R-:W-:Y:S01]  /*2cfb0*/  @!PT LDS RZ, [RZ] ;  /* 0x00000000fffff984 */ /* 0x000fe20000000800 */
[----:B------:R2:W-:Y:S06]  /*2cfc0*/  MEMBAR.ALL.CTA ;  /* 0x0000000000007992 */ /* 0x0005ec0000008000 */
[----:B--2---:R-:W2:Y:S01]  /*2cfd0*/  FENCE.VIEW.ASYNC.S ;  /* 0x00000000000073c6 */ /* 0x004ea20000000000 */
[----:B------:R-:W-:Y:S05]  /*2cfe0*/  @!P1 BRA `(.L_x_249) ;  /* 0x0000000000049947 */ /* 0x000fea0003800000 */
[----:B------:R-:W-:Y:S01]  /*2cff0*/  BPT.TRAP 0x1 ;  /* 0x000000040000795c */ /* 0x000fe20000300000 */
.L_x_249:
[----:B------:R-:W-:Y:S01]  /*2d000*/  UIADD3 UR6, UR6, 0x34440, URZ ;  /* 0x0003444006067890 */ /* 0x000fe2000fffe03f */
[----:B-----5:R-:W-:Y:S02]  /*2d010*/  R2UR UR14, R16 ;  /* 0x00000000100e72ca */ /* 0x020fe400000e0000 */
[----:B------:R-:W-:Y:S01]  /*2d020*/  R2UR UR15, R17 ;  /* 0x00000000110f72ca */ /* 0x000fe200000e0000 */
[----:B------:R-:W-:Y:S01]  /*2d030*/  UPRMT UR6, UR58, 0x654, UR6 ;  /* 0x000006543a067896 */ /* 0x000fe20008000006 */
[----:B------:R-:W-:Y:S02]  /*2d040*/  LOP3.LUT P1, RZ, R2, 0xff, RZ, 0xc0, !PT ;  /* 0x000000ff02ff7812 */ /* 0x000fe4000782c0ff */
[----:B------:R-:W-:-:S04]  /*2d050*/  ISETP.NE.U32.AND P0, PT, RZ, UR34, PT ;  /* 0x00000022ff007c0c */ /* 0x000fc8000bf05070 */
[----:B------:R-:W-:Y:S02]  /*2d060*/  ISETP.NE.AND.EX P0, PT, RZ, UR35, PT, P0 ;  /* 0x00000023ff007c0c */ /* 0x000fe4000bf05300 */
[----:B--2---:R-:W-:Y:S01]  /*2d070*/  SYNCS.ARRIVE.TRANS64.RED.A1T0 RZ, [UR6], RZ ;  /* 0x000000ffffff79a7 */ /* 0x004fe20008100406 */
[----:B------:R-:W-:Y:S02]  /*2d080*/  USHF.L.U32 UR14, UR14, 0x8, URZ ;  /* 0x000000080e0e7899 */ /* 0x000fe4000800063f */
[----:B------:R-:W-:Y:S02]  /*2d090*/  USHF.L.U32 UR15, UR15, 0x8, URZ ;  /* 0x000000080f0f7899 */ /* 0x000fe4000800063f */
[----:B------:R-:W-:Y:S10]  /*2d0a0*/  @!P1 BRA `(.L_x_250) ;  /* 0x00000000000c9947 */ /* 0x000ff40003800000 */
[----:B------:R-:W-:-:S04]  /*2d0b0*/  DEPBAR {5,4,3,2,1,0} ;  /* 0x0000003f0000791a */ /* 0x000fc80000000000 */
[----:B------:R2:W-:Y:S02]  /*2d0c0*/  UTMACCTL.IV [UR10] ;  /* 0x000000000a0079b9 */ /* 0x0005e40008000000 */
[----:B--2---:R-:W-:Y:S01]  /*2d0d0*/  NOP ;  /* 0x0000000000007918 */ /* 0x004fe20000000000 */
.L_x_250:
[----:B------:R-:W-:Y:S05]  /*2d0e0*/  @!P0 BRA `(.L_x_251) ;  /* 0x0000000000188947 */ /* 0x000fea0003800000 */
[----:B------:R-:W2:Y:S02]  /*2d0f0*/  LDC.64 R2, c[0x0][0x590] ;  /* 0x00016400ff027b82 */ /* 0x000ea40000000a00 */
[----:B--2---:R-:W-:-:S06]  /*2d100*/  IMAD.WIDE R2, R18, 0x8, R2 ;  /* 0x0000000812027825 */ /* 0x004fcc00078e0202 */
[----:B------:R-:W2:Y:S04]  /*2d110*/  LDG.E.64 R2, desc[UR38][R2.64] ;  /* 0x0000002602027981 */ /* 0x000ea8000c1e1b00 */
[----:B--2---:R-:W2:Y:S02]  /*2d120*/  LD.E R8, desc[UR38][R2.64] ;  /* 0x0000002602087980 */ /* 0x004ea4000c101900 */
[----:B--2---:R-:W-:Y:S01]  /*2d130*/  FSETP.NEU.AND P0, PT, R8, RZ, PT ;  /* 0x000000ff0800720b */ /* 0x004fe20003f0d000 */
[----:B------:R-:W-:-:S12]  /*2d140*/  BRA `(.L_x_252) ;  /* 0x0000000000247947 */ /* 0x000fd80003800000 */
.L_x_251:
[----:B------:R-:W-:Y:S02]  /*2d150*/  ISETP.NE.U32.AND P1, PT, RZ, UR32, PT ;  /* 0x00000020ff007c0c */ /* 0x000fe4000bf25070 */
[----:B------:R-:W-:Y:S02]  /*2d160*/  FSETP.NEU.AND P0, PT, RZ, UR42, PT ;  /* 0x0000002aff007c0b */ /* 0x000fe4000bf0d000 */
[----:B------:R-:W-:-:S13]  /*2d170*/  ISETP.NE.AND.EX P1, PT, RZ, UR33, PT, P1 ;  /* 0x00000021ff007c0c */ /* 0x000fda000bf25310 */
[----:B------:R-:W-:Y:S05]  /*2d180*/  @!P1 BRA `(.L_x_252) ;  /* 0x0000000000149947 */ /* 0x000fea0003800000 */
[----:B------:R-:W2:Y:S01]  /*2d190*/  LDC.64 R2, c[0x0][0x588] ;  /* 0x00016200ff027b82 */ /* 0x000ea20000000a00 */
[----:B------:R-:W-:-:S04]  /*2d1a0*/  IMAD R9, R18, UR41, RZ ;  /* 0x0000002912097c24 */ /* 0x000fc8000f8e02ff */
[----:B--2---:R-:W-:-:S06]  /*2d1b0*/  IMAD.WIDE R2, R9, 0x4, R2 ;  /* 0x0000000409027825 */ /* 0x004fcc00078e0202 */
[----:B------:R-:W2:Y:S02]  /*2d1c0*/  LDG.E R2, desc[UR38][R2.64] ;  /* 0x0000002602027981 */ /* 0x000ea4000c1e1900 */
[----:B--2---:R-:W-:-:S13]  /*2d1d0*/  FSETP.NEU.AND P0, PT, R2, RZ, PT ;  /* 0x000000ff0200720b */ /* 0x004fda0003f0d000 */
.L_x_252:
[----:B------:R-:W-:Y:S01]  /*2d1e0*/  UISETP.NE.AND UP0, UPT, UR37, 0x3, UPT ;  /* 0x000000032500788c */ /* 0x000fe2000bf05270 */
[----:B------:R-:W-:-:S05]  /*2d1f0*/  ELECT P1, URZ, PT ;  /* 0x00000000003f782f */ /* 0x000fca0003820000 */
[----:B------:R-:W-:Y:S02]  /*2d200*/  PLOP3.LUT P2, PT, PT, PT, UP0, 0x80, 0x0 ;  /* 0x000000000000781c */ /* 0x000fe40003f4f008 */
[----:B------:R-:W-:-:S11]  /*2d210*/  PLOP3.LUT P0, PT, P0, P1, PT, 0x2a, 0x0 ;  /* 0x000000000000781c */ /* 0x000fd60000702572 */
[----:B------:R-:W-:Y:S05]  /*2d220*/  @!P2 BRA `(.L_x_253) ;  /* 0x000000000004a947 */ /* 0x000fea0003800000 */
[----:B------:R-:W-:Y:S01]  /*2d230*/  BPT.TRAP 0x1 ;  /* 0x000000040000795c */ /* 0x000fe20000300000 */
.L_x_253:
[----:B------:R-:W-:-:S04]  /*2d240*/  MOV R8, 0x1 ;  /* 0x0000000100087802 */ /* 0x000fc80000000f00 */
[----:B------:R-:W-:-:S04]  /*2d250*/  SHF.L.U32 R8, R8, 0x1f, RZ ;  /* 0x0000001f08087819 */ /* 0x000fc800000006ff */
[----:B------:R-:W2:Y:S02]  /*2d260*/  SYNCS.PHASECHK.TRANS64.TRYWAIT P1, [UR4+0x344d0], R8 ;  /* 0x0344d008ff0075a7 */ /* 0x000ea40008020144 */
[----:B--2---:R-:W-:Y:S05]  /*2d270*/  @!P1 BRA `(.L_x_254) ;  /* 0x0000007c00549947 */ /* 0x004fea0003800000 */
.L_x_574:
[----:B------:R-:W-:Y:S04]  /*2d280*/  BSSY B0, `(.L_x_255) ;  /* 0x000000b000007945 */ /* 0x000fe80003800000 */
[----:B------:R-:W-:Y:S05]  /*2d290*/  @P0 BRA `(.L_x_256) ;  /* 0x0000000000240947 */ /* 0x000fea0003800000 */
[----:B------:R-:W-:Y:S02]  /*2d2a0*/  UIADD3 UR12, UR4, 0x30000, URZ ;  /* 0x00030000040c7890 */ /* 0x000fe4000fffe03f */
[----:B------:R-:W-:Y:S01]  /*2d2b0*/  UIADD3 UR13, UR4, 0x344b0, URZ ;  /* 0x000344b0040d7890 */ /* 0x000fe2000fffe03f */
[----:B------:R-:W-:Y:S01]  /*2d2c0*/  UMOV UR6, 0x0 ;  /* 0x0000000000067882 */ /* 0x000fe20000000000 */
[----:B------:R-:W-:-:S07]  /*2d2d0*/  UMOV UR7, 0x10000000 ;  /* 0x1000000000077882 */ /* 0x000fce0000000000 */
[----:B------:R3:W-:Y:S02]  /*2d2e0*/  UTMALDG.2D [UR12], [UR10], desc[UR6] ;  /* 0x0000060c0a0075b4 */ /* 0x0007e40008009000 */
[----:B---3--:R-:W-:Y:S05]  /*2d2f0*/  @!P2 BRA `(.L_x_257) ;  /* 0x000000000004a947 */ /* 0x008fea0003800000 */
[----:B------:R-:W-:Y:S01]  /*2d300*/  BPT.TRAP 0x1 ;  /* 0x000000040000795c */ /* 0x000fe20000300000 */
.L_x_257:
[----:B------:R-:W3:Y:S02]  /*2d310*/  LDC R2, c[0x0][0x828] ;  /* 0x00020a00ff027b82 */ /* 0x000ee40000000800 */
[----:B---3--:R3:W-:Y:S02]  /*2d320*/  SYNCS.ARRIVE.TRANS64.RED.A0TR RZ, [UR4+0x344b0], R2 ;  /* 0x0344b002ffff79a7 */ /* 0x0087e40008300404 */
.L_x_256:
[----:B------:R-:W-:Y:S05]  /*2d330*/  BSYNC B0 ;  /* 0x0000000000007941 */ /* 0x000fea0003800000 */
.L_x_255:
[----:B------:R-:W-:Y:S05]  /*2d340*/  @!P2 BRA `(.L_x_258) ;  /* 0x000000000004a947 */ /* 0x000fea0003800000 */
[----:B------:R-:W-:Y:S01]  /*2d350*/  BPT.TRAP 0x1 ;  /* 0x000000040000795c */ /* 0x000fe20000300000 */
.L_x_258:
[----:B------:R-:W-:-:S04]  /*2d360*/  UIADD3 UR29, UR4, 0x344b0, URZ ;  /* 0x000344b0041d7890 */ /* 0x000fc8000fffe03f */
[----:B------:R-:W-:-:S09]  /*2d370*/  UPRMT UR6, UR58, 0x654, UR29 ;  /* 0x000006543a067896 */ /* 0x000fd2000800001d */
[----:B------:R-:W-:Y:S01]  /*2d380*/  SYNCS.ARRIVE.TRANS64.RED.A1T0 RZ, [UR6], RZ ;  /* 0x000000ffffff79a7 */ /* 0x000fe20008100406 */
[----:B------:R-:W-:Y:S05]  /*2d390*/  @!P2 BRA `(.L_x_259) ;  /* 0x000000000004a947 */ /* 0x000fea0003800000 */
[----:B------:R-:W-:Y:S01]  /*2d3a0*/  BPT.TRAP 0x1 ;  /* 0x000000040000795c */ /* 0x000fe20000300000 */
.L_x_259:
[----:B------:R-:W4:Y:S02]  /*2d3b0*/  SYNCS.PHASECHK.TRANS64.TRYWAIT P1, [UR4+0x344d8], R8 ;  /* 0x0344d808ff0075a7 */ /* 0x000f240008020144 */
[----:B----4-:R-:W-:Y:S05]  /*2d3c0*/  @!P1 BRA `(.L_x_260) ;  /* 0x0000007c00189947 */ /* 0x010fea0003800000 */
.L_x_575:
[----:B------:R-:W-:Y:S04]  /*2d3d0*/  BSSY B0, `(.L_x_261) ;  /* 0x000000d000007945 */ /* 0x000fe80003800000 */
[----:B------:R-:W-:Y:S05]  /*2d3e0*/  @P0 BRA `(.L_x_262) ;  /* 0x00000000002c0947 */ /* 0x000fea0003800000 */
[----:B------:R-:W-:Y:S02]  /*2d3f0*/  UIADD3 UR18, UR14, 0x40, URZ ;  /* 0x000000400e127890 */ /* 0x000fe4000fffe03f */
[----:B------:R-:W-:Y:S02]  /*2d400*/  UIADD3 UR16, UR4, 0x31000, URZ ;  /* 0x0003100004107890 */ /* 0x000fe4000fffe03f */
[----:B------:R-:W-:Y:S01]  /*2d410*/  UIADD3 UR17, UR4, 0x344b8, URZ ;  /* 0x000344b804117890 */ /* 0x000fe2000fffe03f */
[----:B------:R-:W-:Y:S01]  /*2d420*/  UMOV UR8, 0x0 ;  /* 0x0000000000087882 */ /* 0x000fe20000000000 */
[----:B------:R-:W-:Y:S01]  /*2d430*/  UMOV UR9, 0x10000000 ;  /* 0x1000000000097882 */ /* 0x000fe20000000000 */
[----:B------:R-:W-:-:S06]  /*2d440*/  UMOV UR19, UR15 ;  /* 0x0000000f00137c82 */ /* 0x000fcc0008000000 */
[----:B------:R4:W-:Y:S02]  /*2d450*/  UTMALDG.2D [UR16], [UR10], desc[UR8] ;  /* 0x000008100a0075b4 */ /* 0x0009e40008009000 */
[----:B----4-:R-:W-:Y:S05]  /*2d460*/  @!P2 BRA `(.L_x_263) ;  /* 0x000000000004a947 */ /* 0x010fea0003800000 */
[----:B------:R-:W-:Y:S01]  /*2d470*/  BPT.TRAP 0x1 ;  /* 0x000000040000795c */ /* 0x000fe20000300000 */
.L_x_263:
[----:B---3--:R-:W3:Y:S02]  /*2d480*/  LDC R2, c[0x0][0x828] ;  /* 0x00020a00ff027b82 */ /* 0x008ee40000000800 */
[----:B---3--:R4:W-:Y:S02]  /*2d490*/  SYNCS.ARRIVE.TRANS64.RED.A0TR RZ, [UR4+0x344b8], R2 ;  /* 0x0344b802ffff79a7 */ /* 0x0089e40008300404 */
.L_x_262:
[----:B------:R-:W-:Y:S05]  /*2d4a0*/  BSYNC B0 ;  /* 0x0000000000007941 */ /* 0x000fea0003800000 */
.L_x_261:
[----:B------:R-:W-:Y:S05]  /*2d4b0*/  @!P2 BRA `(.L_x_264) ;  /* 0x000000000004a947 */ /* 0x000fea0003800000 */
[----:B------:R-:W-:Y:S01]  /*2d4c0*/  BPT.TRAP 0x1 ;  /* 0x000000040000795c */ /* 0x000fe20000300000 */
.L_x_264:
[----:B------:R-:W-:-:S04]  /*2d4d0*/  UIADD3 UR17, UR4, 0x344b8, URZ ;  /* 0x000344b804117890 */ /* 0x000fc8000fffe03f */
[----:B------:R-:W-:-:S09]  /*2d4e0*/  UPRMT UR7, UR58, 0x654, UR17 ;  /* 0x000006543a077896 */ /* 0x000fd20008000011 */
[----:B------:R-:W-:Y:S01]  /*2d4f0*/  SYNCS.ARRIVE.TRANS64.RED.A1T0 RZ, [UR7], RZ ;  /* 0x000000ffffff79a7 */ /* 0x000fe20008100407 */
[----:B------:R-:W-:Y:S05]  /*2d500*/  @!P2 BRA `(.L_x_265) ;  /* 0x000000000004a947 */ /* 0x000fea0003800000 */
[----:B------:R-:W-:Y:S01]  /*2d510*/  BPT.TRAP 0x1 ;  /* 0x000000040000795c */ /* 0x000fe20000300000 */
.L_x_265:
[----:B------:R-:W5:Y:S02]  /*2d520*/  SYNCS.PHASECHK.TRANS64.TRYWAIT P1, [UR4+0x344e0], R8 ;  /* 0x0344e008ff0075a7 */ /* 0x000f640008020144 */
[----:B-----5:R-:W-:Y:S05]  /*2d530*/  @!P1 BRA `(.L_x_266) ;  /* 0x0000007800d49947 */ /* 0x020fea0003800000 */
.L_x_576:
        /* <DEDUP_REMOVED lines=9> */
[----:B-1----:R-:W-:Y:S05]  /*2d5d0*/  @!P2 BRA `(.L_x_269) ;  /* 0x000000000004a947 */ /* 0x002fea0003800000 */
[----:B------:R-:W-:Y:S01]  /*2d5e0*/  BPT.TRAP 0x1 ;  /* 0x000000040000795c */ /* 0x000fe20000300000 */
.L_x_269:
[----:B---34-:R-:W1:Y:S02]  /*2d5f0*/  LDC R2, c[0x0][0x828] ;  /* 0x00020a00ff027b82 */ /* 0x018e640000000800 */
[----:B-1----:R1:W-:Y:S02]  /*2d600*/  SYNCS.ARRIVE.TRANS64.RED.A0TR RZ, [UR4+0x344c0], R2 ;  /* 0x0344c002ffff79a7 */ /* 0x0023e40008300404 */
.L_x_268:
[----:B------:R-:W-:Y:S05]  /*2d610*/  BSYNC B0 ;  /* 0x0000000000007941 */ /* 0x000fea0003800000 */
.L_x_267:
[----:B------:R-:W-:Y:S05]  /*2d620*/  @!P2 BRA `(.L_x_270) ;  /* 0x000000000004a947 */ /* 0x000fea0003800000 */
[----:B------:R-:W-:Y:S01]  /*2d630*/  BPT.TRAP 0x1 ;  /* 0x000000040000795c */ /* 0x000fe20000300000 */
.L_x_270:
[----:B------:R-:W-:-:S04]  /*2d640*/  UIADD3 UR21, UR4, 0x344c0, URZ ;  /* 0x000344c004157890 */ /* 0x000fc8000fffe03f */
[----:B------:R-:W-:-:S09]  /*2d650*/  UPRMT UR8, UR58, 0x654, UR21 ;  /* 0x000006543a087896 */ /* 0x000fd20008000015 */
[----:B------:R-:W-:Y:S01]  /*2d660*/  SYNCS.ARRIVE.TRANS64.RED.A1T0 RZ, [UR8], RZ ;  /* 0x000000ffffff79a7 */ /* 0x000fe20008100408 */
[----:B------:R-:W-:Y:S05]  /*2d670*/  @!P2 BRA `(.L_x_271) ;  /* 0x000000000004a947 */ /* 0x000fea0003800000 */
[----:B------:R-:W-:Y:S01]  /*2d680*/  BPT.TRAP 0x1 ;  /* 0x000000040000795c */ /* 0x000fe20000300000 */
.L_x_271:
[----:B------:R-:W5:Y:S02]  /*2d690*/  SYNCS.PHASECHK.TRANS64.TRYWAIT P1, [UR4+0x344e8], R8 ;  /* 0x0344e808ff0075a7 */ /* 0x000f640008020144 */
[----:B-----5:R-:W-:Y:S05]  /*2d6a0*/  @!P1 BRA `(.L_x_272) ;  /* 0x0000007800909947 */ /* 0x020fea0003800000 */
.L_x_577:
        /* <DEDUP_REMOVED lines=11> */
.L_x_275:
[----:B---34-:R-:W1:Y:S02]  /*2d760*/  LDC R2, c[0x0][0x828] ;  /* 0x00020a00ff027b82 */ /* 0x018e640000000800 */
[----:B-1----:R1:W-:Y:S02]  /*2d770*/  SYNCS.ARRIVE.TRANS64.RED.A0TR RZ, [UR4+0x344c8], R2 ;  /* 0x0344c802ffff79a7 */ /* 0x0023e40008300404 */
.L_x_274:
[----:B------:R-:W-:Y:S05]  /*2d780*/  BSYNC B0 ;  /* 0x0000000000007941 */ /* 0x000fea0003800000 */
.L_x_273:
[----:B------:R-:W-:Y:S05]  /*2d790*/  @!P2 BRA `(.L_x_276) ;  /* 0x000000000004a947 */ /* 0x000fea0003800000 */
[----:B------:R-:W-:Y:S01]  /*2d7a0*/  BPT.TRAP 0x1 ;  /* 0x000000040000795c */ /* 0x000fe20000300000 */
.L_x_276:
[----:B------:R-:W-:Y:S02]  /*2d7b0*/  UIADD3 UR25, UR4, 0x344c8, URZ ;  /* 0x000344c804197890 */ /* 0x000fe4000fffe03f */
[----:B------:R-:W-:Y:S02]  /*2d7c0*/  UIADD3 UR31, UR15, 0x20, URZ ;  /* 0x000000200f1f7890 */ /* 0x000fe4000fffe03f */
[----:B------:R-:W-:-:S09]  /*2d7d0*/  UPRMT UR9, UR58, 0x654, UR25 ;  /* 0x000006543a097896 */ /* 0x000fd20008000019 */
[----:B------:R-:W-:Y:S01]  /*2d7e0*/  SYNCS.ARRIVE.TRANS64.RED.A1T0 RZ, [UR9], RZ ;  /* 0x000000ffffff79a7 */ /* 0x000fe20008100409 */
[----:B------:R-:W-:Y:S05]  /*2d7f0*/  @!P2 BRA `(.L_x_277) ;  /* 0x000000000004a947 */ /* 0x000fea0003800000 */
[----:B------:R-:W-:Y:S01]  /*2d800*/  BPT.TRAP 0x1 ;  /* 0x000000040000795c */ /* 0x000fe20000300000 */
.L_x_277:
[----:B-1-34-:R-:W-:-:S04]  /*2d810*/  SHF.L.U32 R2, RZ, 0x1f, RZ ;  /* 0x0000001fff027819 */ /* 0x01afc800000006ff */
[----:B------:R-:W1:Y:S02]  /*2d820*/  SYNCS.PHASECHK.TRANS64.TRYWAIT P1, [UR4+0x344d0], R2 ;  /* 0x0344d002ff0075a7 */ /* 0x000e640008020144 */
[----:B-1----:R-:W-:Y:S05]  /*2d830*/  @!P1 BRA `(.L_x_278) ;  /* 0x0000007800449947 */ /* 0x002fea0003800000 */
.L_x_578:
[----:B------:R-:W-:Y:S04]  /*2d840*/  BSSY B0, `(.L_x_279) ;  /* 0x000000b000007945 */ /* 0x000fe80003800000 */
[----:B------:R-:W-:Y:S05]  /*2d850*/  @P0 BRA `(.L_x_280) ;  /* 0x0000000000240947 */ /* 0x000fea0003800000 */
[----:B------:R-:W-:Y:S01]  /*2d860*/  UIADD3 UR28, UR4, 0x30000, URZ ;  /* 0x00030000041c7890 */ /* 0x000fe2000fffe03f */
[----:B------:R-:W-:Y:S01]  /*2d870*/  UMOV UR12, 0x0 ;  /* 0x00000000000c7882 */ /* 0x000fe20000000000 */
[----:B------:R-:W-:Y:S01]  /*2d880*/  UMOV UR13, 0x10000000 ;  /* 0x10000000000d7882 */ /* 0x000fe20000000000 */
[----:B------:R-:W-:-:S06]  /*2d890*/  UMOV UR30, UR14 ;  /* 0x0000000e001e7c82 */ /* 0x000fcc0008000000 */
[----:B------:R3:W-:Y:S02]  /*2d8a0*/  UTMALDG.2D [UR28], [UR10], desc[UR12] ;  /* 0x00000c1c0a0075b4 */ /* 0x0007e40008009000 */
[----:B---3--:R-:W-:Y:S05]  /*2d8b0*/  @!P2 BRA `(.L_x_281) ;  /* 0x000000000004a947 */ /* 0x008fea0003800000 */
[----:B------:R-:W-:Y:S01]  /*2d8c0*/  BPT.TRAP 0x1 ;  /* 0x000000040000795c */ /* 0x000fe20000300000 */
.L_x_281:
[----:B-12---:R-:W1:Y:S02]  /*2d8d0*/  LDC R3, c[0x0][0x828] ;  /* 0x00020a00ff037b82 */ /* 0x006e640000000800 */
[----:B-1----:R3:W-:Y:S02]  /*2d8e0*/  SYNCS.ARRIVE.TRANS64.RED.A0TR RZ, [UR4+0x344b0], R3 ;  /* 0x0344b003ffff79a7 */ /* 0x0027e40008300404 */
.L_x_280:
[----:B------:R-:W-:Y:S05]  /*2d8f0*/  BSYNC B0 ;  /* 0x0000000000007941 */ /* 0x000fea0003800000 */
.L_x_279:
[----:B------:R-:W-:Y:S05]  /*2d900*/  @!P2 BRA `(.L_x_282) ;  /* 0x000000000004a947 */ /* 0x000fea0003800000 */
[----:B------:R-:W-:Y:S01]  /*2d910*/  BPT.TRAP 0x1 ;  /* 0x000000040000795c */ /* 0x000fe20000300000 */
.L_x_282:
[----:B------:R-:W-:Y:S01]  /*2d920*/  SYNCS.ARRIVE.TRANS64.RED.A1T0 RZ, [UR6], RZ ;  /* 0x000000ffffff79a7 */ /* 0x000fe20008100406 */
[----:B------:R-:W-:Y:S05]  /*2d930*/  @!P2 BRA `(.L_x_283) ;  /* 0x000000000004a947 */ /* 0x000fea0003800000 */
[----:B------:R-:W-:Y:S01]  /*2d940*/  BPT.TRAP 0x1 ;  /* 0x000000040000795c */ /* 0x000fe20000300000 */
.L_x_283:
[----:B------:R-:W4:Y:S02]  /*2d950*/  SYNCS.PHASECHK.TRANS64.TRYWAIT P1, [UR4+0x344d8], R2 ;  /* 0x0344d802ff0075a7 */ /* 0x000f240008020144 */
[----:B----4-:R-:W-:Y:S05]  /*2d960*/  @!P1 BRA `(.L_x_284) ;  /* 0x0000007800109947 */ /* 0x010fea0003800000 */
.L_x_579:
[----:B------:R-:W-:Y:S04]  /*2d970*/  BSSY B0, `(.L_x_285) ;  /* 0x000000c000007945 */ /* 0x000fe80003800000 */
[----:B------:R-:W-:Y:S05]  /*2d980*/  @P0 BRA `(.L_x_286) ;  /* 0x0000000000280947 */ /* 0x000fea0003800000 */
        /* <DEDUP_REMOVED lines=8> */
.L_x_287:
[----:B-123--:R-:W1:Y:S02]  /*2da10*/  LDC R3, c[0x0][0x828] ;  /* 0x00020a00ff037b82 */ /* 0x00ee640000000800 */
[----:B-1----:R4:W-:Y:S02]  /*2da20*/  SYNCS.ARRIVE.TRANS64.RED.A0TR RZ, [UR4+0x344b8], R3 ;  /* 0x0344b803ffff79a7 */ /* 0x0029e40008300404 */
.L_x_286:
[----:B------:R-:W-:Y:S05]  /*2da30*/  BSYNC B0 ;  /* 0x0000000000007941 */ /* 0x000fea0003800000 */
.L_x_285:
[----:B------:R-:W-:Y:S05]  /*2da40*/  @!P2 BRA `(.L_x_288) ;  /* 0x000000000004a947 */ /* 0x000fea0003800000 */
[----:B------:R-:W-:Y:S01]  /*2da50*/  BPT.TRAP 0x1 ;  /* 0x000000040000795c */ /* 0x000fe20000300000 */
.L_x_288:
[----:B------:R-:W-:Y:S01]  /*2da60*/  SYNCS.ARRIVE.TRANS64.RED.A1T0 RZ, [UR7], RZ ;  /* 0x000000ffffff79a7 */ /* 0x000fe20008100407 */
[----:B------:R-:W-:Y:S05]  /*2da70*/  @!P2 BRA `(.L_x_289) ;  /* 0x000000000004a947 */ /* 0x000fea0003800000 */
[----:B------:R-:W-:Y:S01]  /*2da80*/  BPT.TRAP 0x1 ;  /* 0x000000040000795c */ /* 0x000fe20000300000 */
.L_x_289:
[----:B------:R-:W5:Y:S02]  /*2da90*/  SYNCS.PHASECHK.TRANS64.TRYWAIT P1, [UR4+0x344e0], R2 ;  /* 0x0344e002ff0075a7 */ /* 0x000f640008020144 */
[----:B-----5:R-:W-:Y:S05]  /*2daa0*/  @!P1 BRA `(.L_x_290) ;  /* 0x0000007400d89947 */ /* 0x020fea0003800000 */
.L_x_580:
        /* <DEDUP_REMOVED lines=10> */
.L_x_293:
[----:B--234-:R-:W1:Y:S02]  /*2db50*/  LDC R3, c[0x0][0x828] ;  /* 0x00020a00ff037b82 */ /* 0x01ce640000000800 */
[----:B-1----:R1:W-:Y:S02]  /*2db60*/  SYNCS.ARRIVE.TRANS64.RED.A0TR RZ, [UR4+0x344c0], R3 ;  /* 0x0344c003ffff79a7 */ /* 0x0023e40008300404 */
.L_x_292:
[----:B------:R-:W-:Y:S05]  /*2db70*/  BSYNC B0 ;  /* 0x0000000000007941 */ /* 0x000fea0003800000 */
.L_x_291:
[----:B------:R-:W-:Y:S05]  /*2db80*/  @!P2 BRA `(.L_x_294) ;  /* 0x000000000004a947 */ /* 0x000fea0003800000 */
[----:B------:R-:W-:Y:S01]  /*2db90*/  BPT.TRAP 0x1 ;  /* 0x000000040000795c */ /* 0x000fe20000300000 */
.L_x_294:
[----:B------:R-:W-:Y:S01]  /*2dba0*/  SYNCS.ARRIVE.TRANS64.RED.A1T0 RZ, [UR8], RZ ;  /* 0x000000ffffff79a7 */ /* 0x000fe20008100408 */
[----:B------:R-:W-:Y:S05]  /*2dbb0*/  @!P2 BRA `(.L_x_295) ;  /* 0x000000000004a947 */ /* 0x000fea0003800000 */
[----:B------:R-:W-:Y:S01]  /*2dbc0*/  BPT.TRAP 0x1 ;  /* 0x000000040000795c */ /* 0x000fe20000300000 */
.L_x_295:
[----:B------:R-:W5:Y:S02]  /*2dbd0*/  SYNCS.PHASECHK.TRANS64.TRYWAIT P1, [UR4+0x344e8], R2 ;  /* 0x0344e802ff0075a7 */ /* 0x000f640008020144 */
[----:B-----5:R-:W-:Y:S05]  /*2dbe0*/  @!P1 BRA `(.L_x_296) ;  /* 0x0000007400a09947 */ /* 0x020fea0003800000 */
.L_x_581:
        /* <DEDUP_REMOVED lines=10> */
.L_x_299:
[----:B--234-:R-:W1:Y:S02]  /*2dc90*/  LDC R3, c[0x0][0x828] ;  /* 0x00020a00ff037b82 */ /* 0x01ce640000000800 */
[----:B-1----:R1:W-:Y:S02]  /*2dca0*/  SYNCS.ARRIVE.TRANS64.RED.A0TR RZ, [UR4+0x344c8], R3 ;  /* 0x0344c803ffff79a7 */ /* 0x0023e40008300404 */
.L_x_298:
[----:B------:R-:W-:Y:S05]  /*2dcb0*/  BSYNC B0 ;  /* 0x0000000000007941 */ /* 0x000fea0003800000 */
.L_x_297:
[----:B------:R-:W-:Y:S05]  /*2dcc0*/  @!P2 BRA `(.L_x_300) ;  /* 0x000000000004a947 */ /* 0x000fea0003800000 */
[----:B------:R-:W-:Y:S01]  /*2dcd0*/  BPT.TRAP 0x1 ;  /* 0x000000040000795c */ /* 0x000fe20000300000 */
.L_x_300:
[----:B------:R-:W-:Y:S01]  /*2dce0*/  SYNCS.ARRIVE.TRANS64.RED.A1T0 RZ, [UR9], RZ ;  /* 0x000000ffffff79a7 */ /* 0x000fe20008100409 */
[----:B------:R-:W-:Y:S01]  /*2dcf0*/  UIADD3 UR31, UR15, 0x40, URZ ;  /* 0x000000400f1f7890 */ /* 0x000fe2000fffe03f */
[----:B------:R-:W-:Y:S11]  /*2dd00*/  @!P2 BRA `(.L_x_301) ;  /* 0x000000000004a947 */ /* 0x000ff60003800000 */
[----:B------:R-:W-:Y:S01]  /*2dd10*/  BPT.TRAP 0x1 ;  /* 0x000000040000795c */ /* 0x000fe20000300000 */
.L_x_301:
[----:B------:R-:W5:Y:S02]  /*2dd20*/  SYNCS.PHASECHK.TRANS64.TRYWAIT P1, [UR4+0x344d0], R8 ;  /* 0x0344d008ff0075a7 */ /* 0x000f640008020144 */
[----:B-----5:R-:W-:Y:S05]  /*2dd30*/  @!P1 BRA `(.L_x_302) ;  /* 0x0000007400649947 */ /* 0x020fea0003800000 */
.L_x_582:
[----:B------:R-:W-:Y:S04]  /*2dd40*/  BSSY B0, `(.L_x_303) ;  /* 0x000000b000007945 */ /* 0x000fe80003800000 */
[----:B------:R-:W-:Y:S05]  /*2dd50*/  @P0 BRA `(.L_x_304) ;  /* 0x0000000000240947 */ /* 0x000fea0003800000 */
[----:B------:R-:W-:Y:S01]  /*2dd60*/  UIADD3 UR28, UR4, 0x30000, URZ ;  /* 0x00030000041c7890 */ /* 0x000fe2000fffe03f */
[----:B------:R-:W-:Y:S01]  /*2dd70*/  UMOV UR12, 0x0 ;  /* 0x00000000000c7882 */ /* 0x000fe20000000000 */
[----:B------:R-:W-:Y:S01]  /*2dd80*/  UMOV UR13, 0x10000000 ;  /* 0x10000000000d7882 */ /* 0x000fe20000000000 */
[----:B------:R-:W-:-:S06]  /*2dd90*/  UMOV UR30, UR14 ;  /* 0x0000000e001e7c82 */ /* 0x000fcc0008000000 */
[----:B------:R1:W-:Y:S02]  /*2dda0*/  UTMALDG.2D [UR28], [UR10], desc[UR12] ;  /* 0x00000c1c0a0075b4 */ /* 0x0003e40008009000 */
[----:B-1----:R-:W-:Y:S05]  /*2ddb0*/  @!P2 BRA `(.L_x_305) ;  /* 0x000000000004a947 */ /* 0x002fea0003800000 */
[----:B------:R-:W-:Y:S01]  /*2ddc0*/  BPT.TRAP 0x1 ;  /* 0x000000040000795c */ /* 0x000fe20000300000 */
.L_x_305:
[----:B--234-:R-:W1:Y:S02]  /*2ddd0*/  LDC R3, c[0x0][0x828] ;  /* 0x00020a00ff037b82 */ /* 0x01ce640000000800 */
[----:B-1----:R1:W-:Y:S02]  /*2dde0*/  SYNCS.ARRIVE.TRANS64.RED.A0TR RZ, [UR4+0x344b0], R3 ;  /* 0x0344b003ffff79a7 */ /* 0x0023e40008300404 */
.L_x_304:
[----:B------:R-:W-:Y:S05]  /*2ddf0*/  BSYNC B0 ;  /* 0x0000000000007941 */ /* 0x000fea0003800000 */
.L_x_303:
[----:B------:R-:W-:Y:S05]  /*2de00*/  @!P2 BRA `(.L_x_306) ;  /* 0x000000000004a947 */ /* 0x000fea0003800000 */
[----:B------:R-:W-:Y:S01]  /*2de10*/  BPT.TRAP 0x1 ;  /* 0x000000040000795c */ /* 0x000fe20000300000 */
.L_x_306:
[----:B------:R-:W-:Y:S01]  /*2de20*/  SYNCS.ARRIVE.TRANS64.RED.A1T0 RZ, [UR6], RZ ;  /* 0x000000ffffff79a7 */ /* 0x000fe20008100406 */
[----:B------:R-:W-:Y:S05]  /*2de30*/  @!P2 BRA `(.L_x_307) ;  /* 0x000000000004a947 */ /* 0x000fea0003800000 */
[----:B------:R-:W-:Y:S01]  /*2de40*/  BPT.TRAP 0x1 ;  /* 0x000000040000795c */ /* 0x000fe20000300000 */
.L_x_307:
[----:B------:R-:W5:Y:S02]  /*2de50*/  SYNCS.PHASECHK.TRANS64.TRYWAIT P1, [UR4+0x344d8], R8 ;  /* 0x0344d808ff0075a7 */ /* 0x000f640008020144 */
[----:B-----5:R-:W-:Y:S05]  /*2de60*/  @!P1 BRA `(.L_x_308) ;  /* 0x0000007400309947 */ /* 0x020fea0003800000 */
.L_x_583:
        /* <DEDUP_REMOVED lines=10> */
.L_x_311:
[----:B--234-:R-:W1:Y:S02]  /*2df10*/  LDC R3, c[0x0][0x828] ;  /* 0x00020a00ff037b82 */ /* 0x01ce640000000800 */
[----:B-1----:R1:W-:Y:S02]  /*2df20*/  SYNCS.ARRIVE.TRANS64.RED.A0TR RZ, [UR4+0x344b8], R3 ;  /* 0x0344b803ffff79a7 */ /* 0x0023e40008300404 */
.L_x_310:
[----:B------:R-:W-:Y:S05]  /*2df30*/  BSYNC B0 ;  /* 0x0000000000007941 */ /* 0x000fea0003800000 */
.L_x_309:
[----:B------:R-:W-:Y:S05]  /*2df40*/  @!P2 BRA `(.L_x_312) ;  /* 0x000000000004a947 */ /* 0x000fea0003800000 */
[----:B------:R-:W-:Y:S01]  /*2df50*/  BPT.TRAP 0x1 ;  /* 0x000000040000795c */ /* 0x000fe20000300000 */
.L_x_312:
[----:B------:R-:W-:Y:S01]  /*2df60*/  SYNCS.ARRIVE.TRANS64.RED.A1T0 RZ, [UR7], RZ ;  /* 0x000000ffffff79a7 */ /* 0x000fe20008100407 */
[----:B------:R-:W-:Y:S05]  /*2df70*/  @!P2 BRA `(.L_x_313) ;  /* 0x000000000004a947 */ /* 0x000fea0003800000 */
[----:B------:R-:W-:Y:S01]  /*2df80*/  BPT.TRAP 0x1 ;  /* 0x000000040000795c */ /* 0x000fe20000300000 */
.L_x_313:
[----:B------:R-:W5:Y:S02]  /*2df90*/  SYNCS.PHASECHK.TRANS64.TRYWAIT P1, [UR4+0x344e0], R8 ;  /* 0x0344e008ff0075a7 */ /* 0x000f640008020144 */
[----:B-----5:R-:W-:Y:S05]  /*2dfa0*/  @!P1 BRA `(.L_x_314) ;  /* 0x0000007000f89947 */ /* 0x020fea0003800000 */
.L_x_584:
        /* <DEDUP_REMOVED lines=10> */
.L_x_317:
[----:B--234-:R-:W1:Y:S02]  /*2e050*/  LDC R3, c[0x0][0x828] ;  /* 0x00020a00ff037b82 */ /* 0x01ce640000000800 */
[----:B-1----:R1:W-:Y:S02]  /*2e060*/  SYNCS.ARRIVE.TRANS64.RED.A0TR RZ, [UR4+0x344c0], R3 ;  /* 0x0344c003ffff79a7 */ /* 0x0023e40008300404 */
.L_x_316:
[----:B------:R-:W-:Y:S05]  /*2e070*/  BSYNC B0 ;  /* 0x0000000000007941 */ /* 0x000fea0003800000 */
.L_x_315:
[----:B------:R-:W-:Y:S05]  /*2e080*/  @!P2 BRA `(.L_x_318) ;  /* 0x000000000004a947 */ /* 0x000fea0003800000 */
[----:B------:R-:W-:Y:S01]  /*2e090*/  BPT.TRAP 0x1 ;  /* 0x000000040000795c */ /* 0x000fe20000300000 */
.L_x_318:
[----:B------:R-:W-:Y:S01]  /*2e0a0*/  SYNCS.ARRIVE.TRANS64.RED.A1T0 RZ, [UR8], RZ ;  /* 0x000000ffffff79a7 */ /* 0x000fe20008100408 */
[----:B------:R-:W-:Y:S05]  /*2e0b0*/  @!P2 BRA `(.L_x_319) ;  /* 0x000000000004a947 */ /* 0x000fea0003800000 */
[----:B------:R-:W-:Y:S01]  /*2e0c0*/  BPT.TRAP 0x1 ;  /* 0x000000040000795c */ /* 0x000fe20000300000 */
.L_x_319:
[----:B------:R-:W5:Y:S02]  /*2e0d0*/  SYNCS.PHASECHK.TRANS64.TRYWAIT P1, [UR4+0x344e8], R8 ;  /* 0x0344e808ff0075a7 */ /* 0x000f640008020144 */
[----:B-----5:R-:W-:Y:S05]  /*2e0e0*/  @!P1 BRA `(.L_x_320) ;  /* 0x0000007000c09947 */ /* 0x020fea0003800000 */
.L_x_585:
        /* <DEDUP_REMOVED lines=10> */
.L_x_323:
[----:B--234-:R-:W1:Y:S02]  /*2e190*/  LDC R3, c[0x0][0x828] ;  /* 0x00020a00ff037b82 */ /* 0x01ce640000000800 */
[----:B-1----:R1:W-:Y:S02]  /*2e1a0*/  SYNCS.ARRIVE.TRANS64.RED.A0TR RZ, [UR4+0x344c8], R3 ;  /* 0x0344c803ffff79a7 */ /* 0x0023e40008300404 */
.L_x_322:
[----:B------:R-:W-:Y:S05]  /*2e1b0*/  BSYNC B0 ;  /* 0x0000000000007941 */ /* 0x000fea0003800000 */
.L_x_321:
[----:B------:R-:W-:Y:S05]  /*2e1c0*/  @!P2 BRA `(.L_x_324) ;  /* 0x000000000004a947 */ /* 0x000fea0003800000 */
[----:B------:R-:W-:Y:S01]  /*2e1d0*/  BPT.TRAP 0x1 ;  /* 0x000000040000795c */ /* 0x000fe20000300000 */
.L_x_324:
[----:B------:R-:W-:Y:S01]  /*2e1e0*/  SYNCS.ARRIVE.TRANS64.RED.A1T0 RZ, [UR9], RZ ;  /* 0x000000ffffff79a7 */ /* 0x000fe20008100409 */
[----:B------:R-:W-:Y:S01]  /*2e1f0*/  UIADD3 UR31, UR15, 0x60, URZ ;  /* 0x000000600f1f7890 */ /* 0x000fe2000fffe03f */
[----:B------:R-:W-:Y:S11]  /*2e200*/  @!P2 BRA `(.L_x_325) ;  /* 0x000000000004a947 */ /* 0x000ff60003800000 */
[----:B------:R-:W-:Y:S01]  /*2e210*/  BPT.TRAP 0x1 ;  /* 0x000000040000795c */ /* 0x000fe20000300000 */
.L_x_325:
[----:B------:R-:W5:Y:S02]  /*2e220*/  SYNCS.PHASECHK.TRANS64.TRYWAIT P1, [UR4+0x344d0], R2 ;  /* 0x0344d002ff0075a7 */ /* 0x000f640008020144 */
[----:B-----5:R-:W-:Y:S05]  /*2e230*/  @!P1 BRA `(.L_x_326) ;  /* 0x0000007000849947 */ /* 0x020fea0003800000 */
.L_x_586:
        /* <DEDUP_REMOVED lines=9> */
.L_x_329:
[----:B--234-:R-:W1:Y:S02]  /*2e2d0*/  LDC R3, c[0x0][0x828] ;  /* 0x00020a00ff037b82 */ /* 0x01ce640000000800 */
[----:B-1----:R1:W-:Y:S02]  /*2e2e0*/  SYNCS.ARRIVE.TRANS64.RED.A0TR RZ, [UR4+0x344b0], R3 ;  /* 0x0344b003ffff79a7 */ /* 0x0023e40008300404 */
.L_x_328:
[----:B------:R-:W-:Y:S05]  /*2e2f0*/  BSYNC B0 ;  /* 0x0000000000007941 */ /* 0x000fea0003800000 */
.L_x_327:
[----:B------:R-:W-:Y:S05]  /*2e300*/  @!P2 BRA `(.L_x_330) ;  /* 0x000000000004a947 */ /* 0x000fea0003800000 */
[----:B------:R-:W-:Y:S01]  /*2e310*/  BPT.TRAP 0x1 ;  /* 0x000000040000795c */ /* 0x000fe20000300000 */
.L_x_330:
[----:B------:R-:W-:Y:S01]  /*2e320*/  SYNCS.ARRIVE.TRANS64.RED.A1T0 RZ, [UR6], RZ ;  /* 0x000000ffffff79a7 */ /* 0x000fe20008100406 */
[----:B------:R-:W-:Y:S05]  /*2e330*/  @!P2 BRA `(.L_x_331) ;  /* 0x000000000004a947 */ /* 0x000fea0003800000 */
[----:B------:R-:W-:Y:S01]  /*2e340*/  BPT.TRAP 0x1 ;  /* 0x000000040000795c */ /* 0x000fe20000300000 */
.L_x_331:
[----:B------:R-:W5:Y:S02]  /*2e350*/  SYNCS.PHASECHK.TRANS64.TRYWAIT P1, [UR4+0x344d8], R2 ;  /* 0x0344d802ff0075a7 */ /* 0x000f640008020144 */
[----:B-----5:R-:W-:Y:S05]  /*2e360*/  @!P1 BRA `(.L_x_332) ;  /* 0x0000007000509947 */ /* 0x020fea0003800000 */
.L_x_587:
        /* <DEDUP_REMOVED lines=10> */
.L_x_335:
[----:B--234-:R-:W1:Y:S02]  /*2e410*/  LDC R3, c[0x0][0x828] ;  /* 0x00020a00ff037b82 */ /* 0x01ce640000000800 */
[----:B-1----:R1:W-:Y:S02]  /*2e420*/  SYNCS.ARRIVE.TRANS64.RED.A0TR RZ, [UR4+0x344b8], R3 ;  /* 0x0344b803ffff79a7 */ /* 0x0023e40008300404 */
.L_x_334:
[----:B------:R-:W-:Y:S05]  /*2e430*/  BSYNC B0 ;  /* 0x0000000000007941 */ /* 0x000fea0003800000 */
.L_x_333:
[----:B------:R-:W-:Y:S05]  /*2e440*/  @!P2 BRA `(.L_x_336) ;  /* 0x000000000004a947 */ /* 0x000fea0003800000 */
[----:B------:R-:W-:Y:S01]  /*2e450*/  BPT.TRAP 0x1 ;  /* 0x000000040000795c */ /* 0x000fe20000300000 */
.L_x_336:
[----:B------:R-:W-:Y:S01]  /*2e460*/  SYNCS.ARRIVE.TRANS64.RED.A1T0 RZ, [UR7], RZ ;  /* 0x000000ffffff79a7 */ /* 0x000fe20008100407 */
[----:B------:R-:W-:Y:S05]  /*2e470*/  @!P2 BRA `(.L_x_337) ;  /* 0x000000000004a947 */ /* 0x000fea0003800000 */
[----:B------:R-:W-:Y:S01]  /*2e480*/  BPT.TRAP 0x1 ;  /* 0x000000040000795c */ /* 0x000fe20000300000 */
.L_x_337:
[----:B------:R-:W5:Y:S02]  /*2e490*/  SYNCS.PHASECHK.TRANS64.TRYWAIT P1, [UR4+0x344e0], R2 ;  /* 0x0344e002ff0075a7 */ /* 0x000f640008020144 */
[----:B-----5:R-:W-:Y:S05]  /*2e4a0*/  @!P1 BRA `(.L_x_338) ;  /* 0x0000007000189947 */ /* 0x020fea0003800000 */
.L_x_588:
        /* <DEDUP_REMOVED lines=10> */
.L_x_341:
[----:B--234-:R-:W1:Y:S02]  /*2e550*/  LDC R3, c[0x0][0x828] ;  /* 0x00020a00ff037b82 */ /* 0x01ce640000000800 */
[----:B-1----:R1:W-:Y:S02]  /*2e560*/  SYNCS.ARRIVE.TRANS64.RED.A0TR RZ, [UR4+0x344c0], R3 ;  /* 0x0344c003ffff79a7 */ /* 0x0023e40008300404 */
.L_x_340:
[----:B------:R-:W-:Y:S05]  /*2e570*/  BSYNC B0 ;  /* 0x0000000000007941 */ /* 0x000fea0003800000 */
.L_x_339:
[----:B------:R-:W-:Y:S05]  /*2e580*/  @!P2 BRA `(.L_x_342) ;  /* 0x000000000004a947 */ /* 0x000fea0003800000 */
[----:B------:R-:W-:Y:S01]  /*2e590*/  BPT.TRAP 0x1 ;  /* 0x000000040000795c */ /* 0x000fe20000300000 */
.L_x_342:
[----:B------:R-:W-:Y:S01]  /*2e5a0*/  SYNCS.ARRIVE.TRANS64.RED.A1T0 RZ, [UR8], RZ ;  /* 0x000000ffffff79a7 */ /* 0x000fe20008100408 */
[----:B------:R-:W-:Y:S05]  /*2e5b0*/  @!P2 BRA `(.L_x_343) ;  /* 0x000000000004a947 */ /* 0x000fea0003800000 */
[----:B------:R-:W-:Y:S01]  /*2e5c0*/  BPT.TRAP 0x1 ;  /* 0x000000040000795c */ /* 0x000fe20000300000 */
.L_x_343:
[----:B------:R-:W5:Y:S02]  /*2e5d0*/  SYNCS.PHASECHK.TRANS64.TRYWAIT P1, [UR4+0x344e8], R2 ;  /* 0x0344e802ff0075a7 */ /* 0x000f640008020144 */
[----:B-----5:R-:W-:Y:S05]  /*2e5e0*/  @!P1 BRA `(.L_x_344) ;  /* 0x0000006c00e09947 */ /* 0x020fea0003800000 */
.L_x_589:
        /* <DEDUP_REMOVED lines=10> */
.L_x_347:
[----:B--234-:R-:W1:Y:S02]  /*2e690*/  LDC R3, c[0x0][0x828] ;  /* 0x00020a00ff037b82 */ /* 0x01ce640000000800 */
[----:B-1----:R1:W-:Y:S02]  /*2e6a0*/  SYNCS.ARRIVE.TRANS64.RED.A0TR RZ, [UR4+0x344c8], R3 ;  /* 0x0344c803ffff79a7 */ /* 0x0023e40008300404 */
.L_x_346:
[----:B------:R-:W-:Y:S05]  /*2e6b0*/  BSYNC B0 ;  /* 0x0000000000007941 */ /* 0x000fea0003800000 */
.L_x_345:
[----:B------:R-:W-:Y:S05]  /*2e6c0*/  @!P2 BRA `(.L_x_348) ;  /* 0x000000000004a947 */ /* 0x000fea0003800000 */
[----:B------:R-:W-:Y:S01]  /*2e6d0*/  BPT.TRAP 0x1 ;  /* 0x000000040000795c */ /* 0x000fe20000300000 */
.L_x_348:
[----:B------:R-:W-:Y:S01]  /*2e6e0*/  SYNCS.ARRIVE.TRANS64.RED.A1T0 RZ, [UR9], RZ ;  /* 0x000000ffffff79a7 */ /* 0x000fe20008100409 */
[----:B------:R-:W-:Y:S01]  /*2e6f0*/  UIADD3 UR31, UR15, 0x80, URZ ;  /* 0x000000800f1f7890 */ /* 0x000fe2000fffe03f */
[----:B------:R-:W-:Y:S11]  /*2e700*/  @!P2 BRA `(.L_x_349) ;  /* 0x000000000004a947 */ /* 0x000ff60003800000 */
[----:B------:R-:W-:Y:S01]  /*2e710*/  BPT.TRAP 0x1 ;  /* 0x000000040000795c */ /* 0x000fe20000300000 */
.L_x_349:
[----:B------:R-:W5:Y:S02]  /*2e720*/  SYNCS.PHASECHK.TRANS64.TRYWAIT P1, [UR4+0x344d0], R8 ;  /* 0x0344d008ff0075a7 */ /* 0x000f640008020144 */
[----:B-----5:R-:W-:Y:S05]  /*2e730*/  @!P1 BRA `(.L_x_350) ;  /* 0x0000006c00a49947 */ /* 0x020fea0003800000 */
.L_x_590:
        /* <DEDUP_REMOVED lines=9> */
.L_x_353:
[----:B--234-:R-:W1:Y:S02]  /*2e7d0*/  LDC R3, c[0x0][0x828] ;  /* 0x00020a00ff037b82 */ /* 0x01ce640000000800 */
[----:B-1----:R1:W-:Y:S02]  /*2e7e0*/  SYNCS.ARRIVE.TRANS64.RED.A0TR RZ, [UR4+0x344b0], R3 ;  /* 0x0344b003ffff79a7 */ /* 0x0023e40008300404 */
.L_x_352:
[----:B------:R-:W-:Y:S05]  /*2e7f0*/  BSYNC B0 ;  /* 0x0000000000007941 */ /* 0x000fea0003800000 */
.L_x_351:
[----:B------:R-:W-:Y:S05]  /*2e800*/  @!P2 BRA `(.L_x_354) ;  /* 0x000000000004a947 */ /* 0x000fea0003800000 */
[----:B------:R-:W-:Y:S01]  /*2e810*/  BPT.TRAP 0x1 ;  /* 0x000000040000795c */ /* 0x000fe20000300000 */
.L_x_354:
[----:B------:R-:W-:Y:S01]  /*2e820*/  SYNCS.ARRIVE.TRANS64.RED.A1T0 RZ, [UR6], RZ ;  /* 0x000000ffffff79a7 */ /* 0x000fe20008100406 */
[----:B------:R-:W-:Y:S05]  /*2e830*/  @!P2 BRA `(.L_x_355) ;  /* 0x000000000004a947 */ /* 0x000fea0003800000 */
[----:B------:R-:W-:Y:S01]  /*2e840*/  BPT.TRAP 0x1 ;  /* 0x000000040000795c */ /* 0x000fe20000300000 */
.L_x_355:
[----:B------:R-:W5:Y:S02]  /*2e850*/  SYNCS.PHASECHK.TRANS64.TRYWAIT P1, [UR4+0x344d8], R8 ;  /* 0x0344d808ff0075a7 */ /* 0x000f640008020144 */
[----:B-----5:R-:W-:Y:S05]  /*2e860*/  @!P1 BRA `(.L_x_356) ;  /* 0x0000006c00709947 */ /* 0x020fea0003800000 */
.L_x_591:
        /* <DEDUP_REMOVED lines=10> */
.L_x_359:
[----:B--234-:R-:W1:Y:S02]  /*2e910*/  LDC R3, c[0x0][0x828] ;  /* 0x00020a00ff037b82 */ /* 0x01ce640000000800 */
[----:B-1----:R1:W-:Y:S02]  /*2e920*/  SYNCS.ARRIVE.TRANS64.RED.A0TR RZ, [UR4+0x344b8], R3 ;  /* 0x0344b803ffff79a7 */ /* 0x0023e40008300404 */
.L_x_358:
[----:B------:R-:W-:Y:S05]  /*2e930*/  BSYNC B0 ;  /* 0x0000000000007941 */ /* 0x000fea0003800000 */
.L_x_357:
[----:B------:R-:W-:Y:S05]  /*2e940*/  @!P2 BRA `(.L_x_360) ;  /* 0x000000000004a947 */ /* 0x000fea0003800000 */
[----:B------:R-:W-:Y:S01]  /*2e950*/  BPT.TRAP 0x1 ;  /* 0x000000040000795c */ /* 0x000fe20000300000 */
.L_x_360:
[----:B------:R-:W-:Y:S01]  /*2e960*/  SYNCS.ARRIVE.TRANS64.RED.A1T0 RZ, [UR7], RZ ;  /* 0x000000ffffff79a7 */ /* 0x000fe20008100407 */
[----:B------:R-:W-:Y:S05]  /*2e970*/  @!P2 BRA `(.L_x_361) ;  /* 0x000000000004a947 */ /* 0x000fea0003800000 */
[----:B------:R-:W-:Y:S01]  /*2e980*/  BPT.TRAP 0x1 ;  /* 0x000000040000795c */ /* 0x000fe20000300000 */
.L_x_361:
[----:B------:R-:W5:Y:S02]  /*2e990*/  SYNCS.PHASECHK.TRANS64.TRYWAIT P1, [UR4+0x344e0], R8 ;  /* 0x0344e008ff0075a7 */ /* 0x000f640008020144 */
[----:B-----5:R-:W-:Y:S05]  /*2e9a0*/  @!P1 BRA `(.L_x_362) ;  /* 0x0000006c00389947 */ /* 0x020fea0003800000 */
.L_x_592:
        /* <DEDUP_REMOVED lines=10> */
.L_x_365:
[----:B--234-:R-:W1:Y:S02]  /*2ea50*/  LDC R3, c[0x0][0x828] ;  /* 0x00020a00ff037b82 */ /* 0x01ce640000000800 */
[----:B-1----:R1:W-:Y:S02]  /*2ea60*/  SYNCS.ARRIVE.TRANS64.RED.A0TR RZ, [UR4+0x344c0], R3 ;  /* 0x0344c003ffff79a7 */ /* 0x0023e40008300404 */
.L_x_364:
[----:B------:R-:W-:Y:S05]  /*2ea70*/  BSYNC B0 ;  /* 0x0000000000007941 */ /* 0x000fea0003800000 */
.L_x_363:
[----:B------:R-:W-:Y:S05]  /*2ea80*/  @!P2 BRA `(.L_x_366) ;  /* 0x000000000004a947 */ /* 0x000fea0003800000 */
[----:B------:R-:W-:Y:S01]  /*2ea90*/  BPT.TRAP 0x1 ;  /* 0x000000040000795c */ /* 0x000fe20000300000 */
.L_x_366:
[----:B------:R-:W-:Y:S01]  /*2eaa0*/  SYNCS.ARRIVE.TRANS64.RED.A1T0 RZ, [UR8], RZ ;  /* 0x000000ffffff79a7 */ /* 0x000fe20008100408 */
[----:B------:R-:W-:Y:S05]  /*2eab0*/  @!P2 BRA `(.L_x_367) ;  /* 0x000000000004a947 */ /* 0x000fea0003800000 */
[----:B------:R-:W-:Y:S01]  /*2eac0*/  BPT.TRAP 0x1 ;  /* 0x000000040000795c */ /* 0x000fe20000300000 */
.L_x_367:
[----:B------:R-:W5:Y:S02]  /*2ead0*/  SYNCS.PHASECHK.TRANS64.TRYWAIT P1, [UR4+0x344e8], R8 ;  /* 0x0344e808ff0075a7 */ /* 0x000f640008020144 */
[----:B-----5:R-:W-:Y:S05]  /*2eae0*/  @!P1 BRA `(.L_x_368) ;  /* 0x0000006c00009947 */ /* 0x020fea0003800000 */
.L_x_593:
        /* <DEDUP_REMOVED lines=10> */
.L_x_371:
[----:B--234-:R-:W1:Y:S02]  /*2eb90*/  LDC R3, c[0x0][0x828] ;  /* 0x00020a00ff037b82 */ /* 0x01ce640000000800 */
[----:B-1----:R1:W-:Y:S02]  /*2eba0*/  SYNCS.ARRIVE.TRANS64.RED.A0TR RZ, [UR4+0x344c8], R3 ;  /* 0x0344c803ffff79a7 */ /* 0x0023e40008300404 */
.L_x_370:
[----:B------:R-:W-:Y:S05]  /*2ebb0*/  BSYNC B0 ;  /* 0x0000000000007941 */ /* 0x000fea0003800000 */
.L_x_369:
[----:B------:R-:W-:Y:S05]  /*2ebc0*/  @!P2 BRA `(.L_x_372) ;  /* 0x000000000004a947 */ /* 0x000fea0003800000 */
[----:B------:R-:W-:Y:S01]  /*2ebd0*/  BPT.TRAP 0x1 ;  /* 0x000000040000795c */ /* 0x000fe20000300000 */
.L_x_372:
[----:B------:R-:W-:Y:S01]  /*2ebe0*/  SYNCS.ARRIVE.TRANS64.RED.A1T0 RZ, [UR9], RZ ;  /* 0x000000ffffff79a7 */ /* 0x000fe20008100409 */
[----:B------:R-:W-:Y:S01]  /*2ebf0*/  UIADD3 UR31, UR15, 0xa0, URZ ;  /* 0x000000a00f1f7890 */ /* 0x000fe2000fffe03f */
[----:B------:R-:W-:Y:S11]  /*2ec00*/  @!P2 BRA `(.L_x_373) ;  /* 0x000000000004a947 */ /* 0x000ff60003800000 */
[----:B------:R-:W-:Y:S01]  /*2ec10*/  BPT.TRAP 0x1 ;  /* 0x000000040000795c */ /* 0x000fe20000300000 */
.L_x_373:
[----:B------:R-:W5:Y:S02]  /*2ec20*/  SYNCS.PHASECHK.TRANS64.TRYWAIT P1, [UR4+0x344d0], R2 ;  /* 0x0344d002ff0075a7 */ /* 0x000f640008020144 */
[----:B-----5:R-:W-:Y:S05]  /*2ec30*/  @!P1 BRA `(.L_x_374) ;  /* 0x0000006800c49947 */ /* 0x020fea0003800000 */
.L_x_594:
        /* <DEDUP_REMOVED lines=9> */
.L_x_377:
[----:B--234-:R-:W1:Y:S02]  /*2ecd0*/  LDC R3, c[0x0][0x828] ;  /* 0x00020a00ff037b82 */ /* 0x01ce640000000800 */
[----:B-1----:R1:W-:Y:S02]  /*2ece0*/  SYNCS.ARRIVE.TRANS64.RED.A0TR RZ, [UR4+0x344b0], R3 ;  /* 0x0344b003ffff79a7 */ /* 0x0023e40008300404 */
.L_x_376:
[----:B------:R-:W-:Y:S05]  /*2ecf0*/  BSYNC B0 ;  /* 0x0000000000007941 */ /* 0x000fea0003800000 */
.L_x_375:
[----:B------:R-:W-:Y:S05]  /*2ed00*/  @!P2 BRA `(.L_x_378) ;  /* 0x000000000004a947 */ /* 0x000fea0003800000 */
[----:B------:R-:W-:Y:S01]  /*2ed10*/  BPT.TRAP 0x1 ;  /* 0x000000040000795c */ /* 0x000fe20000300000 */
.L_x_378:
[----:B------:R-:W-:Y:S01]  /*2ed20*/  SYNCS.ARRIVE.TRANS64.RED.A1T0 RZ, [UR6], RZ ;  /* 0x000000ffffff79a7 */ /* 0x000fe20008100406 */
[----:B------:R-:W-:Y:S05]  /*2ed30*/  @!P2 BRA `(.L_x_379) ;  /* 0x000000000004a947 */ /* 0x000fea0003800000 */
[----:B------:R-:W-:Y:S01]  /*2ed40*/  BPT.TRAP 0x1 ;  /* 0x000000040000795c */ /* 0x000fe20000300000 */
.L_x_379:
[----:B------:R-:W5:Y:S02]  /*2ed50*/  SYNCS.PHASECHK.TRANS64.TRYWAIT P1, [UR4+0x344d8], R2 ;  /* 0x0344d802ff0075a7 */ /* 0x000f640008020144 */
[----:B-----5:R-:W-:Y:S05]  /*2ed60*/  @!P1 BRA `(.L_x_380) ;  /* 0x0000006800909947 */ /* 0x020fea0003800000 */
.L_x_595:
        /* <DEDUP_REMOVED lines=10> */
.L_x_383:
[----:B--234-:R-:W1:Y:S02]  /*2ee10*/  LDC R3, c[0x0][0x828] ;  /* 0x00020a00ff037b82 */ /* 0x01ce640000000800 */
[----:B-1----:R1:W-:Y:S02]  /*2ee20*/  SYNCS.ARRIVE.TRANS64.RED.A0TR RZ, [UR4+0x344b8], R3 ;  /* 0x0344b803ffff79a7 */ /* 0x0023e40008300404 */
.L_x_382:
[----:B------:R-:W-:Y:S05]  /*2ee30*/  BSYNC B0 ;  /* 0x0000000000007941 */ /* 0x000fea0003800000 */
.L_x_381:
[----:B------:R-:W-:Y:S05]  /*2ee40*/  @!P2 BRA `(.L_x_384) ;  /* 0x000000000004a947 */ /* 0x000fea0003800000 */
[----:B------:R-:W-:Y:S01]  /*2ee50*/  BPT.TRAP 0x1 ;  /* 0x000000040000795c */ /* 0x000fe20000300000 */
.L_x_384:
[----:B------:R-:W-:Y:S01]  /*2ee60*/  SYNCS.ARRIVE.TRANS64.RED.A1T0 RZ, [UR7], RZ ;  /* 0x000000ffffff79a7 */ /* 0x000fe20008100407 */
[----:B------:R-:W-:Y:S05]  /*2ee70*/  @!P2 BRA `(.L_x_385) ;  /* 0x000000000004a947 */ /* 0x000fea0003800000 */
[----:B------:R-:W-:Y:S01]  /*2ee80*/  BPT.TRAP 0x1 ;  /* 0x000000040000795c */ /* 0x000fe20000300000 */
.L_x_385:
[----:B------:R-:W5:Y:S02]  /*2ee90*/  SYNCS.PHASECHK.TRANS64.TRYWAIT P1, [UR4+0x344e0], R2 ;  /* 0x0344e002ff0075a7 */ /* 0x000f640008020144 */
[----:B-----5:R-:W-:Y:S05]  /*2eea0*/  @!P1 BRA `(.L_x_386) ;  /* 0x0000006800589947 */ /* 0x020fea0003800000 */
.L_x_596:
        /* <DEDUP_REMOVED lines=10> */
.L_x_389:
[----:B--234-:R-:W1:Y:S02]  /*2ef50*/  LDC R3, c[0x0][0x828] ;  /* 0x00020a00ff037b82 */ /* 0x01ce640000000800 */
[----:B-1----:R1:W-:Y:S02]  /*2ef60*/  SYNCS.ARRIVE.TRANS64.RED.A0TR RZ, [UR4+0x344c0], R3 ;  /* 0x0344c003ffff79a7 */ /* 0x0023e40008300404 */
.L_x_388:
[----:B------:R-:W-:Y:S05]  /*2ef70*/  BSYNC B0 ;  /* 0x0000000000007941 */ /* 0x000fea0003800000 */
.L_x_387:
[----:B------:R-:W-:Y:S05]  /*2ef80*/  @!P2 BRA `(.L_x_390) ;  /* 0x000000000004a947 */ /* 0x000fea0003800000 */
[----:B------:R-:W-:Y:S01]  /*2ef90*/  BPT.TRAP 0x1 ;  /* 0x000000040000795c */ /* 0x000fe20000300000 */
.L_x_390:
[----:B------:R-:W-:Y:S01]  /*2efa0*/  SYNCS.ARRIVE.TRANS64.RED.A1T0 RZ, [UR8], RZ ;  /* 0x000000ffffff79a7 */ /* 0x000fe20008100408 */
[----:B------:R-:W-:Y:S05]  /*2efb0*/  @!P2 BRA `(.L_x_391) ;  /* 0x000000000004a947 */ /* 0x000fea0003800000 */
[----:B------:R-:W-:Y:S01]  /*2efc0*/  BPT.TRAP 0x1 ;  /* 0x000000040000795c */ /* 0x000fe20000300000 */
.L_x_391:
[----:B------:R-:W5:Y:S02]  /*2efd0*/  SYNCS.PHASECHK.TRANS64.TRYWAIT P1, [UR4+0x344e8], R2 ;  /* 0x0344e802ff0075a7 */ /* 0x000f640008020144 */
[----:B-----5:R-:W-:Y:S05]  /*2efe0*/  @!P1 BRA `(.L_x_392) ;  /* 0x0000006800209947 */ /* 0x020fea0003800000 */
.L_x_597:
        /* <DEDUP_REMOVED lines=10> */
.L_x_395:
[----:B--234-:R-:W1:Y:S02]  /*2f090*/  LDC R3, c[0x0][0x828] ;  /* 0x00020a00ff037b82 */ /* 0x01ce640000000800 */
[----:B-1----:R1:W-:Y:S02]  /*2f0a0*/  SYNCS.ARRIVE.TRANS64.RED.A0TR RZ, [UR4+0x344c8], R3 ;  /* 0x0344c803ffff79a7 */ /* 0x0023e40008300404 */
.L_x_394:
[----:B------:R-:W-:Y:S05]  /*2f0b0*/  BSYNC B0 ;  /* 0x0000000000007941 */ /* 0x000fea0003800000 */
.L_x_393:
[----:B------:R-:W-:Y:S05]  /*2f0c0*/  @!P2 BRA `(.L_x_396) ;  /* 0x000000000004a947 */ /* 0x000fea0003800000 */
[----:B------:R-:W-:Y:S01]  /*2f0d0*/  BPT.TRAP 0x1 ;  /* 0x000000040000795c */ /* 0x000fe20000300000 */
.L_x_396:
[----:B------:R-:W-:Y:S01]  /*2f0e0*/  SYNCS.ARRIVE.TRANS64.RED.A1T0 RZ, [UR9], RZ ;  /* 0x000000ffffff79a7 */ /* 0x000fe20008100409 */
[----:B------:R-:W-:Y:S01]  /*2f0f0*/  UIADD3 UR31, UR15, 0xc0, URZ ;  /* 0x000000c00f1f7890 */ /* 0x000fe2000fffe03f */
[----:B------:R-:W-:Y:S11]  /*2f100*/  @!P2 BRA `(.L_x_397) ;  /* 0x000000000004a947 */ /* 0x000ff60003800000 */
[----:B------:R-:W-:Y:S01]  /*2f110*/  BPT.TRAP 0x1 ;  /* 0x000000040000795c */ /* 0x000fe20000300000 */
.L_x_397:
[----:B------:R-:W5:Y:S02]  /*2f120*/  SYNCS.PHASECHK.TRANS64.TRYWAIT P1, [UR4+0x344d0], R8 ;  /* 0x0344d008ff0075a7 */ /* 0x000f640008020144 */
[----:B-----5:R-:W-:Y:S05]  /*2f130*/  @!P1 BRA `(.L_x_398) ;  /* 0x0000006400e49947 */ /* 0x020fea0003800000 */
.L_x_598:
        /* <DEDUP_REMOVED lines=9> */
.L_x_401:
[----:B--234-:R-:W1:Y:S02]  /*2f1d0*/  LDC R3, c[0x0][0x828] ;  /* 0x00020a00ff037b82 */ /* 0x01ce640000000800 */
[----:B-1----:R1:W-:Y:S02]  /*2f1e0*/  SYNCS.ARRIVE.TRANS64.RED.A0TR RZ, [UR4+0x344b0], R3 ;  /* 0x0344b003ffff79a7 */ /* 0x0023e40008300404 */
.L_x_400:
[----:B------:R-:W-:Y:S05]  /*2f1f0*/  BSYNC B0 ;  /* 0x0000000000007941 */ /* 0x000fea0003800000 */
.L_x_399:
[----:B------:R-:W-:Y:S05]  /*2f200*/  @!P2 BRA `(.L_x_402) ;  /* 0x000000000004a947 */ /* 0x000fea0003800000 */
[----:B------:R-:W-:Y:S01]  /*2f210*/  BPT.TRAP 0x1 ;  /* 0x000000040000795c */ /* 0x000fe20000300000 */
.L_x_402:
[----:B------:R-:W-:Y:S01]  /*2f220*/  SYNCS.ARRIVE.TRANS64.RED.A1T0 RZ, [UR6], RZ ;  /* 0x000000ffffff79a7 */ /* 0x000fe20008100406 */
[----:B------:R-:W-:Y:S05]  /*2f230*/  @!P2 BRA `(.L_x_403) ;  /* 0x000000000004a947 */ /* 0x000fea0003800000 */
[----:B------:R-:W-:Y:S01]  /*2f240*/  BPT.TRAP 0x1 ;  /* 0x000000040000795c */ /* 0x000fe20000300000 */
.L_x_403:
[----:B------:R-:W5:Y:S02]  /*2f250*/  SYNCS.PHASECHK.TRANS64.TRYWAIT P1, [UR4+0x344d8], R8 ;  /* 0x0344d808ff0075a7 */ /* 0x000f640008020144 */
[----:B-----5:R-:W-:Y:S05]  /*2f260*/  @!P1 BRA `(.L_x_404) ;  /* 0x0000006400b09947 */ /* 0x020fea0003800000 */
.L_x_599:
        /* <DEDUP_REMOVED lines=10> */
.L_x_407:
[----:B--234-:R-:W1:Y:S02]  /*2f310*/  LDC R3, c[0x0][0x828] ;  /* 0x00020a00ff037b82 */ /* 0x01ce640000000800 */
[----:B-1----:R1:W-:Y:S02]  /*2f320*/  SYNCS.ARRIVE.TRANS64.RED.A0TR RZ, [UR4+0x344b8], R3 ;  /* 0x0344b803ffff79a7 */ /* 0x0023e40008300404 */
.L_x_406:
[----:B------:R-:W-:Y:S05]  /*2f330*/  BSYNC B0 ;  /* 0x0000000000007941 */ /* 0x000fea0003800000 */
.L_x_405:
[----:B------:R-:W-:Y:S05]  /*2f340*/  @!P2 BRA `(.L_x_408) ;  /* 0x000000000004a947 */ /* 0x000fea0003800000 */
[----:B------:R-:W-:Y:S01]  /*2f350*/  BPT.TRAP 0x1 ;  /* 0x000000040000795c */ /* 0x000fe20000300000 */
.L_x_408:
[----:B------:R-:W-:Y:S01]  /*2f360*/  SYNCS.ARRIVE.TRANS64.RED.A1T0 RZ, [UR7], RZ ;  /* 0x000000ffffff79a7 */ /* 0x000fe20008100407 */
[----:B------:R-:W-:Y:S05]  /*2f370*/  @!P2 BRA `(.L_x_409) ;  /* 0x000000000004a947 */ /* 0x000fea0003800000 */
[----:B------:R-:W-:Y:S01]  /*2f380*/  BPT.TRAP 0x1 ;  /* 0x000000040000795c */ /* 0x000fe20000300000 */
.L_x_409:
[----:B------:R-:W5:Y:S02]  /*2f390*/  SYNCS.PHASECHK.TRANS64.TRYWAIT P1, [UR4+0x344e0], R8 ;  /* 0x0344e008ff0075a7 */ /* 0x000f640008020144 */
[----:B-----5:R-:W-:Y:S05]  /*2f3a0*/  @!P1 BRA `(.L_x_410) ;  /* 0x0000006400789947 */ /* 0x020fea0003800000 */
.L_x_600:
        /* <DEDUP_REMOVED lines=10> */
.L_x_413:
[----:B--234-:R-:W1:Y:S02]  /*2f450*/  LDC R3, c[0x0][0x828] ;  /* 0x00020a00ff037b82 */ /* 0x01ce640000000800 */
[----:B-1----:R1:W-:Y:S02]  /*2f460*/  SYNCS.ARRIVE.TRANS64.RED.A0TR RZ, [UR4+0x344c0], R3 ;  /* 0x0344c003ffff79a7 */ /* 0x0023e40008300404 */
.L_x_412:
[----:B------:R-:W-:Y:S05]  /*2f470*/  BSYNC B0 ;  /* 0x0000000000007941 */ /* 0x000fea0003800000 */
.L_x_411:
[----:B------:R-:W-:Y:S05]  /*2f480*/  @!P2 BRA `(.L_x_414) ;  /* 0x000000000004a947 */ /* 0x000fea0003800000 */
[----:B------:R-:W-:Y:S01]  /*2f490*/  BPT.TRAP 0x1 ;  /* 0x000000040000795c */ /* 0x000fe20000300000 */
.L_x_414:
[----:B------:R-:W-:Y:S01]  /*2f4a0*/  SYNCS.ARRIVE.TRANS64.RED.A1T0 RZ, [UR8], RZ ;  /* 0x000000ffffff79a7 */ /* 0x000fe20008100408 */
[----:B------:R-:W-:Y:S05]  /*2f4b0*/  @!P2 BRA `(.L_x_415) ;  /* 0x000000000004a947 */ /* 0x000fea0003800000 */
[----:B------:R-:W-:Y:S01]  /*2f4c0*/  BPT.TRAP 0x1 ;  /* 0x000000040000795c */ /* 0x000fe20000300000 */
.L_x_415:
[----:B------:R-:W5:Y:S02]  /*2f4d0*/  SYNCS.PHASECHK.TRANS64.TRYWAIT P1, [UR4+0x344e8], R8 ;  /* 0x0344e808ff0075a7 */ /* 0x000f640008020144 */
[----:B-----5:R-:W-:Y:S05]  /*2f4e0*/  @!P1 BRA `(.L_x_416) ;  /* 0x0000006400409947 */ /* 0x020fea0003800000 */
.L_x_601:
        /* <DEDUP_REMOVED lines=10> */
.L_x_419:
[----:B--234-:R-:W1:Y:S02]  /*2f590*/  LDC R3, c[0x0][0x828] ;  /* 0x00020a00ff037b82 */ /* 0x01ce640000000800 */
[----:B-1----:R1:W-:Y:S02]  /*2f5a0*/  SYNCS.ARRIVE.TRANS64.RED.A0TR RZ, [UR4+0x344c8], R3 ;  /* 0x0344c803ffff79a7 */ /* 0x0023e40008300404 */
.L_x_418:
[----:B------:R-:W-:Y:S05]  /*2f5b0*/  BSYNC B0 ;  /* 0x0000000000007941 */ /* 0x000fea0003800000 */
.L_x_417:
[----:B------:R-:W-:Y:S05]  /*2f5c0*/  @!P2 BRA `(.L_x_420) ;  /* 0x000000000004a947 */ /* 0x000fea0003800000 */
[----:B------:R-:W-:Y:S01]  /*2f5d0*/  BPT.TRAP 0x1 ;  /* 0x000000040000795c */ /* 0x000fe20000300000 */
.L_x_420:
[----:B------:R-:W-:Y:S01]  /*2f5e0*/  SYNCS.ARRIVE.TRANS64.RED.A1T0 RZ, [UR9], RZ ;  /* 0x000000ffffff79a7 */ /* 0x000fe20008100409 */
[----:B------:R-:W-:Y:S01]  /*2f5f0*/  UIADD3 UR15, UR15, 0xe0, URZ ;  /* 0x000000e00f0f7890 */ /* 0x000fe2000fffe03f */
[----:B------:R-:W-:Y:S11]  /*2f600*/  @!P2 BRA `(.L_x_421) ;  /* 0x000000000004a947 */ /* 0x000ff60003800000 */
[----:B------:R-:W-:Y:S01]  /*2f610*/  BPT.TRAP 0x1 ;  /* 0x000000040000795c */ /* 0x000fe20000300000 */
.L_x_421:
[----:B------:R-:W5:Y:S02]  /*2f620*/  SYNCS.PHASECHK.TRANS64.TRYWAIT P1, [UR4+0x344d0], R2 ;  /* 0x0344d002ff0075a7 */ /* 0x000f640008020144 */
[----:B-----5:R-:W-:Y:S05]  /*2f630*/  @!P1 BRA `(.L_x_422) ;  /* 0x0000006400049947 */ /* 0x020fea0003800000 */
.L_x_602:
        /* <DEDUP_REMOVED lines=9> */
.L_x_425:
[----:B--234-:R-:W1:Y:S02]  /*2f6d0*/  LDC R3, c[0x0][0x828] ;  /* 0x00020a00ff037b82 */ /* 0x01ce640000000800 */
[----:B-1----:R1:W-:Y:S02]  /*2f6e0*/  SYNCS.ARRIVE.TRANS64.RED.A0TR RZ, [UR4+0x344b0], R3 ;  /* 0x0344b003ffff79a7 */ /* 0x0023e40008300404 */
.L_x_424:
[----:B------:R-:W-:Y:S05]  /*2f6f0*/  BSYNC B0 ;  /* 0x0000000000007941 */ /* 0x000fea0003800000 */
.L_x_423:
[----:B------:R-:W-:Y:S05]  /*2f700*/  @!P2 BRA `(.L_x_426) ;  /* 0x000000000004a947 */ /* 0x000fea0003800000 */
[----:B------:R-:W-:Y:S01]  /*2f710*/  BPT.TRAP 0x1 ;  /* 0x000000040000795c */ /* 0x000fe20000300000 */
.L_x_426:
[----:B------:R-:W-:Y:S01]  /*2f720*/  SYNCS.ARRIVE.TRANS64.RED.A1T0 RZ, [UR6], RZ ;  /* 0x000000ffffff79a7 */ /* 0x000fe20008100406 */
[----:B------:R-:W-:Y:S05]  /*2f730*/  @!P2 BRA `(.L_x_427) ;  /* 0x000000000004a947 */ /* 0x000fea0003800000 */
[----:B------:R-:W-:Y:S01]  /*2f740*/  BPT.TRAP 0x1 ;  /* 0x000000040000795c */ /* 0x000fe20000300000 */
.L_x_427:
[----:B------:R-:W5:Y:S02]  /*2f750*/  SYNCS.PHASECHK.TRANS64.TRYWAIT P1, [UR4+0x344d8], R2 ;  /* 0x0344d802ff0075a7 */ /* 0x000f640008020144 */
[----:B-----5:R-:W-:Y:S05]  /*2f760*/  @!P1 BRA `(.L_x_428) ;  /* 0x0000006000d09947 */ /* 0x020fea0003800000 */
.L_x_603:
        /* <DEDUP_REMOVED lines=10> */
.L_x_431:
[----:B--234-:R-:W1:Y:S02]  /*2f810*/  LDC R3, c[0x0][0x828] ;  /* 0x00020a00ff037b82 */ /* 0x01ce640000000800 */
[----:B-1----:R1:W-:Y:S02]  /*2f820*/  SYNCS.ARRIVE.TRANS64.RED.A0TR RZ, [UR4+0x344b8], R3 ;  /* 0x0344b803ffff79a7 */ /* 0x0023e40008300404 */
.L_x_430:
[----:B------:R-:W-:Y:S05]  /*2f830*/  BSYNC B0 ;  /* 0x0000000000007941 */ /* 0x000fea0003800000 */
.L_x_429:
[----:B------:R-:W-:Y:S05]  /*2f840*/  @!P2 BRA `(.L_x_432) ;  /* 0x000000000004a947 */ /* 0x000fea0003800000 */
[----:B------:R-:W-:Y:S01]  /*2f850*/  BPT.TRAP 0x1 ;  /* 0x000000040000795c */ /* 0x000fe20000300000 */
.L_x_432:
[----:B------:R-:W-:Y:S01]  /*2f860*/  SYNCS.ARRIVE.TRANS64.RED.A1T0 RZ, [UR7], RZ ;  /* 0x000000ffffff79a7 */ /* 0x000fe20008100407 */
[----:B------:R-:W-:Y:S05]  /*2f870*/  @!P2 BRA `(.L_x_433) ;  /* 0x000000000004a947 */ /* 0x000fea0003800000 */
[----:B------:R-:W-:Y:S01]  /*2f880*/  BPT.TRAP 0x1 ;  /* 0x000000040000795c */ /* 0x000fe20000300000 */
.L_x_433:
[----:B------:R-:W5:Y:S02]  /*2f890*/  SYNCS.PHASECHK.TRANS64.TRYWAIT P1, [UR4+0x344e0], R2 ;  /* 0x0344e002ff0075a7 */ /* 0x000f640008020144 */
[----:B-----5:R-:W-:Y:S05]  /*2f8a0*/  @!P1 BRA `(.L_x_434) ;  /* 0x0000006000989947 */ /* 0x020fea0003800000 */
.L_x_604:
[----:B------:R-:W-:Y:S04]  /*2f8b0*/  BSSY B0, `(.L_x_435) ;  /* 0x000000d000007945 */ /* 0x000fe80003800000 */
[----:B------:R-:W-:Y:S05]  /*2f8c0*/  @P0 BRA `(.L_x_436) ;  /* 0x00000000002c0947 */ /* 0x000fea0003800000 */
[----:B------:R-:W-:Y:S02]  /*2f8d0*/  UIADD3 UR18, UR14, 0x80, URZ ;  /* 0x000000800e127890 */ /* 0x000fe4000fffe03f */
[----:B------:R-:W-:Y:S01]  /*2f8e0*/  UIADD3 UR16, UR4, 0x32000, URZ ;  /* 0x0003200004107890 */ /* 0x000fe2000fffe03f */
[----:B------:R-:W-:Y:S01]  /*2f8f0*/  UMOV UR6, 0x0 ;  /* 0x0000000000067882 */ /* 0x000fe20000000000 */
[----:B------:R-:W-:Y:S01]  /*2f900*/  UMOV UR7, 0x10000000 ;  /* 0x1000000000077882 */ /* 0x000fe20000000000 */
[----:B------:R-:W-:Y:S01]  /*2f910*/  UMOV UR17, UR21 ;  /* 0x0000001500117c82 */ /* 0x000fe20008000000 */
[----:B------:R-:W-:-:S05]  /*2f920*/  UMOV UR19, UR15 ;  /* 0x0000000f00137c82 */ /* 0x000fca0008000000 */
[----:B------:R1:W-:Y:S02]  /*2f930*/  UTMALDG.2D [UR16], [UR10], desc[UR6] ;  /* 0x000006100a0075b4 */ /* 0x0003e40008009000 */
[----:B-1----:R-:W-:Y:S05]  /*2f940*/  @!P2 BRA `(.L_x_437) ;  /* 0x000000000004a947 */ /* 0x002fea0003800000 */
[----:B------:R-:W-:Y:S01]  /*2f950*/  BPT.TRAP 0x1 ;  /* 0x000000040000795c */ /* 0x000fe20000300000 */
.L_x_437:
[----:B--234-:R-:W1:Y:S02]  /*2f960*/  LDC R3, c[0x0][0x828] ;  /* 0x00020a00ff037b82 */ /* 0x01ce640000000800 */
[----:B-1----:R1:W-:Y:S02]  /*2f970*/  SYNCS.ARRIVE.TRANS64.RED.A0TR RZ, [UR4+0x344c0], R3 ;  /* 0x0344c003ffff79a7 */ /* 0x0023e40008300404 */
.L_x_436:
[----:B------:R-:W-:Y:S05]  /*2f980*/  BSYNC B0 ;  /* 0x0000000000007941 */ /* 0x000fea0003800000 */
.L_x_435:
[----:B------:R-:W-:Y:S05]  /*2f990*/  @!P2 BRA `(.L_x_438) ;  /* 0x000000000004a947 */ /* 0x000fea0003800000 */
[----:B------:R-:W-:Y:S01]  /*2f9a0*/  BPT.TRAP 0x1 ;  /* 0x000000040000795c */ /* 0x000fe20000300000 */
.L_x_438:
[----:B------:R-:W-:Y:S01]  /*2f9b0*/  SYNCS.ARRIVE.TRANS64.RED.A1T0 RZ, [UR8], RZ ;  /* 0x000000ffffff79a7 */ /* 0x000fe20008100408 */
[----:B------:R-:W-:Y:S05]  /*2f9c0*/  @!P2 BRA `(.L_x_439) ;  /* 0x000000000004a947 */ /* 0x000fea0003800000 */
[----:B------:R-:W-:Y:S01]  /*2f9d0*/  BPT.TRAP 0x1 ;  /* 0x000000040000795c */ /* 0x000fe20000300000 */
.L_x_439:
[----:B------:R-:W5:Y:S02]  /*2f9e0*/  SYNCS.PHASECHK.TRANS64.TRYWAIT P1, [UR4+0x344e8], R2 ;  /* 0x0344e802ff0075a7 */ /* 0x000f640008020144 */
[----:B-----5:R-:W-:Y:S05]  /*2f9f0*/  @!P1 BRA `(.L_x_440) ;  /* 0x00000060005c9947 */ /* 0x020fea0003800000 */
.L_x_605:
        /* <DEDUP_REMOVED lines=11> */
.L_x_443:
[----:B------:R-:W1:Y:S02]  /*2fab0*/  LDC R2, c[0x0][0x828] ;  /* 0x00020a00ff027b82 */ /* 0x000e640000000800 */
[----:B-1----:R1:W-:Y:S02]  /*2fac0*/  SYNCS.ARRIVE.TRANS64.RED.A0TR RZ, [UR4+0x344c8], R2 ;  /* 0x0344c802ffff79a7 */ /* 0x0023e40008300404 */
.L_x_442:
[----:B------:R-:W-:Y:S05]  /*2fad0*/  BSYNC B0 ;  /* 0x0000000000007941 */ /* 0x000fea0003800000 */
.L_x_441:
[----:B------:R-:W-:Y:S05]  /*2fae0*/  @!P2 BRA `(.L_x_444) ;  /* 0x000000000004a947 */ /* 0x000fea0003800000 */
[----:B------:R-:W-:Y:S01]  /*2faf0*/  BPT.TRAP 0x1 ;  /* 0x000000040000795c */ /* 0x000fe20000300000 */
.L_x_444:
[----:B------:R-:W-:Y:S01]  /*2fb00*/  ISETP.NE.AND P0, PT, R7, RZ, PT ;  /* 0x000000ff0700720c */ /* 0x000fe20003f05270 */
[----:B------:R-:W-:Y:S01]  /*2fb10*/  SYNCS.ARRIVE.TRANS64.RED.A1T0 RZ, [UR9], RZ ;  /* 0x000000ffffff79a7 */ /* 0x000fe20008100409 */
[CC--:B------:R-:W-:Y:S02]  /*2fb20*/  ISETP.NE.AND P3, PT, R18.reuse, R6.reuse, PT ;  /* 0x000000061200720c */ /* 0x0c0fe40003f65270 */
[----:B------:R-:W-:-:S13]  /*2fb30*/  ISETP.EQ.OR P0, PT, R18, R6, !P0 ;  /* 0x000000061200720c */ /* 0x000fda0004702670 */
[----:B------:R-:W-:Y:S05]  /*2fb40*/  @P0 BRA `(.L_x_445) ;  /* 0x0000000400040947 */ /* 0x000fea0003800000 */
[----:B------:R-:W-:Y:S01]  /*2fb50*/  ELECT P0, URZ, PT ;  /* 0x00000000003f782f */ /* 0x000fe20003800000 */
[----:B------:R-:W-:-:S12]  /*2fb60*/  BSSY B0, `(.L_x_446) ;  /* 0x0000032000007945 */ /* 0x000fd80003800000 */
[----:B------:R-:W-:Y:S05]  /*2fb70*/  @!P0 BRA `(.L_x_447) ;  /* 0x0000000000c08947 */ /* 0x000fea0003800000 */
[----:B-1234-:R-:W1:Y:S08]  /*2fb80*/  LDC.64 R2, c[0x0][0x290] ;  /* 0x0000a400ff027b82 */ /* 0x01ee700000000a00 */
[----:B------:R-:W2:Y:S08]  /*2fb90*/  LDC.64 R10, c[0x0][0x808] ;  /* 0x00020200ff0a7b82 */ /* 0x000eb00000000a00 */
[----:B------:R-:W3:Y:S01]  /*2fba0*/  LDC.64 R14, c[0x0][0x810] ;  /* 0x00020400ff0e7b82 */ /* 0x000ee20000000a00 */
[----:B-1----:R-:W-:-:S05]  /*2fbb0*/  IMAD.WIDE R2, R6, 0xc, R2 ;  /* 0x0000000c06027825 */ /* 0x002fca00078e0202 */
[----:B------:R1:W5:Y:S04]  /*2fbc0*/  LDG.E R12, desc[UR38][R2.64] ;  /* 0x00000026020c7981 */ /* 0x000368000c1e1900 */
[----:B------:R1:W5:Y:S01]  /*2fbd0*/  LDG.E R13, desc[UR38][R2.64+0x4] ;  /* 0x00000426020d7981 */ /* 0x000362000c1e1900 */
[----:B--2---:R-:W-:Y:S02]  /*2fbe0*/  ISETP.NE.U32.AND P0, PT, R10, RZ, PT ;  /* 0x000000ff0a00720c */ /* 0x004fe40003f05070 */
[----:B------:R-:W-:Y:S02]  /*2fbf0*/  SHF.R.S32.HI R9, RZ, 0x1f, R6 ;  /* 0x0000001fff097819 */ /* 0x000fe40000011406 */
[----:B------:R-:W-:Y:S02]  /*2fc00*/  ISETP.NE.AND.EX P0, PT, R11, RZ, PT, P0 ;  /* 0x000000ff0b00720c */ /* 0x000fe40003f05300 */
[----:B---3--:R-:W-:-:S04]  /*2fc10*/  ISETP.NE.U32.AND P1, PT, R14, RZ, PT ;  /* 0x000000ff0e00720c */ /* 0x008fc80003f25070 */
[----:B------:R-:W-:-:S07]  /*2fc20*/  ISETP.NE.AND.EX P1, PT, R15, RZ, PT, P1 ;  /* 0x000000ff0f00720c */ /* 0x000fce0003f25310 */
[----:B-1----:R-:W-:Y:S06]  /*2fc30*/  @!P0 BRA `(.L_x_448) ;  /* 0x0000000000108947 */ /* 0x002fec0003800000 */
[----:B------:R-:W-:-:S04]  /*2fc40*/  LEA R2, P0, R6, R10, 0x3 ;  /* 0x0000000a06027211 */ /* 0x000fc800078018ff */
[----:B------:R-:W-:-:S06]  /*2fc50*/  LEA.HI.X R3, R6, R11, R9, 0x3, P0 ;  /* 0x0000000b06037211 */ /* 0x000fcc00000f1c09 */
[----:B------:R-:W2:Y:S04]  /*2fc60*/  LDG.E.64 R2, desc[UR38][R2.64] ;  /* 0x0000002602027981 */ /* 0x000ea8000c1e1b00 */
[----:B--2---:R1:W-:Y:S02]  /*2fc70*/  STS.64 [UR5], R2 ;  /* 0x00000002ff007988 */ /* 0x0043e40008000a05 */
.L_x_448:
[----:B------:R-:W-:Y:S05]  /*2fc80*/  @!P1 BRA `(.L_x_447) ;  /* 0x00000000007c9947 */ /* 0x000fea0003800000 */
[----:B-1----:R-:W-:-:S04]  /*2fc90*/  LEA R2, P0, R6, R14, 0x3 ;  /* 0x0000000e06027211 */ /* 0x002fc800078018ff */
[----:B------:R-:W-:Y:S02]  /*2fca0*/  LEA.HI.X R3, R6, R15, R9, 0x3, P0 ;  /* 0x0000000f06037211 */ /* 0x000fe400000f1c09 */
[----:B------:R-:W1:Y:S04]  /*2fcb0*/  LDS R9, [UR5+0x1c] ;  /* 0x00001c05ff097984 */ /* 0x000e680008000800 */
[----:B------:R-:W2:Y:S01]  /*2fcc0*/  LDG.E.64 R2, desc[UR38][R2.64] ;  /* 0x0000002602027981 */ /* 0x000ea2000c1e1b00 */
[----:B------:R-:W-:Y:S02]  /*2fcd0*/  MOV R18, UR5 ;  /* 0x0000000500127c02 */ /* 0x000fe40008000f00 */
[----:B------:R-:W-:Y:S02]  /*2fce0*/  CS2R R14, SRZ ;  /* 0x00000000000e7805 */ /* 0x000fe4000001ff00 */
[----:B-----5:R-:W-:Y:S01]  /*2fcf0*/  IADD3 R12, R12, -0x1, RZ ;  /* 0xffffffff0c0c7810 */ /* 0x020fe20007ffe0ff */
[----:B------:R-:W-:Y:S01]  /*2fd00*/  STS [UR5+0x30], RZ ;  /* 0x000030ffff007988 */ /* 0x000fe20008000805 */
[----:B------:R-:W-:-:S02]  /*2fd10*/  SHF.R.U64 R18, R18, 0x4, RZ ;  /* 0x0000000412127819 */ /* 0x000fc400000012ff */
[----:B------:R-:W-:-:S03]  /*2fd20*/  IADD3 R13, R13, -0x1, RZ ;  /* 0xffffffff0d0d7810 */ /* 0x000fc60007ffe0ff */
[----:B------:R-:W-:Y:S04]  /*2fd30*/  STS [UR5+0x10], R18 ;  /* 0x00001012ff007988 */ /* 0x000fe80008000805 */
[----:B------:R-:W-:Y:S04]  /*2fd40*/  STS.128 [UR5+0x20], R12 ;  /* 0x0000200cff007988 */ /* 0x000fe80008000c05 */
        /* <DEDUP_REMOVED lines=9> */
[----:B------:R-:W-:Y:S04]  /*2fde0*/  STS [UR5+0x1c], R9 ;  /* 0x00001c09ff007988 */ /* 0x000fe80008000805 */
[----:B------:R-:W1:Y:S02]  /*2fdf0*/  LDS R10, [UR5+0x1c] ;  /* 0x00001c05ff0a7984 */ /* 0x000e640008000800 */
[----:B-1----:R-:W-:-:S05]  /*2fe00*/  LOP3.LUT R10, R10, 0xf0, RZ, 0xb8, !PT ;  /* 0x000000f00a0a7812 */ /* 0x002fca00078eb8ff */
[----:B------:R-:W-:Y:S04]  /*2fe10*/  STS [UR5+0x1c], R10 ;  /* 0x00001c0aff007988 */ /* 0x000fe80008000805 */
[----:B------:R-:W1:Y:S02]  /*2fe20*/  LDS R11, [UR5+0x1c] ;  /* 0x00001c05ff0b7984 */ /* 0x000e640008000800 */
[----:B-1----:R-:W-:-:S05]  /*2fe30*/  LOP3.LUT R19, R11, 0xf00, RZ, 0xb8, !PT ;  /* 0x00000f000b137812 */ /* 0x002fca00078eb8ff */
[----:B------:R-:W-:Y:S04]  /*2fe40*/  STS.64 [UR5+0x18], R18 ;  /* 0x00001812ff007988 */ /* 0x000fe80008000a05 */
[----:B------:R-:W1:Y:S02]  /*2fe50*/  LDS R11, [UR5+0x1c] ;  /* 0x00001c05ff0b7984 */ /* 0x000e640008000800 */
[----:B-1----:R-:W-:-:S05]  /*2fe60*/  LOP3.LUT R2, R11, 0xf000, RZ, 0xb8, !PT ;  /* 0x0000f0000b027812 */ /* 0x002fca00078eb8ff */
[----:B------:R1:W-:Y:S02]  /*2fe70*/  STS [UR5+0x1c], R2 ;  /* 0x00001c02ff007988 */ /* 0x0003e40008000805 */
.L_x_447:
[----:B------:R-:W-:Y:S05]  /*2fe80*/  BSYNC B0 ;  /* 0x0000000000007941 */ /* 0x000fea0003800000 */
.L_x_446:
[----:B-1----:R-:W1:Y:S01]  /*2fe90*/  S2R R2, SR_LANEID ;  /* 0x0000000000027919 */ /* 0x002e620000000000 */
[----:B------:R-:W-:Y:S01]  /*2fea0*/  NOP ;  /* 0x0000000000007918 */ /* 0x000fe20000000000 */
[----:B------:R-:W-:Y:S01]  /*2feb0*/  ELECT P0, URZ, PT ;  /* 0x00000000003f782f */ /* 0x000fe20003800000 */
[----:B------:R-:W-:Y:S01]  /*2fec0*/  BSSY B0, `(.L_x_449) ;  /* 0x0000008000007945 */ /* 0x000fe20003800000 */
[----:B-1----:R-:W-:-:S04]  /*2fed0*/  SHF.L.U32 R10, R2, 0x2, RZ ;  /* 0x00000002020a7819 */ /* 0x002fc800000006ff */
[----:B------:R-:W-:Y:S01]  /*2fee0*/  IADD3 R2, P1, R10, UR10, RZ ;  /* 0x0000000a0a027c10 */ /* 0x000fe2000ff3e0ff */
[----:B------:R1:W1:Y:S04]  /*2fef0*/  LDS R9, [R10+UR5] ;  /* 0x000000050a097984 */ /* 0x0002680008000800 */
[----:B--234-:R-:W-:Y:S02]  /*2ff00*/  IMAD.X R3, RZ, RZ, UR11, P1 ;  /* 0x0000000bff037e24 */ /* 0x01cfe400088e06ff */
[----:B------:R-:W-:Y:S06]  /*2ff10*/  @!P0 BRA `(.L_x_450) ;  /* 0x0000000000088947 */ /* 0x000fec0003800000 */
[----:B------:R0:W-:Y:S01]  /*2ff20*/  UTMACMDFLUSH ;  /* 0x00000000000079b7 */ /* 0x0001e20000000000 */
[----:B------:R-:W-:-:S04]  /*2ff30*/  DEPBAR.LE SB0, 0x0 ;  /* 0x000080000000791a */ /* 0x000fc80000000000 */
.L_x_450:
[----:B------:R-:W-:Y:S05]  /*2ff40*/  BSYNC B0 ;  /* 0x0000000000007941 */ /* 0x000fea0003800000 */
.L_x_449:
[----:B-1----:R1:W5:Y:S02]  /*2ff50*/  ATOMG.E.EXCH.STRONG.GPU PT, RZ, [R2], R9 ;  /* 0x0000000902ff73a8 */ /* 0x00236400041ee100 */
.L_x_445:
[----:B------:R-:W-:Y:S01]  /*2ff60*/  ISETP.NE.AND P1, PT, R7, RZ, PT ;  /* 0x000000ff0700720c */ /* 0x000fe20003f25270 */
[----:B------:R-:W-:Y:S01]  /*2ff70*/  IMAD.MOV.U32 R18, RZ, RZ, R6 ;  /* 0x000000ffff127224 */ /* 0x000fe200078e0006 */
[----:B------:R-:W-:Y:S02]  /*2ff80*/  IADD3 R22, R22, 0x1, RZ ;  /* 0x0000000116167810 */ /* 0x000fe40007ffe0ff */
[----:B-1----:R-:W-:Y:S02]  /*2ff90*/  SEL R2, RZ, 0x1, !P3 ;  /* 0x00000001ff027807 */ /* 0x002fe40005800000 */
[----:B------:R-:W-:Y:S02]  /*2ffa0*/  ISETP.NE.AND P0, PT, R22, 0x8, PT ;  /* 0x000000081600780c */ /* 0x000fe40003f05270 */
[----:B------:R-:W-:Y:S02]  /*2ffb0*/  MOV R16, R4 ;  /* 0x0000000400107202 */ /* 0x000fe40000000f00 */
[----:B--234-:R-:W-:-:S02]  /*2ffc0*/  SEL R3, RZ, 0x1, P0 ;  /* 0x00000001ff037807 */ /* 0x01cfc40000000000 */
[----:B------:R-:W-:Y:S02]  /*2ffd0*/  MOV R17, R5 ;  /* 0x0000000500117202 */ /* 0x000fe40000000f00 */
[----:B------:R-:W-:Y:S02]  /*2ffe0*/  LOP3.LUT R0, R0, R3, RZ, 0x3c, !PT ;  /* 0x0000000300007212 */ /* 0x000fe400078e3cff */
[----:B------:R-:W-:Y:S01]  /*2fff0*/  SEL R22, R22, RZ, P0 ;  /* 0x000000ff16167207 */ /* 0x000fe20000000000 */
[----:B------:R-:W-:Y:S06]  /*30000*/  @P1 BRA `(.L_x_451) ;  /* 0xffffffcc00b01947 */ /* 0x000fec000383ffff */
[----:B-----5:R-:W-:Y:S01]  /*30010*/  ELECT P0, URZ, PT ;  /* 0x00000000003f782f */ /* 0x020fe20003800000 */
[----:B------:R-:W-:-:S12]  /*30020*/  BSSY B0, `(.L_x_452) ;  /* 0x0000017000007945 */ /* 0x000fd80003800000 */
[----:B------:R-:W-:Y:S05]  /*30030*/  @!P0 BRA `(.L_x_453) ;  /* 0x0000000000548947 */ /* 0x000fea0003800000 */
[----:B------:R-:W-:Y:S05]  /*30040*/  @!P2 BRA `(.L_x_454) ;  /* 0x000000000004a947 */ /* 0x000fea0003800000 */
[----:B------:R-:W-:Y:S01]  /*30050*/  BPT.TRAP 0x1 ;  /* 0x000000040000795c */ /* 0x000fe20000300000 */
.L_x_454:
[----:B------:R-:W1:Y:S02]  /*30060*/  SYNCS.PHASECHK.TRANS64.TRYWAIT P0, [UR4+0x344d0], R8 ;  /* 0x0344d008ff0075a7 */ /* 0x000e640008000144 */
[----:B-1----:R-:W-:Y:S05]  /*30070*/  @!P0 BRA `(.L_x_455) ;  /* 0x0000005800d48947 */ /* 0x002fea0003800000 */
.L_x_606:
[----:B------:R-:W-:Y:S05]  /*30080*/  @!P2 BRA `(.L_x_456) ;  /* 0x000000000004a947 */ /* 0x000fea0003800000 */
[----:B------:R-:W-:Y:S01]  /*30090*/  BPT.TRAP 0x1 ;  /* 0x000000040000795c */ /* 0x000fe20000300000 */
.L_x_456:
[----:B------:R-:W2:Y:S02]  /*300a0*/  SYNCS.PHASECHK.TRANS64.TRYWAIT P0, [UR4+0x344d8], R8 ;  /* 0x0344d808ff0075a7 */ /* 0x000ea40008000144 */
[----:B--2---:R-:W-:Y:S05]  /*300b0*/  @!P0 BRA `(.L_x_457) ;  /* 0x0000005800dc8947 */ /* 0x004fea0003800000 */
.L_x_607:
[----:B------:R-:W-:Y:S05]  /*300c0*/  @!P2 BRA `(.L_x_458) ;  /* 0x000000000004a947 */ /* 0x000fea0003800000 */
[----:B------:R-:W-:Y:S01]  /*300d0*/  BPT.TRAP 0x1 ;  /* 0x000000040000795c */ /* 0x000fe20000300000 */
.L_x_458:
[----:B------:R-:W2:Y:S02]  /*300e0*/  SYNCS.PHASECHK.TRANS64.TRYWAIT P0, [UR4+0x344e0], R8 ;  /* 0x0344e008ff0075a7 */ /* 0x000ea40008000144 */
[----:B--2---:R-:W-:Y:S05]  /*300f0*/  @!P0 BRA `(.L_x_459) ;  /* 0x0000005800e48947 */ /* 0x004fea0003800000 */
.L_x_608:
[----:B------:R-:W-:Y:S05]  /*30100*/  @!P2 BRA `(.L_x_460) ;  /* 0x000000000004a947 */ /* 0x000fea0003800000 */
[----:B------:R-:W-:Y:S01]  /*30110*/  BPT.TRAP 0x1 ;  /* 0x000000040000795c */ /* 0x000fe20000300000 */
.L_x_460:
[----:B------:R-:W-:-:S04]  /*30120*/  MOV R0, 0x1 ;  /* 0x0000000100007802 */ /* 0x000fc80000000f00 */
[----:B------:R-:W-:-:S07]  /*30130*/  SHF.L.U32 R0, R0, 0x1f, RZ ;  /* 0x0000001f00007819 */ /* 0x000fce00000006ff */
.L_x_461:
[----:B-1----:R-:W-:-:S04]  /*30140*/  MOV R3, UR4 ;  /* 0x0000000400037c02 */ /* 0x002fc80008000f00 */
[----:B------:R1:W2:Y:S03]  /*30150*/  SYNCS.PHASECHK.TRANS64.TRYWAIT P0, [R3+URZ+0x344e8], R0 ;  /* 0x0344e800030075a7 */ /* 0x0002a6000800017f */
[----:B--2---:R-:W-:Y:S05]  /*30160*/  @!P0 NANOSLEEP.SYNCS 0x989680 ;  /* 0x009896800000895d */ /* 0x004fea0003900000 */
[----:B------:R-:W2:Y:S02]  /*30170*/  @!P0 SYNCS.PHASECHK.TRANS64 P0, [R3+URZ+0x344e8], R0 ;  /* 0x0344e800030085a7 */ /* 0x000ea4000800007f */
[----:B--2---:R-:W-:Y:S05]  /*30180*/  @!P0 BRA `(.L_x_461) ;  /* 0xfffffffc00ec8947 */ /* 0x004fea000383ffff */
.L_x_453:
[----:B------:R-:W-:Y:S05]  /*30190*/  BSYNC B0 ;  /* 0x0000000000007941 */ /* 0x000fea0003800000 */
.L_x_452:
[----:B------:R-:W-:Y:S05]  /*301a0*/  EXIT ;  /* 0x000000000000794d */ /* 0x000fea0003800000 */
.L_x_238:
[----:B------:R-:W1:Y:S01]  /*301b0*/  S2UR UR4, SR_CTAID.Y ;  /* 0x00000000000479c3 */ /* 0x000e620000002600 */
[----:B------:R-:W3:Y:S01]  /*301c0*/  S2R R0, SR_LANEID ;  /* 0x0000000000007919 */ /* 0x000ee20000000000 */
[----:B------:R-:W-:Y:S01]  /*301d0*/  ELECT P0, URZ, PT ;  /* 0x00000000003f782f */ /* 0x000fe20003800000 */
[----:B------:R-:W-:Y:S01]  /*301e0*/  BSSY B0, `(.L_x_462) ;  /* 0x000003b000007945 */ /* 0x000fe20003800000 */
[----:B------:R-:W-:Y:S01]  /*301f0*/  ULDC.64 UR8, c[0x0][0x508] ;  /* 0x0001420000087ab9 */ /* 0x000fe20000000a00 */
[----:B-1----:R-:W-:-:S04]  /*30200*/  UIMAD UR4, UR4, UR60, UR57 ;  /* 0x0000003c040472a4 */ /* 0x002fc8000f8e0239 */
[----:B------:R-:W-:-:S06]  /*30210*/  UIMAD.WIDE UR8, UR4, 0x80, UR8 ;  /* 0x00000080040878a5 */ /* 0x000fcc000f8e0208 */
[----:B------:R-:W-:Y:S06]  /*30220*/  @!P0 BRA `(.L_x_463) ;  /* 0x0000000000d88947 */ /* 0x000fec0003800000 */
[----:B------:R1:W-:Y:S01]  /*30230*/  STL [R1+0x604], R13 ;  /* 0x0006040d01007387 */ /* 0x0003e20000100800 */
[----:B------:R-:W4:Y:S01]  /*30240*/  LDC.64 R14, c[0x0][0x358] ;  /* 0x0000d600ff0e7b82 */ /* 0x000f220000000a00 */
[----:B------:R-:W-:Y:S02]  /*30250*/  UMOV UR4, 0x400 ;  /* 0x0000040000047882 */ /* 0x000fe40000000000 */
[----:B------:R3:W-:Y:S01]  /*30260*/  STL [R1+0x600], R11 ;  /* 0x0006000b01007387 */ /* 0x0007e20000100800 */
[----:B--2---:R-:W-:-:S04]  /*30270*/  ULEA UR4, UR58, UR4, 0x18 ;  /* 0x000000043a047291 */ /* 0x004fc8000f8ec03f */
[----:B------:R-:W2:Y:S08]  /*30280*/  LDC.64 R8, c[0x0][0x340] ;  /* 0x0000d000ff087b82 */ /* 0x000eb00000000a00 */
[----:B-1----:R-:W4:Y:S08]  /*30290*/  LDC.64 R12, c[0x0][0x350] ;  /* 0x0000d400ff0c7b82 */ /* 0x002f300000000a00 */
[----:B---3--:R-:W2:Y:S08]  /*302a0*/  LDC.64 R10, c[0x0][0x348] ;  /* 0x0000d200ff0a7b82 */ /* 0x008eb00000000a00 */
[----:B------:R-:W1:Y:S01]  /*302b0*/  LDC.64 R32, c[0x0][0x300] ;  /* 0x0000c000ff207b82 */ /* 0x000e620000000a00 */
[----:B----4-:R3:W-:Y:S07]  /*302c0*/  STS.128 [UR4+0x34650], R12 ;  /* 0x0346500cff007988 */ /* 0x0107ee0008000c04 */
[----:B------:R-:W1:Y:S01]  /*302d0*/  LDC.64 R34, c[0x0][0x308] ;  /* 0x0000c200ff227b82 */ /* 0x000e620000000a00 */
[----:B--2---:R2:W-:Y:S07]  /*302e0*/  STS.128 [UR4+0x34640], R8 ;  /* 0x03464008ff007988 */ /* 0x0045ee0008000c04 */
[----:B------:R-:W4:Y:S08]  /*302f0*/  LDC.64 R28, c[0x0][0x310] ;  /* 0x0000c400ff1c7b82 */ /* 0x000f300000000a00 */
[----:B---3--:R-:W3:Y:S08]  /*30300*/  LDC.64 R12, c[0x0][0x420] ;  /* 0x00010800ff0c7b82 */ /* 0x008ef00000000a00 */
[----:B------:R-:W3:Y:S01]  /*30310*/  LDC.64 R14, c[0x0][0x428] ;  /* 0x00010a00ff0e7b82 */ /* 0x000ee20000000a00 */
[----:B-1----:R-:W-:Y:S07]  /*30320*/  STS.128 [UR4+0x34600], R32 ;  /* 0x03460020ff007988 */ /* 0x002fee0008000c04 */
[----:B--2---:R-:W1:Y:S08]  /*30330*/  LDC.64 R8, c[0x0][0x430] ;  /* 0x00010c00ff087b82 */ /* 0x004e700000000a00 */
[----:B------:R-:W1:Y:S01]  /*30340*/  LDC.64 R10, c[0x0][0x438] ;  /* 0x00010e00ff0a7b82 */ /* 0x000e620000000a00 */
[----:B---3--:R2:W-:Y:S07]  /*30350*/  STS.128 [UR4+0x346a0], R12 ;  /* 0x0346a00cff007988 */ /* 0x0085ee0008000c04 */
[----:B------:R-:W4:Y:S08]  /*30360*/  LDC.64 R30, c[0x0][0x318] ;  /* 0x0000c600ff1e7b82 */ /* 0x000f300000000a00 */
[----:B------:R-:W3:Y:S01]  /*30370*/  LDC.64 R24, c[0x0][0x320] ;  /* 0x0000c800ff187b82 */ /* 0x000ee20000000a00 */
[----:B--2---:R2:W5:Y:S07]  /*30380*/  LDL.LU R13, [R1+0x604] ;  /* 0x00060400010d7983 */ /* 0x00456e0000300800 */
[----:B------:R-:W3:Y:S01]  /*30390*/  LDC.64 R26, c[0x0][0x328] ;  /* 0x0000ca00ff1a7b82 */ /* 0x000ee20000000a00 */
[----:B-1----:R1:W-:Y:S07]  /*303a0*/  STS.128 [UR4+0x346b0], R8 ;  /* 0x0346b008ff007988 */ /* 0x0023ee0008000c04 */
[----:B------:R-:W2:Y:S01]  /*303b0*/  LDC.64 R4, c[0x0][0x330] ;  /* 0x0000cc00ff047b82 */ /* 0x000ea20000000a00 */
[----:B----4-:R4:W-:Y:S04]  /*303c0*/  STS.128 [UR4+0x34610], R28 ;  /* 0x0346101cff007988 */ /* 0x0109e80008000c04 */
[----:B-1----:R1:W5:Y:S03]  /*303d0*/  LDL.LU R11, [R1+0x600] ;  /* 0x00060000010b7983 */ /* 0x0023660000300800 */
[----:B------:R-:W2:Y:S01]  /*303e0*/  LDC.64 R6, c[0x0][0x338] ;  /* 0x0000ce00ff067b82 */ /* 0x000ea20000000a00 */
[----:B---3--:R3:W-:Y:S07]  /*303f0*/  STS.128 [UR4+0x34620], R24 ;  /* 0x03462018ff007988 */ /* 0x0087ee0008000c04 */
[----:B------:R-:W1:Y:S08]  /*30400*/  LDC.64 R32, c[0x0][0x360] ;  /* 0x0000d800ff207b82 */ /* 0x000e700000000a00 */
[----:B------:R-:W1:Y:S01]  /*30410*/  LDC.64 R34, c[0x0][0x368] ;  /* 0x0000da00ff227b82 */ /* 0x000e620000000a00 */
[----:B--2---:R2:W-:Y:S07]  /*30420*/  STS.128 [UR4+0x34630], R4 ;  /* 0x03463004ff007988 */ /* 0x0045ee0008000c04 */
[----:B----4-:R-:W4:Y:S08]  /*30430*/  LDC.64 R28, c[0x0][0x370] ;  /* 0x0000dc00ff1c7b82 */ /* 0x010f300000000a00 */
[----:B------:R-:W4:Y:S08]  /*30440*/  LDC.64 R30, c[0x0][0x378] ;  /* 0x0000de00ff1e7b82 */ /* 0x000f300000000a00 */
[----:B---3--:R-:W3:Y:S01]  /*30450*/  LDC.64 R24, c[0x0][0x400] ;  /* 0x00010000ff187b82 */ /* 0x008ee20000000a00 */
[----:B-1----:R1:W-:Y:S07]  /*30460*/  STS.128 [UR4+0x34660], R32 ;  /* 0x03466020ff007988 */ /* 0x0023ee0008000c04 */
[----:B------:R-:W3:Y:S08]  /*30470*/  LDC.64 R26, c[0x0][0x408] ;  /* 0x00010200ff1a7b82 */ /* 0x000ef00000000a00 */
[----:B--2---:R-:W2:Y:S01]  /*30480*/  LDC.64 R4, c[0x0][0x410] ;  /* 0x00010400ff047b82 */ /* 0x004ea20000000a00 */
[----:B----4-:R4:W-:Y:S07]  /*30490*/  STS.128 [UR4+0x34670], R28 ;  /* 0x0346701cff007988 */ /* 0x0109ee0008000c04 */
[----:B------:R-:W2:Y:S01]  /*304a0*/  LDC.64 R6, c[0x0][0x418] ;  /* 0x00010600ff067b82 */ /* 0x000ea20000000a00 */
[----:B---3--:R3:W-:Y:S07]  /*304b0*/  STS.128 [UR4+0x34680], R24 ;  /* 0x03468018ff007988 */ /* 0x0087ee0008000c04 */
[----:B-1----:R-:W1:Y:S08]  /*304c0*/  LDC.64 R32, c[0x0][0x440] ;  /* 0x00011000ff207b82 */ /* 0x002e700000000a00 */
[----:B------:R-:W1:Y:S01]  /*304d0*/  LDC.64 R34, c[0x0][0x448] ;  /* 0x00011200ff227b82 */ /* 0x000e620000000a00 */
[----:B--2---:R2:W-:Y:S07]  /*304e0*/  STS.128 [UR4+0x34690], R4 ;  /* 0x03469004ff007988 */ /* 0x0045ee0008000c04 */
[----:B----4-:R-:W4:Y:S08]  /*304f0*/  LDC.64 R28, c[0x0][0x450] ;  /* 0x00011400ff1c7b82 */ /* 0x010f300000000a00 */
[----:B------:R-:W4:Y:S08]  /*30500*/  LDC.64 R30, c[0x0][0x458] ;  /* 0x00011600ff1e7b82 */ /* 0x000f300000000a00 */
[----:B---3--:R-:W3:Y:S08]  /*30510*/  LDC.64 R24, c[0x0][0x460] ;  /* 0x00011800ff187b82 */ /* 0x008ef00000000a00 */
[----:B------:R-:W3:Y:S08]  /*30520*/  LDC.64 R26, c[0x0][0x468] ;  /* 0x00011a00ff1a7b82 */ /* 0x000ef00000000a00 */
[----:B--2---:R-:W2:Y:S08]  /*30530*/  LDC.64 R4, c[0x0][0x470] ;  /* 0x00011c00ff047b82 */ /* 0x004eb00000000a00 */
[----:B------:R-:W2:Y:S01]  /*30540*/  LDC.64 R6, c[0x0][0x478] ;  /* 0x00011e00ff067b82 */ /* 0x000ea20000000a00 */
[----:B-1----:R1:W-:Y:S04]  /*30550*/  STS.128 [UR4+0x346c0], R32 ;  /* 0x0346c020ff007988 */ /* 0x0023e80008000c04 */
[----:B----4-:R1:W-:Y:S04]  /*30560*/  STS.128 [UR4+0x346d0], R28 ;  /* 0x0346d01cff007988 */ /* 0x0103e80008000c04 */
[----:B---3--:R1:W-:Y:S04]  /*30570*/  STS.128 [UR4+0x346e0], R24 ;  /* 0x0346e018ff007988 */ /* 0x0083e80008000c04 */
[----:B--2---:R1:W-:Y:S02]  /*30580*/  STS.128 [UR4+0x346f0], R4 ;  /* 0x0346f004ff007988 */ /* 0x0043e40008000c04 */
.L_x_463:
[----:B--2---:R-:W-:Y:S05]  /*30590*/  BSYNC B0 ;  /* 0x0000000000007941 */ /* 0x004fea0003800000 */
.L_x_462:
[----:B------:R-:W-:Y:S01]  /*305a0*/  ELECT P0, URZ, PT ;  /* 0x00000000003f782f */ /* 0x000fe20003800000 */
[----:B------:R-:W-:Y:S01]  /*305b0*/  NOP ;  /* 0x0000000000007918 */ /* 0x000fe20000000000 */
[----:B------:R-:W-:Y:S11]  /*305c0*/  BSSY B0, `(.L_x_464) ;  /* 0x000004a000007945 */ /* 0x000ff60003800000 */
[----:B------:R-:W-:Y:S05]  /*305d0*/  @!P0 BRA `(.L_x_465) ;  /* 0x0000000400208947 */ /* 0x000fea0003800000 */
[----:B-1----:R-:W1:Y:S08]  /*305e0*/  LDC.64 R4, c[0x0][0x518] ;  /* 0x00014600ff047b82 */ /* 0x002e700000000a00 */
[----:B------:R-:W2:Y:S08]  /*305f0*/  LDC.64 R2, c[0x0][0x528] ;  /* 0x00014a00ff027b82 */ /* 0x000eb00000000a00 */
[----:B------:R-:W4:Y:S01]  /*30600*/  LDC.64 R8, c[0x0][0x510] ;  /* 0x00014400ff087b82 */ /* 0x000f220000000a00 */
[----:B-1----:R-:W-:-:S07]  /*30610*/  IMAD.WIDE R4, R18, 0x8, R4 ;  /* 0x0000000812047825 */ /* 0x002fce00078e0204 */
[----:B------:R-:W1:Y:S01]  /*30620*/  LDC.64 R6, c[0x0][0x520] ;  /* 0x00014800ff067b82 */ /* 0x000e620000000a00 */
[----:B------:R-:W3:Y:S01]  /*30630*/  LDG.E.64 R4, desc[UR38][R4.64] ;  /* 0x0000002604047981 */ /* 0x000ee2000c1e1b00 */
[----:B--2---:R-:W-:-:S06]  /*30640*/  IMAD.WIDE R2, R18, 0x8, R2 ;  /* 0x0000000812027825 */ /* 0x004fcc00078e0202 */
[----:B------:R-:W2:Y:S01]  /*30650*/  LDG.E.64 R2, desc[UR38][R2.64] ;  /* 0x0000002602027981 */ /* 0x000ea2000c1e1b00 */
[----:B----4-:R-:W-:-:S06]  /*30660*/  IMAD.WIDE R8, R18, 0x8, R8 ;  /* 0x0000000812087825 */ /* 0x010fcc00078e0208 */
[----:B------:R-:W4:Y:S01]  /*30670*/  LDG.E.64 R8, desc[UR38][R8.64] ;  /* 0x0000002608087981 */ /* 0x000f22000c1e1b00 */
[----:B-1----:R-:W-:-:S06]  /*30680*/  IMAD.WIDE R6, R18, 0x8, R6 ;  /* 0x0000000812067825 */ /* 0x002fcc00078e0206 */
[----:B------:R-:W4:Y:S01]  /*30690*/  LDG.E.64 R6, desc[UR38][R6.64] ;  /* 0x0000002606067981 */ /* 0x000f22000c1e1b00 */
[----:B------:R-:W-:Y:S02]  /*306a0*/  UMOV UR4, 0x400 ;  /* 0x0000040000047882 */ /* 0x000fe40000000000 */
[----:B------:R-:W-:-:S09]  /*306b0*/  ULEA UR4, UR58, UR4, 0x18 ;  /* 0x000000043a047291 */ /* 0x000fd2000f8ec03f */
[----:B------:R-:W1:Y:S04]  /*306c0*/  LDS R10, [UR4+0x3461c] ;  /* 0x03461c04ff0a7984 */ /* 0x000e680008000800 */
[----:B------:R-:W1:Y:S01]  /*306d0*/  LDS R12, [UR4+0x3469c] ;  /* 0x03469c04ff0c7984 */ /* 0x000e620008000800 */
[----:B------:R-:W-:Y:S02]  /*306e0*/  UIADD3 UR6, UR4, 0x34680, URZ ;  /* 0x0003468004067890 */ /* 0x000fe4000fffe03f */
[----:B------:R-:W-:-:S04]  /*306f0*/  UIADD3 UR5, UR4, 0x34600, URZ ;  /* 0x0003460004057890 */ /* 0x000fc8000fffe03f */
[----:B------:R-:W-:Y:S02]  /*30700*/  IMAD.U32 R26, RZ, RZ, UR6 ;  /* 0x00000006ff1a7e24 */ /* 0x000fe4000f8e00ff */
[----:B------:R-:W-:-:S03]  /*30710*/  MOV R24, UR5 ;  /* 0x0000000500187c02 */ /* 0x000fc60008000f00 */
[----:B------:R-:W-:Y:S02]  /*30720*/  SHF.R.U64 R26, R26, 0x4, RZ ;  /* 0x000000041a1a7819 */ /* 0x000fe400000012ff */
[----:B------:R-:W-:Y:S02]  /*30730*/  SHF.R.U64 R24, R24, 0x4, RZ ;  /* 0x0000000418187819 */ /* 0x000fe400000012ff */
[----:B-----5:R-:W-:Y:S01]  /*30740*/  IADD3 R13, R13, -0x1, RZ ;  /* 0xffffffff0d0d7810 */ /* 0x020fe20007ffe0ff */
[----:B------:R-:W-:Y:S04]  /*30750*/  STS [UR4+0x34690], R26 ;  /* 0x0346901aff007988 */ /* 0x000fe80008000804 */
[----:B------:R-:W-:Y:S04]  /*30760*/  STS [UR4+0x34610], R24 ;  /* 0x03461018ff007988 */ /* 0x000fe80008000804 */
[----:B------:R-:W-:Y:S04]  /*30770*/  STS [UR4+0x34614], R24 ;  /* 0x03461418ff007988 */ /* 0x000fe80008000804 */
[----:B------:R-:W-:Y:S04]  /*30780*/  STS [UR4+0x34694], R26 ;  /* 0x0346941aff007988 */ /* 0x000fe80008000804 */
[----:B------:R-:W-:Y:S04]  /*30790*/  STS [UR4+0x34630], RZ ;  /* 0x034630ffff007988 */ /* 0x000fe80008000804 */
[----:B------:R-:W-:Y:S01]  /*307a0*/  STS [UR4+0x346b0], RZ ;  /* 0x0346b0ffff007988 */ /* 0x000fe20008000804 */
[----:B---3--:R-:W-:-:S04]  /*307b0*/  SHF.L.U64.HI R5, R4, 0x1, R5 ;  /* 0x0000000104057819 */ /* 0x008fc80000010205 */
[----:B------:R-:W-:Y:S02]  /*307c0*/  LOP3.LUT R5, R5, 0x1fffffff, RZ, 0xc0, !PT ;  /* 0x1fffffff05057812 */ /* 0x000fe400078ec0ff */
[----:B--2---:R-:W-:Y:S02]  /*307d0*/  SHF.L.U64.HI R3, R2, 0x1, R3 ;  /* 0x0000000102037819 */ /* 0x004fe40000010203 */
[----:B------:R-:W-:Y:S02]  /*307e0*/  SHF.R.U32.HI R15, RZ, 0x4, R5 ;  /* 0x00000004ff0f7819 */ /* 0x000fe40000011605 */
[----:B------:R-:W-:Y:S02]  /*307f0*/  LOP3.LUT R3, R3, 0x1fffffff, RZ, 0xc0, !PT ;  /* 0x1fffffff03037812 */ /* 0x000fe400078ec0ff */
[----:B-1----:R-:W-:Y:S02]  /*30800*/  LOP3.LUT R10, R10, 0xf, R15, 0xb8, !PT ;  /* 0x0000000f0a0a7812 */ /* 0x002fe400078eb80f */
[----:B------:R-:W-:-:S04]  /*30810*/  SHF.R.U32.HI R15, RZ, 0x4, R3 ;  /* 0x00000004ff0f7819 */ /* 0x000fc80000011603 */
[----:B------:R-:W-:Y:S01]  /*30820*/  LOP3.LUT R14, R12, 0xf, R15, 0xb8, !PT ;  /* 0x0000000f0c0e7812 */ /* 0x000fe200078eb80f */
[----:B------:R-:W-:Y:S04]  /*30830*/  STS [UR4+0x3461c], R10 ;  /* 0x03461c0aff007988 */ /* 0x000fe80008000804 */
[----:B------:R-:W-:Y:S04]  /*30840*/  STS [UR4+0x3469c], R14 ;  /* 0x03469c0eff007988 */ /* 0x000fe80008000804 */
[----:B------:R-:W1:Y:S04]  /*30850*/  LDS R12, [UR4+0x3461c] ;  /* 0x03461c04ff0c7984 */ /* 0x000e680008000800 */
[----:B------:R-:W2:Y:S01]  /*30860*/  LDS R15, [UR4+0x3469c] ;  /* 0x03469c04ff0f7984 */ /* 0x000ea20008000800 */
[----:B-1----:R-:W-:-:S02]  /*30870*/  LOP3.LUT R12, R12, 0xf0, RZ, 0xb8, !PT ;  /* 0x000000f00c0c7812 */ /* 0x002fc400078eb8ff */
[----:B--2---:R-:W-:-:S03]  /*30880*/  LOP3.LUT R15, R15, 0xf0, RZ, 0xb8, !PT ;  /* 0x000000f00f0f7812 */ /* 0x004fc600078eb8ff */
[----:B------:R-:W-:Y:S04]  /*30890*/  STS [UR4+0x3461c], R12 ;  /* 0x03461c0cff007988 */ /* 0x000fe80008000804 */
[----:B------:R-:W-:Y:S04]  /*308a0*/  STS [UR4+0x3469c], R15 ;  /* 0x03469c0fff007988 */ /* 0x000fe80008000804 */
[----:B------:R-:W1:Y:S04]  /*308b0*/  LDS R25, [UR4+0x3461c] ;  /* 0x03461c04ff197984 */ /* 0x000e680008000800 */
[----:B------:R-:W2:Y:S01]  /*308c0*/  LDS R27, [UR4+0x3469c] ;  /* 0x03469c04ff1b7984 */ /* 0x000ea20008000800 */
[----:B-1----:R-:W-:-:S02]  /*308d0*/  LOP3.LUT R25, R25, 0xf00, RZ, 0xb8, !PT ;  /* 0x00000f0019197812 */ /* 0x002fc400078eb8ff */
[----:B--2---:R-:W-:-:S03]  /*308e0*/  LOP3.LUT R27, R27, 0xf00, RZ, 0xb8, !PT ;  /* 0x00000f001b1b7812 */ /* 0x004fc600078eb8ff */
[----:B------:R-:W-:Y:S04]  /*308f0*/  STS.64 [UR4+0x34618], R24 ;  /* 0x03461818ff007988 */ /* 0x000fe80008000a04 */
[----:B------:R-:W-:Y:S04]  /*30900*/  STS.64 [UR4+0x34698], R26 ;  /* 0x0346981aff007988 */ /* 0x000fe80008000a04 */
[----:B------:R-:W1:Y:S04]  /*30910*/  LDS R23, [UR4+0x3461c] ;  /* 0x03461c04ff177984 */ /* 0x000e680008000800 */
[----:B------:R-:W2:Y:S01]  /*30920*/  LDS R10, [UR4+0x3469c] ;  /* 0x03469c04ff0a7984 */ /* 0x000ea20008000800 */
[----:B------:R-:W-:Y:S01]  /*30930*/  IMAD.SHL.U32 R4, R4, 0x2, RZ ;  /* 0x0000000204047824 */ /* 0x000fe200078e00ff */
[----:B------:R-:W-:-:S02]  /*30940*/  SHF.L.U32 R2, R2, 0x1, RZ ;  /* 0x0000000102027819 */ /* 0x000fc400000006ff */
[----:B------:R-:W-:Y:S02]  /*30950*/  CS2R R14, SRZ ;  /* 0x00000000000e7805 */ /* 0x000fe4000001ff00 */
[----:B------:R-:W-:Y:S02]  /*30960*/  IADD3 R12, R11, -0x1, RZ ;  /* 0xffffffff0b0c7810 */ /* 0x000fe40007ffe0ff */
[----:B------:R-:W-:Y:S02]  /*30970*/  LOP3.LUT R4, R4, 0xfffffffe, RZ, 0xc0, !PT ;  /* 0xfffffffe04047812 */ /* 0x000fe400078ec0ff */
[----:B------:R-:W-:Y:S01]  /*30980*/  LOP3.LUT R2, R2, 0xfffffffe, RZ, 0xc0, !PT ;  /* 0xfffffffe02027812 */ /* 0x000fe200078ec0ff */
[----:B------:R3:W-:Y:S01]  /*30990*/  STS.128 [UR4+0x34620], R12 ;  /* 0x0346200cff007988 */ /* 0x0007e20008000c04 */
[----:B------:R-:W-:Y:S02]  /*309a0*/  SHF.R.U64 R5, R4, 0x4, R5 ;  /* 0x0000000404057819 */ /* 0x000fe40000001205 */
[----:B------:R-:W-:Y:S01]  /*309b0*/  SHF.R.U64 R3, R2, 0x4, R3 ;  /* 0x0000000402037819 */ /* 0x000fe20000001203 */
[----:B----4-:R4:W-:Y:S04]  /*309c0*/  STS.64 [UR4+0x34600], R8 ;  /* 0x03460008ff007988 */ /* 0x0109e80008000a04 */
[----:B------:R4:W-:Y:S01]  /*309d0*/  STS [UR4+0x3460c], R5 ;  /* 0x03460c05ff007988 */ /* 0x0009e20008000804 */
[----:B---3--:R-:W-:-:S03]  /*309e0*/  IADD3 R13, R19, -0x1, RZ ;  /* 0xffffffff130d7810 */ /* 0x008fc60007ffe0ff */
[----:B------:R4:W-:Y:S04]  /*309f0*/  STS [UR4+0x3468c], R3 ;  /* 0x03468c03ff007988 */ /* 0x0009e80008000804 */
[----:B------:R4:W-:Y:S01]  /*30a00*/  STS.128 [UR4+0x346a0], R12 ;  /* 0x0346a00cff007988 */ /* 0x0009e20008000c04 */
[----:B-1----:R-:W-:Y:S02]  /*30a10*/  LOP3.LUT R23, R23, 0xf000, RZ, 0xb8, !PT ;  /* 0x0000f00017177812 */ /* 0x002fe400078eb8ff */
[----:B--2---:R-:W-:Y:S01]  /*30a20*/  LOP3.LUT R10, R10, 0xf000, RZ, 0xb8, !PT ;  /* 0x0000f0000a0a7812 */ /* 0x004fe200078eb8ff */
[----:B------:R4:W-:Y:S04]  /*30a30*/  STS.64 [UR4+0x34680], R6 ;  /* 0x03468006ff007988 */ /* 0x0009e80008000a04 */
[----:B------:R4:W-:Y:S04]  /*30a40*/  STS [UR4+0x3461c], R23 ;  /* 0x03461c17ff007988 */ /* 0x0009e80008000804 */
[----:B------:R4:W-:Y:S02]  /*30a50*/  STS [UR4+0x3469c], R10 ;  /* 0x03469c0aff007988 */ /* 0x0009e40008000804 */
.L_x_465:
[----:B------:R-:W-:Y:S05]  /*30a60*/  BSYNC B0 ;  /* 0x0000000000007941 */ /* 0x000fea0003800000 */
.L_x_464:
[----:B------:R-:W-:Y:S01]  /*30a70*/  ELECT P0, URZ, PT ;  /* 0x00000000003f782f */ /* 0x000fe20003800000 */
[----:B------:R-:W-:Y:S01]  /*30a80*/  NOP ;  /* 0x0000000000007918 */ /* 0x000fe20000000000 */
[----:B------:R-:W-:Y:S11]  /*30a90*/  BSSY B0, `(.L_x_466) ;  /* 0x0000004000007945 */ /* 0x000ff60003800000 */
[----:B------:R-:W-:Y:S05]  /*30aa0*/  @!P0 BRA `(.L_x_467) ;  /* 0x0000000000088947 */ /* 0x000fea0003800000 */
[----:B------:R0:W-:Y:S01]  /*30ab0*/  UTMACMDFLUSH ;  /* 0x00000000000079b7 */ /* 0x0001e20000000000 */
[----:B------:R-:W-:-:S04]  /*30ac0*/  DEPBAR.LE SB0, 0x0 ;  /* 0x000080000000791a */ /* 0x000fc80000000000 */
.L_x_467:
[----:B------:R-:W-:Y:S05]  /*30ad0*/  BSYNC B0 ;  /* 0x0000000000007941 */ /* 0x000fea0003800000 */
.L_x_466:
[----:B------:R-:W-:Y:S01]  /*30ae0*/  UMOV UR4, 0x400 ;  /* 0x0000040000047882 */ /* 0x000fe20000000000 */
[----:B---3--:R-:W-:Y:S01]  /*30af0*/  SHF.L.U32 R0, R0, 0x2, RZ ;  /* 0x0000000200007819 */ /* 0x008fe200000006ff */
[----:B------:R-:W-:Y:S01]  /*30b00*/  ULEA UR12, UR58, UR4, 0x18 ;  /* 0x000000043a0c7291 */ /* 0x000fe2000f8ec03f */
[----:B------:R-:W-:Y:S02]  /*30b10*/  ULDC UR10, c[0x0][0x884] ;  /* 0x00022100000a7ab9 */ /* 0x000fe40000000800 */
[----:B-1----:R-:W-:Y:S01]  /*30b20*/  IADD3 R4, P0, R0, UR8, RZ ;  /* 0x0000000800047c10 */ /* 0x002fe2000ff1e0ff */
[----:B------:R-:W-:Y:S02]  /*30b30*/  UIADD3 UR14, UR12, 0x34600, URZ ;  /* 0x000346000c0e7890 */ /* 0x000fe4000fffe03f */
[----:B------:R-:W-:Y:S02]  /*30b40*/  UIMAD.WIDE UR10, UR10, 0x80, UR8 ;  /* 0x000000800a0a78a5 */ /* 0x000fe4000f8e0208 */
[----:B----4-:R-:W-:-:S04]  /*30b50*/  IADD3.X R5, RZ, UR9, RZ, P0, !PT ;  /* 0x00000009ff057c10 */ /* 0x010fc800087fe4ff */
[----:B------:R-:W-:Y:S01]  /*30b60*/  IADD3 R2, P1, R0, UR10, RZ ;  /* 0x0000000a00027c10 */ /* 0x000fe2000ff3e0ff */
[----:B------:R-:W1:Y:S04]  /*30b70*/  LDS R7, [R0+UR14] ;  /* 0x0000000e00077984 */ /* 0x000e680008000800 */
[----:B------:R2:W3:Y:S01]  /*30b80*/  LDS R9, [R0+UR14+0x80] ;  /* 0x0000800e00097984 */ /* 0x0004e20008000800 */
[----:B------:R-:W-:Y:S01]  /*30b90*/  IMAD.X R3, RZ, RZ, UR11, P1 ;  /* 0x0000000bff037e24 */ /* 0x000fe200088e06ff */
[----:B------:R-:W-:Y:S02]  /*30ba0*/  LOP3.LUT P1, RZ, R21, 0x7f, RZ, 0xc0, !PT ;  /* 0x0000007f15ff7812 */ /* 0x000fe4000782c0ff */
[----:B------:R-:W-:Y:S02]  /*30bb0*/  MOV R6, 0x1 ;  /* 0x0000000100067802 */ /* 0x000fe40000000f00 */
[----:B------:R-:W-:Y:S01]  /*30bc0*/  MOV R8, 0x1 ;  /* 0x0000000100087802 */ /* 0x000fe20000000f00 */
[----:B------:R-:W-:Y:S01]  /*30bd0*/  BSSY B0, `(.L_x_468) ;  /* 0x00000e8000007945 */ /* 0x000fe20003800000 */
[----:B------:R-:W-:Y:S01]  /*30be0*/  ISETP.EQ.OR P2, PT, R20, RZ, P1 ;  /* 0x000000ff1400720c */ /* 0x000fe20000f42670 */
[----:B------:R-:W-:Y:S01]  /*30bf0*/  IMAD.MOV.U32 R10, RZ, RZ, 0x1 ;  /* 0x00000001ff0a7424 */ /* 0x000fe200078e00ff */
[----:B--2---:R-:W-:-:S02]  /*30c00*/  MOV R0, RZ ;  /* 0x000000ff00007202 */ /* 0x004fc40000000f00 */
[----:B------:R-:W-:Y:S01]  /*30c10*/  MOV R19, RZ ;  /* 0x000000ff00137202 */ /* 0x000fe20000000f00 */
[----:B------:R-:W-:Y:S02]  /*30c20*/  ULOP3.LUT UR20, UR59, 0x1, URZ, 0xfc, !UPT ;  /* 0x000000013b147892 */ /* 0x000fe4000f8efc3f */
[----:B------:R-:W-:Y:S02]  /*30c30*/  ULOP3.LUT UR13, UR40, 0x2, URZ, 0xfc, !UPT ;  /* 0x00000002280d7892 */ /* 0x000fe4000f8efc3f */
[----:B------:R-:W-:Y:S01]  /*30c40*/  UIADD3 UR15, UR12, 0x34680, URZ ;  /* 0x000346800c0f7890 */ /* 0x000fe2000fffe03f */
[----:B-1----:R-:W5:Y:S04]  /*30c50*/  ATOMG.E.EXCH.STRONG.GPU PT, RZ, [R4], R7 ;  /* 0x0000000704ff73a8 */ /* 0x002f6800041ee100 */
[----:B---3--:R1:W5:Y:S02]  /*30c60*/  ATOMG.E.EXCH.STRONG.GPU PT, RZ, [R2], R9 ;  /* 0x0000000902ff73a8 */ /* 0x00836400041ee100 */
[----:B-1----:R-:W-:-:S02]  /*30c70*/  PRMT R2, R6, 0x7610, R2 ;  /* 0x0000761006027816 */ /* 0x002fc40000000002 */
[----:B------:R-:W-:-:S07]  /*30c80*/  PRMT R3, R8, 0x7610, R3 ;  /* 0x0000761008037816 */ /* 0x000fce0000000003 */
.L_x_488:
[----:B------:R-:W-:Y:S01]  /*30c90*/  LOP3.LUT P0, RZ, R3, 0xff, RZ, 0xc0, !PT ;  /* 0x000000ff03ff7812 */ /* 0x000fe2000780c0ff */
[----:B------:R-:W-:Y:S05]  /*30ca0*/  YIELD ;  /* 0x0000000000007946 */ /* 0x000fea0003800000 */
[----:B-----5:R-:W-:Y:S01]  /*30cb0*/  IADD3 R4, R11, 0x3f, RZ ;  /* 0x0000003f0b047810 */ /* 0x020fe20007ffe0ff */
[----:B------:R-:W-:Y:S03]  /*30cc0*/  BSSY B1, `(.L_x_469) ;  /* 0x0000009000017945 */ /* 0x000fe60003800000 */
[----:B------:R-:W-:-:S04]  /*30cd0*/  SHF.R.S32.HI R5, RZ, 0x1f, R4 ;  /* 0x0000001fff057819 */ /* 0x000fc80000011404 */
[----:B------:R-:W-:Y:S01]  /*30ce0*/  LEA.HI R5, R5, R4, RZ, 0x6 ;  /* 0x0000000405057211 */ /* 0x000fe200078f30ff */
[----:B------:R-:W-:Y:S06]  /*30cf0*/  @!P0 BRA `(.L_x_470) ;  /* 0x0000000000148947 */ /* 0x000fec0003800000 */
[----:B------:R-:W-:-:S04]  /*30d00*/  DEPBAR {5,4,3,2,1,0} ;  /* 0x0000003f0000791a */ /* 0x000fc80000000000 */
[----:B------:R1:W-:Y:S01]  /*30d10*/  UTMACCTL.IV [UR8] ;  /* 0x00000000080079b9 */ /* 0x0003e20008000000 */
[----:B------:R-:W-:-:S04]  /*30d20*/  DEPBAR {5,4,3,2,1,0} ;  /* 0x0000003f0000791a */ /* 0x000fc80000000000 */
[----:B------:R1:W-:Y:S02]  /*30d30*/  UTMACCTL.IV [UR10] ;  /* 0x000000000a0079b9 */ /* 0x0003e40008000000 */
[----:B-1----:R-:W-:Y:S01]  /*30d40*/  NOP ;  /* 0x0000000000007918 */ /* 0x002fe20000000000 */
.L_x_470:
[----:B------:R-:W-:Y:S05]  /*30d50*/  BSYNC B1 ;  /* 0x0000000000017941 */ /* 0x000fea0003800000 */
.L_x_469:
[----:B------:R-:W-:Y:S01]  /*30d60*/  UMOV UR4, 0xffffffff ;  /* 0xffffffff00047882 */ /* 0x000fe20000000000 */
[----:B------:R-:W-:Y:S02]  /*30d70*/  SHF.R.S32.HI R7, RZ, 0x6, R5 ;  /* 0x00000006ff077819 */ /* 0x000fe40000011405 */
[----:B------:R-:W-:Y:S05]  /*30d80*/  BRA.DIV UR4, `(.L_x_471) ;  /* 0x0000004e04d87947 */ /* 0x000fea000b800000 */
[----:B------:R-:W-:-:S13]  /*30d90*/  ELECT P6, URZ, PT ;  /* 0x00000000003f782f */ /* 0x000fda00038c0000 */
.L_x_611:
[----:B------:R-:W-:Y:S01]  /*30da0*/  ISETP.LT.OR P6, PT, R11, 0x1, !P6 ;  /* 0x000000010b00780c */ /* 0x000fe200077c1670 */
[----:B------:R-:W-:-:S12]  /*30db0*/  BSSY B1, `(.L_x_472) ;  /* 0x000002d000017945 */ /* 0x000fd80003800000 */
[----:B------:R-:W-:Y:S05]  /*30dc0*/  @P6 BRA `(.L_x_473) ;  /* 0x0000000000ac6947 */ /* 0x000fea0003800000 */
[----:B------:R-:W-:Y:S01]  /*30dd0*/  SHF.L.U32 R17, R17, 0x8, RZ ;  /* 0x0000000811117819 */ /* 0x000fe200000006ff */
[----:B------:R-:W-:Y:S01]  /*30de0*/  IMAD.SHL.U32 R16, R16, 0x100, RZ ;  /* 0x0000010010107824 */ /* 0x000fe200078e00ff */
[----:B------:R-:W-:Y:S01]  /*30df0*/  IADD3 R9, R7, 0x1, RZ ;  /* 0x0000000107097810 */ /* 0x000fe20007ffe0ff */
[----:B------:R-:W-:Y:S01]  /*30e00*/  IMAD.MOV.U32 R4, RZ, RZ, R0 ;  /* 0x000000ffff047224 */ /* 0x000fe200078e0000 */
[----:B------:R-:W-:Y:S02]  /*30e10*/  MOV R12, RZ ;  /* 0x000000ff000c7202 */ /* 0x000fe40000000f00 */
[----:B------:R-:W-:-:S07]  /*30e20*/  MOV R3, R10 ;  /* 0x0000000a00037202 */ /* 0x000fce0000000f00 */
.L_x_477:
[----:B--2---:R-:W-:Y:S01]  /*30e30*/  LEA R8, R4, UR12, 0x3 ;  /* 0x0000000c04087c11 */ /* 0x004fe2000f8e18ff */
[----:B------:R-:W-:Y:S05]  /*30e40*/  YIELD ;  /* 0x0000000000007946 */ /* 0x000fea0003800000 */
[----:B------:R-:W-:Y:S01]  /*30e50*/  SHF.L.U32 R5, R3, 0x1f, RZ ;  /* 0x0000001f03057819 */ /* 0x000fe200000006ff */
[----:B------:R-:W1:Y:S03]  /*30e60*/  @!P1 LDC R6, c[0x0][0x500] ;  /* 0x00014000ff069b82 */ /* 0x000e660000000800 */
[----:B------:R-:W2:Y:S02]  /*30e70*/  SYNCS.PHASECHK.TRANS64.TRYWAIT P0, [R8+URZ+0x34498], R5 ;  /* 0x03449805080075a7 */ /* 0x000ea4000800017f */
[----:B--2---:R-:W-:Y:S05]  /*30e80*/  @!P0 BRA `(.L_x_474) ;  /* 0x0000004c00b88947 */ /* 0x004fea0003800000 */
.L_x_612:
[----:B------:R-:W-:Y:S01]  /*30e90*/  UPRMT UR4, UR13, 0x9910, URZ ;  /* 0x000099100d047896 */ /* 0x000fe2000800003f */
[----:B-1----:R1:W-:Y:S03]  /*30ea0*/  @!P1 SYNCS.ARRIVE.TRANS64 RZ, [R8+URZ+0x34480], R6 ;  /* 0x0344800608ff99a7 */ /* 0x0023e6000800003f */
[----:B------:R-:W-:-:S06]  /*30eb0*/  UISETP.NE.AND UP0, UPT, UR4, 0x2, UPT ;  /* 0x000000020400788c */ /* 0x000fcc000bf05270 */
[----:B------:R-:W-:-:S13]  /*30ec0*/  PLOP3.LUT P0, PT, PT, PT, UP0, 0x80, 0x0 ;  /* 0x000000000000781c */ /* 0x000fda0003f0f008 */
[----:B-1----:R-:W-:Y:S05]  /*30ed0*/  @P0 BRA `(.L_x_475) ;  /* 0x0000000000040947 */ /* 0x002fea0003800000 */
[----:B------:R-:W-:Y:S01]  /*30ee0*/  BPT.TRAP 0x1 ;  /* 0x000000040000795c */ /* 0x000fe20000300000 */
.L_x_475:
[----:B------:R-:W-:Y:S05]  /*30ef0*/  @P2 BRA `(.L_x_476) ;  /* 0x0000000000042947 */ /* 0x000fea0003800000 */
[----:B------:R-:W-:Y:S01]  /*30f00*/  BPT.TRAP 0x1 ;  /* 0x000000040000795c */ /* 0x000fe20000300000 */
.L_x_476:
[----:B------:R-:W-:Y:S01]  /*30f10*/  R2UR UR4, R4 ;  /* 0x00000000040472ca */ /* 0x000fe200000e0000 */
[----:B------:R-:W-:Y:S01]  /*30f20*/  UMOV UR22, 0x0 ;  /* 0x0000000000167882 */ /* 0x000fe20000000000 */
[----:B------:R-:W-:Y:S01]  /*30f30*/  R2UR UR5, R8 ;  /* 0x00000000080572ca */ /* 0x000fe200000e0000 */
[----:B------:R-:W-:Y:S01]  /*30f40*/  UMOV UR23, 0x10000000 ;  /* 0x1000000000177882 */ /* 0x000fe20000000000 */
[----:B------:R-:W-:Y:S02]  /*30f50*/  IADD3 R9, R9, -0x1, RZ ;  /* 0xffffffff09097810 */ /* 0x000fe40007ffe0ff */
[----:B------:R-:W-:Y:S02]  /*30f60*/  R2UR UR6, R12 ;  /* 0x000000000c0672ca */ /* 0x000fe400000e0000 */
[----:B------:R-:W-:Y:S02]  /*30f70*/  R2UR UR7, R16 ;  /* 0x00000000100772ca */ /* 0x000fe400000e0000 */
[----:B------:R-:W-:-:S02]  /*30f80*/  R2UR UR19, R17 ;  /* 0x00000000111372ca */ /* 0x000fc400000e0000 */
[----:B------:R-:W-:Y:S01]  /*30f90*/  ISETP.GT.AND P3, PT, R9, 0x1, PT ;  /* 0x000000010900780c */ /* 0x000fe20003f64270 */
[----:B------:R-:W-:Y:S01]  /*30fa0*/  ULEA UR4, UR4, UR12, 0xf ;  /* 0x0000000c04047291 */ /* 0x000fe2000f8e783f */
[----:B------:R-:W-:Y:S01]  /*30fb0*/  IADD3 R4, R4, 0x1, RZ ;  /* 0x0000000104047810 */ /* 0x000fe20007ffe0ff */
[----:B------:R-:W-:Y:S01]  /*30fc0*/  UIADD3 UR5, UR5, 0x34480, URZ ;  /* 0x0003448005057890 */ /* 0x000fe2000fffe03f */
[----:B------:R-:W-:Y:S01]  /*30fd0*/  IADD3 R12, R12, 0x40, RZ ;  /* 0x000000400c0c7810 */ /* 0x000fe20007ffe0ff */
[----:B------:R-:W-:Y:S01]  /*30fe0*/  UIADD3 UR16, UR4, 0x18000, URZ ;  /* 0x0001800004107890 */ /* 0x000fe2000fffe03f */
[----:B------:R-:W-:Y:S01]  /*30ff0*/  ISETP.NE.AND P0, PT, R4, 0x3, PT ;  /* 0x000000030400780c */ /* 0x000fe20003f05270 */
[----:B------:R-:W-:-:S03]  /*31000*/  UMOV UR18, UR6 ;  /* 0x0000000600127c82 */ /* 0x000fc60008000000 */
[----:B------:R-:W-:Y:S01]  /*31010*/  UMOV UR17, UR5 ;  /* 0x0000000500117c82 */ /* 0x000fe20008000000 */
[----:B------:R-:W-:Y:S01]  /*31020*/  SEL R6, RZ, 0x1, P0 ;  /* 0x00000001ff067807 */ /* 0x000fe20000000000 */
[----:B------:R1:W-:Y:S01]  /*31030*/  UTMALDG.2D [UR4], [UR8], desc[UR22] ;  /* 0x00001604080075b4 */ /* 0x0003e20008009000 */
[----:B------:R-:W-:Y:S02]  /*31040*/  SEL R4, R4, RZ, P0 ;  /* 0x000000ff04047207 */ /* 0x000fe40000000000 */
[----:B------:R-:W-:Y:S01]  /*31050*/  LOP3.LUT R3, R3, R6, RZ, 0x3c, !PT ;  /* 0x0000000603037212 */ /* 0x000fe200078e3cff */
[----:B------:R1:W-:Y:S02]  /*31060*/  UTMALDG.2D [UR16], [UR10], desc[UR22] ;  /* 0x000016100a0075b4 */ /* 0x0003e40008009000 */
[----:B-1----:R-:W-:Y:S05]  /*31070*/  @P3 BRA `(.L_x_477) ;  /* 0xfffffffc006c3947 */ /* 0x002fea000383ffff */
.L_x_473:
[----:B------:R-:W-:Y:S05]  /*31080*/  BSYNC B1 ;  /* 0x0000000000017941 */ /* 0x000fea0003800000 */
.L_x_472:
[----:B------:R-:W-:Y:S01]  /*31090*/  LOP3.LUT P3, RZ, R2, 0xff, RZ, 0xc0, !PT ;  /* 0x000000ff02ff7812 */ /* 0x000fe2000786c0ff */
[----:B------:R-:W-:Y:S01]  /*310a0*/  IMAD.IADD R0, R7, 0x1, R0 ;  /* 0x0000000107007824 */ /* 0x000fe200078e0200 */
[----:B------:R-:W-:-:S03]  /*310b0*/  MOV R4, UR20 ;  /* 0x0000001400047c02 */ /* 0x000fc60008000f00 */
[C---:B------:R-:W-:Y:S01]  /*310c0*/  IMAD.WIDE.U32 R2, R0.reuse, -0x55555555, RZ ;  /* 0xaaaaaaab00027825 */ /* 0x040fe200078e00ff */
[----:B------:R-:W-:Y:S02]  /*310d0*/  ISETP.GT.U32.AND P0, PT, R0, 0x2, PT ;  /* 0x000000020000780c */ /* 0x000fe40003f04070 */
[----:B------:R-:W-:Y:S02]  /*310e0*/  ISETP.NE.AND P4, PT, R4, 0x3, PT ;  /* 0x000000030400780c */ /* 0x000fe40003f85270 */
[C---:B------:R-:W-:Y:S02]  /*310f0*/  ISETP.LT.U32.AND P0, PT, R7.reuse, 0x3, P0 ;  /* 0x000000030700780c */ /* 0x040fe40000701070 */
[----:B------:R-:W-:Y:S01]  /*31100*/  SHF.R.U32.HI R3, RZ, 0x1, R3 ;  /* 0x00000001ff037819 */ /* 0x000fe20000011603 */
[----:B------:R-:W-:Y:S01]  /*31110*/  @P3 SYNCS.ARRIVE.TRANS64.A1T0 RZ, [UR12+0x344f8], RZ ;  /* 0x0344f8ffffff39a7 */ /* 0x000fe2000810000c */
[----:B------:R-:W-:Y:S02]  /*31120*/  ISETP.GE.U32.AND P3, PT, R7, 0x3, PT ;  /* 0x000000030700780c */ /* 0x000fe40003f66070 */
[----:B--2---:R-:W-:Y:S01]  /*31130*/  SEL R5, RZ, 0x1, !P0 ;  /* 0x00000001ff057807 */ /* 0x004fe20004000000 */
[----:B------:R-:W-:-:S03]  /*31140*/  IMAD R0, R3, -0x3, R0 ;  /* 0xfffffffd03007824 */ /* 0x000fc600078e0200 */
[----:B------:R-:W-:-:S07]  /*31150*/  LOP3.LUT R10, R10, R5, RZ, 0x3c, !PT ;  /* 0x000000050a0a7212 */ /* 0x000fce00078e3cff */
[----:B------:R-:W-:Y:S01]  /*31160*/  @P3 LOP3.LUT R10, R10, 0x1, R3, 0x78, !PT ;  /* 0x000000010a0a3812 */ /* 0x000fe200078e7803 */
[----:B------:R-:W-:Y:S06]  /*31170*/  @!P4 BRA `(.L_x_478) ;  /* 0x000000000004c947 */ /* 0x000fec0003800000 */
[----:B------:R-:W-:Y:S01]  /*31180*/  BPT.TRAP 0x1 ;  /* 0x000000040000795c */ /* 0x000fe20000300000 */
.L_x_478:
[C---:B------:R-:W-:Y:S01]  /*31190*/  LEA R3, R22.reuse, UR12, 0x3 ;  /* 0x0000000c16037c11 */ /* 0x040fe2000f8e18ff */
[----:B------:R-:W-:Y:S01]  /*311a0*/  BSSY B1, `(.L_x_479) ;  /* 0x0000005000017945 */ /* 0x000fe20003800000 */
[----:B------:R-:W-:Y:S02]  /*311b0*/  SHF.L.U32 R2, R19, 0x1f, RZ ;  /* 0x0000001f13027819 */ /* 0x000fe400000006ff */
[----:B------:R-:W-:Y:S02]  /*311c0*/  LEA R4, R22, UR12, 0x4 ;  /* 0x0000000c16047c11 */ /* 0x000fe4000f8e20ff */
[----:B------:R-:W1:Y:S02]  /*311d0*/  SYNCS.PHASECHK.TRANS64.TRYWAIT P0, [R3+URZ+0x34400], R2 ;  /* 0x03440002030075a7 */ /* 0x000e64000800017f */
[----:B-1----:R-:W-:Y:S05]  /*311e0*/  @!P0 BRA `(.L_x_480) ;  /* 0x0000004800f48947 */ /* 0x002fea0003800000 */
.L_x_613:
[----:B------:R-:W-:Y:S05]  /*311f0*/  BSYNC B1 ;  /* 0x0000000000017941 */ /* 0x000fea0003800000 */
.L_x_479:
[----:B------:R-:W2:Y:S01]  /*31200*/  LDS.128 R4, [R4+0x34520] ;  /* 0x0345200004047984 */ /* 0x000ea20000000c00 */
[----:B------:R-:W-:Y:S01]  /*31210*/  @!PT LDS RZ, [RZ] ;  /* 0x00000000fffff984 */ /* 0x000fe20000000800 */
[----:B------:R-:W-:Y:S01]  /*31220*/  @!PT LDS RZ, [RZ] ;  /* 0x00000000fffff984 */ /* 0x000fe20000000800 */
[----:B------:R-:W-:Y:S01]  /*31230*/  @!PT LDS RZ, [RZ] ;  /* 0x00000000fffff984 */ /* 0x000fe20000000800 */
[----:B------:R-:W-:Y:S01]  /*31240*/  @!PT LDS RZ, [RZ] ;  /* 0x00000000fffff984 */ /* 0x000fe20000000800 */
[----:B------:R3:W-:Y:S06]  /*31250*/  MEMBAR.ALL.CTA ;  /* 0x0000000000007992 */ /* 0x0007ec0000008000 */
[----:B---3--:R-:W3:Y:S01]  /*31260*/  FENCE.VIEW.ASYNC.S ;  /* 0x00000000000073c6 */ /* 0x008ee20000000000 */
[----:B--2---:R-:W-:Y:S02]  /*31270*/  MOV R17, R5 ;  /* 0x0000000500117202 */ /* 0x004fe40000000f00 */
[----:B------:R-:W-:Y:S01]  /*31280*/  MOV R16, R4 ;  /* 0x0000000400107202 */ /* 0x000fe20000000f00 */
[----:B---3--:R-:W-:Y:S06]  /*31290*/  @!P4 BRA `(.L_x_481) ;  /* 0x000000000004c947 */ /* 0x008fec0003800000 */
[----:B------:R-:W-:Y:S01]  /*312a0*/  BPT.TRAP 0x1 ;  /* 0x000000040000795c */ /* 0x000fe20000300000 */
.L_x_481:
[----:B------:R-:W2:Y:S01]  /*312b0*/  S2R R5, SR_CgaCtaId ;  /* 0x0000000000057919 */ /* 0x000ea20000008800 */
[----:B------:R-:W-:Y:S01]  /*312c0*/  ISETP.NE.AND P0, PT, R7, RZ, PT ;  /* 0x000000ff0700720c */ /* 0x000fe20003f05270 */
[----:B-1----:R-:W-:Y:S01]  /*312d0*/  VIADD R2, R3, 0x34440 ;  /* 0x0003444003027836 */ /* 0x002fe20000000000 */
[CC--:B------:R-:W-:Y:S02]  /*312e0*/  ISETP.NE.AND P3, PT, R6.reuse, R18.reuse, PT ;  /* 0x000000120600720c */ /* 0x0c0fe40003f65270 */
[----:B------:R-:W-:Y:S02]  /*312f0*/  ISETP.EQ.OR P0, PT, R6, R18, !P0 ;  /* 0x000000120600720c */ /* 0x000fe40004702670 */
[----:B--2---:R-:W-:-:S04]  /*31300*/  PRMT R2, R5, 0x654, R2 ;  /* 0x0000065405027816 */ /* 0x004fc80000000002 */
[----:B------:R1:W-:Y:S07]  /*31310*/  SYNCS.ARRIVE.TRANS64.RED.A1T0 RZ, [R2+URZ], RZ ;  /* 0x000000ff02ff79a7 */ /* 0x0003ee000810043f */
[----:B------:R-:W-:Y:S05]  /*31320*/  @P0 BRA `(.L_x_482) ;  /* 0x0000000400a40947 */ /* 0x000fea0003800000 */
[----:B-1----:R-:W1:Y:S02]  /*31330*/  LDC.64 R2, c[0x0][0x290] ;  /* 0x0000a400ff027b82 */ /* 0x002e640000000a00 */
[----:B-1----:R-:W-:-:S05]  /*31340*/  IMAD.WIDE R2, R6, 0xc, R2 ;  /* 0x0000000c06027825 */ /* 0x002fca00078e0202 */
[----:B------:R1:W5:Y:S01]  /*31350*/  LDG.E R11, desc[UR38][R2.64+0x8] ;  /* 0x00000826020b7981 */ /* 0x000362000c1e1900 */
[----:B------:R-:W-:-:S03]  /*31360*/  UMOV UR4, 0xffffffff ;  /* 0xffffffff00047882 */ /* 0x000fc60000000000 */
[----:B------:R-:W-:Y:S05]  /*31370*/  BRA.DIV UR4, `(.L_x_483) ;  /* 0x0000004a04a47947 */ /* 0x000fea000b800000 */
[----:B------:R-:W-:-:S13]  /*31380*/  ELECT P6, URZ, PT ;  /* 0x00000000003f782f */ /* 0x000fda00038c0000 */
.L_x_616:
[----:B------:R-:W-:Y:S04]  /*31390*/  BSSY B1, `(.L_x_484) ;  /* 0x000004f000017945 */ /* 0x000fe80003800000 */
[----:B------:R-:W-:Y:S05]  /*313a0*/  @!P6 BRA `(.L_x_485) ;  /* 0x000000040034e947 */ /* 0x000fea0003800000 */
[----:B------:R-:W-:Y:S01]  /*313b0*/  SHF.R.S32.HI R21, RZ, 0x1f, R6 ;  /* 0x0000001fff157819 */ /* 0x000fe20000011406 */
[----:B------:R-:W-:Y:S01]  /*313c0*/  ULDC.64 UR4, c[0x0][0x510] ;  /* 0x0001440000047ab9 */ /* 0x000fe20000000a00 */
[C---:B------:R-:W-:Y:S01]  /*313d0*/  SHF.L.U32 R20, R6.reuse, 0x3, RZ ;  /* 0x0000000306147819 */ /* 0x040fe200000006ff */
[----:B------:R-:W-:Y:S01]  /*313e0*/  ULDC.64 UR6, c[0x0][0x520] ;  /* 0x0001480000067ab9 */ /* 0x000fe20000000a00 */
[----:B------:R-:W-:Y:S01]  /*313f0*/  SHF.L.U64.HI R21, R6, 0x3, R21 ;  /* 0x0000000306157819 */ /* 0x000fe20000010215 */
[----:B------:R-:W2:Y:S01]  /*31400*/  LDG.E R18, desc[UR38][R2.64] ;  /* 0x0000002602127981 */ /* 0x000ea2000c1e1900 */
[C---:B------:R-:W-:Y:S02]  /*31410*/  IADD3 R8, P0, R20.reuse, UR4, RZ ;  /* 0x0000000414087c10 */ /* 0x040fe4000ff1e0ff */
[----:B------:R-:W-:Y:S02]  /*31420*/  IADD3 R4, P4, R20, UR6, RZ ;  /* 0x0000000614047c10 */ /* 0x000fe4000ff9e0ff */
[C---:B------:R-:W-:Y:S01]  /*31430*/  IADD3.X R9, R21.reuse, UR5, RZ, P0, !PT ;  /* 0x0000000515097c10 */ /* 0x040fe200087fe4ff */
[----:B------:R-:W-:Y:S01]  /*31440*/  ULDC.64 UR4, c[0x0][0x518] ;  /* 0x0001460000047ab9 */ /* 0x000fe20000000a00 */
[----:B------:R-:W-:-:S03]  /*31450*/  IADD3.X R5, R21, UR7, RZ, P4, !PT ;  /* 0x0000000715057c10 */ /* 0x000fc6000a7fe4ff */
[----:B------:R-:W3:Y:S04]  /*31460*/  LDG.E.64 R14, desc[UR38][R8.64] ;  /* 0x00000026080e7981 */ /* 0x000ee8000c1e1b00 */
[----:B------:R4:W2:Y:S04]  /*31470*/  LDG.E.64 R12, desc[UR38][R4.64] ;  /* 0x00000026040c7981 */ /* 0x0008a8000c1e1b00 */
[----:B-1----:R-:W2:Y:S01]  /*31480*/  LDG.E R2, desc[UR38][R2.64+0x4] ;  /* 0x0000042602027981 */ /* 0x002ea2000c1e1900 */
[----:B----4-:R-:W-:-:S04]  /*31490*/  IADD3 R4, P0, R20, UR4, RZ ;  /* 0x0000000414047c10 */ /* 0x010fc8000ff1e0ff */
[----:B------:R-:W-:Y:S01]  /*314a0*/  IADD3.X R5, R21, UR5, RZ, P0, !PT ;  /* 0x0000000515057c10 */ /* 0x000fe200087fe4ff */
[----:B------:R-:W-:-:S04]  /*314b0*/  ULDC.64 UR4, c[0x0][0x528] ;  /* 0x00014a0000047ab9 */ /* 0x000fc80000000a00 */
[----:B------:R1:W4:Y:S02]  /*314c0*/  LDG.E.64 R8, desc[UR38][R4.64] ;  /* 0x0000002604087981 */ /* 0x000324000c1e1b00 */
[----:B-1----:R-:W-:-:S04]  /*314d0*/  IADD3 R4, P0, R20, UR4, RZ ;  /* 0x0000000414047c10 */ /* 0x002fc8000ff1e0ff */
[----:B------:R-:W-:-:S06]  /*314e0*/  IADD3.X R5, R21, UR5, RZ, P0, !PT ;  /* 0x0000000515057c10 */ /* 0x000fcc00087fe4ff */
[----:B------:R-:W4:Y:S04]  /*314f0*/  LDG.E.64 R4, desc[UR38][R4.64] ;  /* 0x0000002604047981 */ /* 0x000f28000c1e1b00 */
[----:B---3--:R-:W-:Y:S04]  /*31500*/  STS.64 [UR14], R14 ;  /* 0x0000000eff007988 */ /* 0x008fe80008000a0e */
[----:B--2---:R-:W-:Y:S04]  /*31510*/  STS.64 [UR15], R12 ;  /* 0x0000000cff007988 */ /* 0x004fe80008000a0f */
[----:B------:R-:W1:Y:S01]  /*31520*/  LDS R20, [UR14+0x1c] ;  /* 0x00001c0eff147984 */ /* 0x000e620008000800 */
[----:B----4-:R-:W-:-:S04]  /*31530*/  SHF.L.U64.HI R24, R8, 0x1, R9 ;  /* 0x0000000108187819 */ /* 0x010fc80000010209 */
[----:B------:R-:W-:-:S04]  /*31540*/  LOP3.LUT R24, R24, 0x1fffffff, RZ, 0xc0, !PT ;  /* 0x1fffffff18187812 */ /* 0x000fc800078ec0ff */
[----:B------:R-:W-:-:S04]  /*31550*/  SHF.R.U32.HI R9, RZ, 0x4, R24 ;  /* 0x00000004ff097819 */ /* 0x000fc80000011618 */
[----:B-1----:R-:W-:-:S05]  /*31560*/  LOP3.LUT R9, R20, 0xf, R9, 0xb8, !PT ;  /* 0x0000000f14097812 */ /* 0x002fca00078eb809 */
[----:B------:R-:W-:Y:S04]  /*31570*/  STS [UR14+0x1c], R9 ;  /* 0x00001c09ff007988 */ /* 0x000fe8000800080e */
[----:B------:R-:W1:Y:S02]  /*31580*/  LDS R23, [UR14+0x1c] ;  /* 0x00001c0eff177984 */ /* 0x000e640008000800 */
[----:B-1----:R-:W-:-:S05]  /*31590*/  LOP3.LUT R23, R23, 0xf0, RZ, 0xb8, !PT ;  /* 0x000000f017177812 */ /* 0x002fca00078eb8ff */
[----:B------:R-:W-:Y:S04]  /*315a0*/  STS [UR14+0x1c], R23 ;  /* 0x00001c17ff007988 */ /* 0x000fe8000800080e */
[----:B------:R-:W1:Y:S01]  /*315b0*/  LDS R21, [UR14+0x1c] ;  /* 0x00001c0eff157984 */ /* 0x000e620008000800 */
[----:B------:R-:W-:-:S04]  /*315c0*/  MOV R20, UR14 ;  /* 0x0000000e00147c02 */ /* 0x000fc80008000f00 */
[----:B------:R-:W-:Y:S02]  /*315d0*/  SHF.R.U64 R20, R20, 0x4, RZ ;  /* 0x0000000414147819 */ /* 0x000fe400000012ff */
[----:B-1----:R-:W-:-:S05]  /*315e0*/  LOP3.LUT R21, R21, 0xf00, RZ, 0xb8, !PT ;  /* 0x00000f0015157812 */ /* 0x002fca00078eb8ff */
[----:B------:R-:W-:Y:S04]  /*315f0*/  STS.64 [UR14+0x18], R20 ;  /* 0x00001814ff007988 */ /* 0x000fe80008000a0e */
[----:B------:R-:W1:Y:S01]  /*31600*/  LDS R25, [UR14+0x1c] ;  /* 0x00001c0eff197984 */ /* 0x000e620008000800 */
[----:B------:R-:W-:-:S04]  /*31610*/  SHF.L.U32 R9, R8, 0x1, RZ ;  /* 0x0000000108097819 */ /* 0x000fc800000006ff */
[----:B------:R-:W-:Y:S01]  /*31620*/  LOP3.LUT R9, R9, 0xfffffffe, RZ, 0xc0, !PT ;  /* 0xfffffffe09097812 */ /* 0x000fe200078ec0ff */
[----:B-----5:R-:W-:Y:S01]  /*31630*/  VIADD R12, R11, 0xffffffff ;  /* 0xffffffff0b0c7836 */ /* 0x020fe20000000000 */
[----:B------:R-:W-:Y:S02]  /*31640*/  CS2R R14, SRZ ;  /* 0x00000000000e7805 */ /* 0x000fe4000001ff00 */
[----:B------:R-:W-:Y:S02]  /*31650*/  IADD3 R13, R18, -0x1, RZ ;  /* 0xffffffff120d7810 */ /* 0x000fe40007ffe0ff */
[----:B------:R-:W-:Y:S01]  /*31660*/  SHF.R.U64 R9, R9, 0x4, R24 ;  /* 0x0000000409097819 */ /* 0x000fe20000001218 */
[----:B------:R-:W-:Y:S04]  /*31670*/  STS [UR14+0x10], R20 ;  /* 0x00001014ff007988 */ /* 0x000fe8000800080e */
[----:B------:R-:W-:Y:S04]  /*31680*/  STS [UR14+0x14], R20 ;  /* 0x00001414ff007988 */ /* 0x000fe8000800080e */
[----:B------:R-:W-:Y:S04]  /*31690*/  STS.128 [UR14+0x20], R12 ;  /* 0x0000200cff007988 */ /* 0x000fe80008000c0e */
[----:B------:R-:W-:Y:S04]  /*316a0*/  STS [UR14+0xc], R9 ;  /* 0x00000c09ff007988 */ /* 0x000fe8000800080e */
[----:B------:R-:W-:Y:S01]  /*316b0*/  STS [UR14+0x30], RZ ;  /* 0x000030ffff007988 */ /* 0x000fe2000800080e */
[----:B-1----:R-:W-:-:S05]  /*316c0*/  LOP3.LUT R3, R25, 0xf000, RZ, 0xb8, !PT ;  /* 0x0000f00019037812 */ /* 0x002fca00078eb8ff */
[----:B------:R-:W-:Y:S04]  /*316d0*/  STS [UR14+0x1c], R3 ;  /* 0x00001c03ff007988 */ /* 0x000fe8000800080e */
[----:B------:R-:W1:Y:S01]  /*316e0*/  LDS R8, [UR15+0x1c] ;  /* 0x00001c0fff087984 */ /* 0x000e620008000800 */
[----:B------:R-:W-:-:S04]  /*316f0*/  SHF.L.U64.HI R18, R4, 0x1, R5 ;  /* 0x0000000104127819 */ /* 0x000fc80000010205 */
        /* <DEDUP_REMOVED lines=13> */
[----:B------:R-:W-:Y:S01]  /*317d0*/  SHF.L.U32 R3, R4, 0x1, RZ ;  /* 0x0000000104037819 */ /* 0x000fe200000006ff */
[----:B------:R-:W-:-:S03]  /*317e0*/  VIADD R13, R2, 0xffffffff ;  /* 0xffffffff020d7836 */ /* 0x000fc60000000000 */
[----:B------:R-:W-:-:S04]  /*317f0*/  LOP3.LUT R3, R3, 0xfffffffe, RZ, 0xc0, !PT ;  /* 0xfffffffe03037812 */ /* 0x000fc800078ec0ff */
[----:B------:R-:W-:Y:S01]  /*31800*/  SHF.R.U64 R3, R3, 0x4, R18 ;  /* 0x0000000403037819 */ /* 0x000fe20000001212 */
[----:B------:R2:W-:Y:S04]  /*31810*/  STS.128 [UR15+0x20], R12 ;  /* 0x0000200cff007988 */ /* 0x0005e80008000c0f */
[----:B------:R2:W-:Y:S04]  /*31820*/  STS [UR15+0xc], R3 ;  /* 0x00000c03ff007988 */ /* 0x0005e8000800080f */
[----:B------:R2:W-:Y:S04]  /*31830*/  STS [UR15+0x10], R8 ;  /* 0x00001008ff007988 */ /* 0x0005e8000800080f */
[----:B------:R2:W-:Y:S04]  /*31840*/  STS [UR15+0x14], R8 ;  /* 0x00001408ff007988 */ /* 0x0005e8000800080f */
[----:B------:R-:W-:Y:S01]  /*31850*/  STS [UR15+0x30], RZ ;  /* 0x000030ffff007988 */ /* 0x000fe2000800080f */
[----:B-1----:R-:W-:-:S05]  /*31860*/  LOP3.LUT R2, R20, 0xf000, RZ, 0xb8, !PT ;  /* 0x0000f00014027812 */ /* 0x002fca00078eb8ff */
[----:B------:R2:W-:Y:S02]  /*31870*/  STS [UR15+0x1c], R2 ;  /* 0x00001c02ff007988 */ /* 0x0005e4000800080f */
.L_x_485:
[----:B------:R-:W-:Y:S05]  /*31880*/  BSYNC B1 ;  /* 0x0000000000017941 */ /* 0x000fea0003800000 */
.L_x_484:
[----:B------:R-:W-:-:S03]  /*31890*/  UMOV UR4, 0xffffffff ;  /* 0xffffffff00047882 */ /* 0x000fc60000000000 */
[----:B------:R-:W-:Y:S05]  /*318a0*/  BRA.DIV UR4, `(.L_x_486) ;  /* 0x0000004604787947 */ /* 0x000fea000b800000 */
[----:B------:R-:W-:Y:S01]  /*318b0*/  ELECT P6, URZ, PT ;  /* 0x00000000003f782f */ /* 0x000fe200038c0000 */
[----:B------:R-:W-:-:S12]  /*318c0*/  NOP ;  /* 0x0000000000007918 */ /* 0x000fd80000000000 */
.L_x_620:
[----:B-12---:R-:W1:Y:S02]  /*318d0*/  S2R R2, SR_LANEID ;  /* 0x0000000000027919 */ /* 0x006e640000000000 */
[----:B-1----:R-:W-:-:S04]  /*318e0*/  SHF.L.U32 R8, R2, 0x2, RZ ;  /* 0x0000000202087819 */ /* 0x002fc800000006ff */
[C---:B------:R-:W-:Y:S01]  /*318f0*/  IADD3 R4, P0, R8.reuse, UR8, RZ ;  /* 0x0000000808047c10 */ /* 0x040fe2000ff1e0ff */
[----:B------:R1:W2:Y:S01]  /*31900*/  LDS R9, [R8+UR14] ;  /* 0x0000000e08097984 */ /* 0x0002a20008000800 */
[----:B------:R-:W-:-:S03]  /*31910*/  IADD3 R2, P4, R8, UR10, RZ ;  /* 0x0000000a08027c10 */ /* 0x000fc6000ff9e0ff */
[----:B------:R1:W3:Y:S01]  /*31920*/  LDS R13, [R8+UR14+0x80] ;  /* 0x0000800e080d7984 */ /* 0x0002e20008000800 */
[----:B------:R-:W-:Y:S09]  /*31930*/  @!P6 BRA `(.L_x_487) ;  /* 0x000000000008e947 */ /* 0x000ff20003800000 */
[----:B------:R0:W-:Y:S01]  /*31940*/  UTMACMDFLUSH ;  /* 0x00000000000079b7 */ /* 0x0001e20000000000 */
[----:B------:R-:W-:-:S04]  /*31950*/  DEPBAR.LE SB0, 0x0 ;  /* 0x000080000000791a */ /* 0x000fc80000000000 */
.L_x_487:
[----:B------:R-:W-:Y:S01]  /*31960*/  IADD3.X R5, RZ, UR9, RZ, P0, !PT ;  /* 0x00000009ff057c10 */ /* 0x000fe200087fe4ff */
[----:B------:R-:W-:Y:S05]  /*31970*/  WARPSYNC.ALL ;  /* 0x0000000000007948 */ /* 0x000fea0003800000 */
[----:B------:R-:W-:Y:S01]  /*31980*/  IADD3.X R3, RZ, UR11, RZ, P4, !PT ;  /* 0x0000000bff037c10 */ /* 0x000fe2000a7fe4ff */
[----:B--2---:R2:W5:Y:S04]  /*31990*/  ATOMG.E.EXCH.STRONG.GPU PT, RZ, [R4], R9 ;  /* 0x0000000904ff73a8 */ /* 0x00456800041ee100 */
[----:B---3--:R2:W5:Y:S01]  /*319a0*/  ATOMG.E.EXCH.STRONG.GPU PT, RZ, [R2], R13 ;  /* 0x0000000d02ff73a8 */ /* 0x00856200041ee100 */
[----:B------:R-:W-:-:S07]  /*319b0*/  IMAD.MOV.U32 R18, RZ, RZ, R6 ;  /* 0x000000ffff127224 */ /* 0x000fce00078e0006 */
.L_x_482:
[----:B------:R-:W-:Y:S02]  /*319c0*/  ISETP.NE.AND P4, PT, R7, RZ, PT ;  /* 0x000000ff0700720c */ /* 0x000fe40003f85270 */
[----:B------:R-:W-:Y:S02]  /*319d0*/  IADD3 R22, R22, 0x1, RZ ;  /* 0x0000000116167810 */ /* 0x000fe40007ffe0ff */
[----:B--2---:R-:W-:Y:S02]  /*319e0*/  SEL R3, RZ, 0x1, !P3 ;  /* 0x00000001ff037807 */ /* 0x004fe40005800000 */
[----:B------:R-:W-:-:S04]  /*319f0*/  ISETP.NE.AND P0, PT, R22, 0x8, PT ;  /* 0x000000081600780c */ /* 0x000fc80003f05270 */
[----:B-1----:R-:W-:Y:S02]  /*31a00*/  SEL R2, RZ, 0x1, P0 ;  /* 0x00000001ff027807 */ /* 0x002fe40000000000 */
[----:B------:R-:W-:Y:S02]  /*31a10*/  SEL R22, R22, RZ, P0 ;  /* 0x000000ff16167207 */ /* 0x000fe40000000000 */
[----:B------:R-:W-:Y:S02]  /*31a20*/  LOP3.LUT R19, R19, R2, RZ, 0x3c, !PT ;  /* 0x0000000213137212 */ /* 0x000fe400078e3cff */
[----:B------:R-:W-:Y:S01]  /*31a30*/  PRMT R2, RZ, 0x7610, R2 ;  /* 0x00007610ff027816 */ /* 0x000fe20000000002 */
[----:B------:R-:W-:Y:S06]  /*31a40*/  @P4 BRA `(.L_x_488) ;  /* 0xfffffff000904947 */ /* 0x000fec000383ffff */
[----:B------:R-:W-:Y:S05]  /*31a50*/  BSYNC B0 ;  /* 0x0000000000007941 */ /* 0x000fea0003800000 */
.L_x_468:
[----:B------:R-:W-:-:S03]  /*31a60*/  UMOV UR4, 0xffffffff ;  /* 0xffffffff00047882 */ /* 0x000fc60000000000 */
[----:B------:R-:W-:Y:S05]  /*31a70*/  BRA.DIV UR4, `(.L_x_489) ;  /* 0x0000004604347947 */ /* 0x000fea000b800000 */
[----:B-----5:R-:W-:-:S13]  /*31a80*/  ELECT P6, URZ, PT ;  /* 0x00000000003f782f */ /* 0x020fda00038c0000 */
.L_x_623:
[----:B------:R-:W-:Y:S04]  /*31a90*/  BSSY B0, `(.L_x_490) ;  /* 0x0000021000007945 */ /* 0x000fe80003800000 */
[----:B------:R-:W-:Y:S05]  /*31aa0*/  @!P6 BRA `(.L_x_491) ;  /* 0x00000000007ce947 */ /* 0x000fea0003800000 */
[----:B------:R-:W-:-:S04]  /*31ab0*/  ULOP3.LUT UR4, UR40, 0x2, URZ, 0xfc, !UPT ;  /* 0x0000000228047892 */ /* 0x000fc8000f8efc3f */
[----:B------:R-:W-:-:S06]  /*31ac0*/  UISETP.NE.AND UP0, UPT, UR4, 0x3, UPT ;  /* 0x000000030400788c */ /* 0x000fcc000bf05270 */
[----:B------:R-:W-:-:S13]  /*31ad0*/  PLOP3.LUT P0, PT, PT, PT, UP0, 0x80, 0x0 ;  /* 0x000000000000781c */ /* 0x000fda0003f0f008 */
[----:B------:R-:W-:Y:S05]  /*31ae0*/  @!P0 BRA `(.L_x_492) ;  /* 0x0000000000048947 */ /* 0x000fea0003800000 */
[----:B------:R-:W-:Y:S01]  /*31af0*/  BPT.TRAP 0x1 ;  /* 0x000000040000795c */ /* 0x000fe20000300000 */
.L_x_492:
[----:B------:R-:W-:Y:S02]  /*31b00*/  MOV R3, UR12 ;  /* 0x0000000c00037c02 */ /* 0x000fe40008000f00 */
[----:B------:R-:W-:Y:S02]  /*31b10*/  SHF.L.U32 R2, R10, 0x1f, RZ ;  /* 0x0000001f0a027819 */ /* 0x000fe400000006ff */
[----:B------:R-:W-:-:S05]  /*31b20*/  IADD3 R3, R3, 0x34498, RZ ;  /* 0x0003449803037810 */ /* 0x000fca0007ffe0ff */
[C---:B------:R-:W-:Y:S01]  /*31b30*/  IMAD R7, R0.reuse, 0x8, R3 ;  /* 0x0000000800077824 */ /* 0x040fe200078e0203 */
[----:B------:R-:W-:-:S03]  /*31b40*/  IADD3 R0, R0, 0x1, RZ ;  /* 0x0000000100007810 */ /* 0x000fc60007ffe0ff */
[----:B------:R-:W1:Y:S01]  /*31b50*/  SYNCS.PHASECHK.TRANS64.TRYWAIT P0, [R7+URZ], R2 ;  /* 0x00000002070075a7 */ /* 0x000e62000800017f */
[----:B------:R-:W-:-:S04]  /*31b60*/  ISETP.NE.AND P1, PT, R0, 0x3, PT ;  /* 0x000000030000780c */ /* 0x000fc80003f25270 */
[----:B------:R-:W-:Y:S02]  /*31b70*/  SEL R5, RZ, 0x1, P1 ;  /* 0x00000001ff057807 */ /* 0x000fe40000800000 */
[----:B------:R-:W-:Y:S02]  /*31b80*/  SEL R0, R0, RZ, P1 ;  /* 0x000000ff00007207 */ /* 0x000fe40000800000 */
[----:B------:R-:W-:Y:S02]  /*31b90*/  LOP3.LUT R5, R10, R5, RZ, 0x3c, !PT ;  /* 0x000000050a057212 */ /* 0x000fe400078e3cff */
[----:B------:R-:W-:Y:S02]  /*31ba0*/  LEA R9, R0, R3, 0x3 ;  /* 0x0000000300097211 */ /* 0x000fe400078e18ff */
[----:B------:R-:W-:Y:S01]  /*31bb0*/  SHF.L.U32 R4, R5, 0x1f, RZ ;  /* 0x0000001f05047819 */ /* 0x000fe200000006ff */
[----:B-1----:R-:W-:Y:S06]  /*31bc0*/  @!P0 BRA `(.L_x_493) ;  /* 0x0000004400008947 */ /* 0x002fec0003800000 */
.L_x_624:
[----:B------:R-:W2:Y:S01]  /*31bd0*/  SYNCS.PHASECHK.TRANS64.TRYWAIT P0, [R9+URZ], R4 ;  /* 0x00000004090075a7 */ /* 0x000ea2000800017f */
[----:B------:R-:W-:-:S04]  /*31be0*/  IADD3 R0, R0, 0x1, RZ ;  /* 0x0000000100007810 */ /* 0x000fc80007ffe0ff */
[----:B------:R-:W-:-:S04]  /*31bf0*/  ISETP.NE.AND P1, PT, R0, 0x3, PT ;  /* 0x000000030000780c */ /* 0x000fc80003f25270 */
[----:B-1----:R-:W-:Y:S02]  /*31c00*/  SEL R2, RZ, 0x1, P1 ;  /* 0x00000001ff027807 */ /* 0x002fe40000800000 */
[----:B------:R-:W-:Y:S02]  /*31c10*/  SEL R0, R0, RZ, P1 ;  /* 0x000000ff00007207 */ /* 0x000fe40000800000 */
[----:B------:R-:W-:Y:S01]  /*31c20*/  LOP3.LUT R2, R5, R2, RZ, 0x3c, !PT ;  /* 0x0000000205027212 */ /* 0x000fe200078e3cff */
[----:B--2---:R-:W-:Y:S06]  /*31c30*/  @!P0 BRA `(.L_x_494) ;  /* 0x0000004000f88947 */ /* 0x004fec0003800000 */
.L_x_625:
[----:B------:R-:W-:Y:S01]  /*31c40*/  IMAD R3, R0, 0x8, R3 ;  /* 0x0000000800037824 */ /* 0x000fe200078e0203 */
[----:B------:R-:W-:-:S07]  /*31c50*/  SHF.L.U32 R0, R2, 0x1f, RZ ;  /* 0x0000001f02007819 */ /* 0x000fce00000006ff */
.L_x_495:
[----:B--2---:R2:W3:Y:S02]  /*31c60*/  SYNCS.PHASECHK.TRANS64.TRYWAIT P0, [R3+URZ], R0 ;  /* 0x00000000030075a7 */ /* 0x0044e4000800017f */
[----:B---3--:R-:W-:Y:S05]  /*31c70*/  @!P0 NANOSLEEP.SYNCS 0x989680 ;  /* 0x009896800000895d */ /* 0x008fea0003900000 */
[----:B------:R-:W3:Y:S02]  /*31c80*/  @!P0 SYNCS.PHASECHK.TRANS64 P0, [R3+URZ], R0 ;  /* 0x00000000030085a7 */ /* 0x000ee4000800007f */
[----:B---3--:R-:W-:Y:S05]  /*31c90*/  @!P0 BRA `(.L_x_495) ;  /* 0xfffffffc00f08947 */ /* 0x008fea000383ffff */
.L_x_491:
[----:B------:R-:W-:Y:S05]  /*31ca0*/  BSYNC B0 ;  /* 0x0000000000007941 */ /* 0x000fea0003800000 */
.L_x_490:
[----:B------:R-:W-:Y:S05]  /*31cb0*/  EXIT ;  /* 0x000000000000794d */ /* 0x000fea0003800000 */
.L_x_237:
[----:B------:R-:W-:Y:S01]  /*31cc0*/  PLOP3.LUT P1, PT, PT, PT, UP3, 0x80, 0x0 ;  /* 0x000000000000781c */ /* 0x000fe20003f2f038 */
[----:B------:R-:W-:Y:S01]  /*31cd0*/  ULDC UR20, c[0x0][0x10] ;  /* 0x0000040000147ab9 */ /* 0x000fe20000000800 */
[----:B------:R-:W-:Y:S01]  /*31ce0*/  ULDC UR22, c[0x0][0x904] ;  /* 0x0002410000167ab9 */ /* 0x000fe20000000800 */
[----:B------:R-:W-:Y:S01]  /*31cf0*/  UMOV UR19, 0xffffffff ;  /* 0xffffffff00137882 */ /* 0x000fe20000000000 */
[----:B------:R-:W-:Y:S01]  /*31d00*/  ULDC.64 UR12, c[0x0][0x8c8] ;  /* 0x00023200000c7ab9 */ /* 0x000fe20000000a00 */
[----:B------:R-:W-:Y:S01]  /*31d10*/  UIMAD.WIDE.U32 UR20, UR60, UR20, URZ ;  /* 0x000000143c1472a5 */ /* 0x000fe2000f8e003f */
[----:B------:R-:W-:Y:S01]  /*31d20*/  MOV R14, 0x1 ;  /* 0x00000001000e7802 */ /* 0x000fe20000000f00 */
[----:B------:R-:W-:Y:S01]  /*31d30*/  ULDC.64 UR14, c[0x0][0x8e0] ;  /* 0x00023800000e7ab9 */ /* 0x000fe20000000a00 */
[----:B------:R-:W-:Y:S01]  /*31d40*/  USHF.L.U32 UR23, UR19, UR22, URZ ;  /* 0x0000001613177299 */ /* 0x000fe2000800063f */
[----:B------:R-:W-:Y:S01]  /*31d50*/  MOV R13, RZ ;  /* 0x000000ff000d7202 */ /* 0x000fe20000000f00 */
[----:B------:R-:W-:Y:S01]  /*31d60*/  UIADD3 UR11, UP1, UR12, -0x1, URZ ;  /* 0xffffffff0c0b7890 */ /* 0x000fe2000ff3e03f */
[----:B------:R-:W-:-:S02]  /*31d70*/  ULDC UR19, c[0x0][0x14] ;  /* 0x0000050000137ab9 */ /* 0x000fc40000000800 */
[----:B------:R-:W1:Y:S01]  /*31d80*/  @P1 S2R R2, SR_CTAID.Y ;  /* 0x0000000000021919 */ /* 0x000e620000002600 */
[----:B------:R-:W-:Y:S02]  /*31d90*/  UIADD3 UR12, UP2, UR14, -0x1, URZ ;  /* 0xffffffff0e0c7890 */ /* 0x000fe4000ff5e03f */
[----:B------:R-:W-:Y:S02]  /*31da0*/  UIMAD.WIDE.U32 UR28, UR20, UR19, URZ ;  /* 0x00000013141c72a5 */ /* 0x000fe4000f8e003f */
[----:B------:R-:W-:Y:S01]  /*31db0*/  UIMAD UR21, UR21, UR19, URZ ;  /* 0x00000013151572a4 */ /* 0x000fe2000f8e023f */
[----:B------:R-:W-:Y:S01]  /*31dc0*/  ULDC UR18, c[0x0][0x8a8] ;  /* 0x00022a0000127ab9 */ /* 0x000fe20000000800 */
[----:B------:R-:W-:Y:S01]  /*31dd0*/  UMOV UR24, 0x1 ;  /* 0x0000000100187882 */ /* 0x000fe20000000000 */
[----:B------:R-:W-:Y:S02]  /*31de0*/  UIADD3.X UR14, UR15, -0x1, URZ, UP2, !UPT ;  /* 0xffffffff0f0e7890 */ /* 0x000fe400097fe43f */
[----:B------:R-:W-:-:S02]  /*31df0*/  UIADD3.X UR13, UR13, -0x1, URZ, UP1, !UPT ;  /* 0xffffffff0d0d7890 */ /* 0x000fc40008ffe43f */
[----:B------:R-:W-:Y:S02]  /*31e00*/  ULOP3.LUT UR15, UR59, 0x2, URZ, 0xfc, !UPT ;  /* 0x000000023b0f7892 */ /* 0x000fe4000f8efc3f */
[----:B------:R-:W-:Y:S02]  /*31e10*/  UIADD3 UR16, UR9, -0x1, URZ ;  /* 0xffffffff09107890 */ /* 0x000fe4000fffe03f */
[----:B------:R-:W-:Y:S02]  /*31e20*/  UIADD3 UR17, UR10, -0x1, URZ ;  /* 0xffffffff0a117890 */ /* 0x000fe4000fffe03f */
[----:B------:R-:W-:Y:S02]  /*31e30*/  UIADD3 UR18, UR18, -0x1, URZ ;  /* 0xffffffff12127890 */ /* 0x000fe4000fffe03f */
[----:B------:R-:W-:Y:S02]  /*31e40*/  USHF.L.U32 UR19, UR24, UR22, URZ ;  /* 0x0000001618137299 */ /* 0x000fe4000800063f */
[----:B------:R-:W-:-:S02]  /*31e50*/  ULOP3.LUT UR20, URZ, UR23, URZ, 0x33, !UPT ;  /* 0x000000173f147292 */ /* 0x000fc4000f8e333f */
[----:B------:R-:W-:Y:S01]  /*31e60*/  UIADD3 UR21, UR29, UR21, URZ ;  /* 0x000000151d157290 */ /* 0x000fe2000fffe03f */
[----:B-1----:R-:W-:-:S15]  /*31e70*/  @P1 R2UR UR57, R2 ;  /* 0x00000000023912ca */ /* 0x002fde00000e0000 */
.L_x_516:
[----:B------:R-:W1:Y:S01]  /*31e80*/  LDC.64 R2, c[0x0][0x8f8] ;  /* 0x00023e00ff027b82 */ /* 0x000e620000000a00 */
[----:B------:R-:W-:Y:S01]  /*31e90*/  UIADD3 UR8, UP1, UR8, UR28, URZ ;  /* 0x0000001c08087290 */ /* 0x000fe2000ff3e03f */
[----:B------:R-:W-:Y:S01]  /*31ea0*/  ISETP.NE.AND P2, PT, R15, RZ, PT ;  /* 0x000000ff0f00720c */ /* 0x000fe20003f45270 */
[----:B------:R-:W-:Y:S01]  /*31eb0*/  UMOV UR22, 0xffffffff ;  /* 0xffffffff00167882 */ /* 0x000fe20000000000 */
[----:B------:R-:W-:Y:S01]  /*31ec0*/  UMOV UR23, 0xffffffff ;  /* 0xffffffff00177882 */ /* 0x000fe20000000000 */
[----:B------:R-:W-:Y:S01]  /*31ed0*/  UIADD3.X UR7, UR7, UR21, URZ, UP1, !UPT ;  /* 0x0000001507077290 */ /* 0x000fe20008ffe43f */
[----:B------:R-:W-:Y:S01]  /*31ee0*/  IMAD.MOV.U32 R19, RZ, RZ, RZ ;  /* 0x000000ffff137224 */ /* 0x000fe200078e00ff */
[----:B------:R-:W-:Y:S01]  /*31ef0*/  UMOV UR24, 0xffffffff ;  /* 0xffffffff00187882 */ /* 0x000fe20000000000 */
[----:B-1----:R-:W-:-:S03]  /*31f00*/  ISETP.LE.U32.AND P1, PT, R2, UR8, PT ;  /* 0x0000000802007c0c */ /* 0x002fc6000bf23070 */
[----:B------:R-:W-:-:S04]  /*31f10*/  MOV R2, UR7 ;  /* 0x0000000700027c02 */ /* 0x000fc80008000f00 */
[----:B------:R-:W-:-:S13]  /*31f20*/  ISETP.GE.U32.AND.EX P1, PT, R2, R3, PT, P1 ;  /* 0x000000030200720c */ /* 0x000fda0003f26110 */
[----:B---345:R-:W-:Y:S05]  /*31f30*/  @P2 BRA P1, `(.L_x_496) ;  /* 0x0000001800442947 */ /* 0x038fea0000800000 */
[----:B------:R-:W-:-:S04]  /*31f40*/  IADD3 R2, P2, R6, UR5, RZ ;  /* 0x0000000506027c10 */ /* 0x000fc8000ff5e0ff */
[----:B------:R-:W-:Y:S02]  /*31f50*/  ISETP.GT.U32.AND P1, PT, R2, UR8, PT ;  /* 0x0000000802007c0c */ /* 0x000fe4000bf24070 */
[----:B------:R-:W-:-:S04]  /*31f60*/  IADD3.X R2, R7, UR6, RZ, P2, !PT ;  /* 0x0000000607027c10 */ /* 0x000fc800097fe4ff */
[----:B------:R-:W-:-:S13]  /*31f70*/  ISETP.GT.U32.AND.EX P1, PT, R2, UR7, PT, P1 ;  /* 0x0000000702007c0c */ /* 0x000fda000bf24110 */
[----:B------:R-:W-:Y:S05]  /*31f80*/  @P1 BRA `(.L_x_497) ;  /* 0x0000001400241947 */ /* 0x000fea0003800000 */
[----:B------:R-:W-:Y:S01]  /*31f90*/  IADD3 R11, R20, UR4, RZ ;  /* 0x00000004140b7c10 */ /* 0x000fe2000fffe0ff */
[----:B------:R-:W-:Y:S01]  /*31fa0*/  ULDC UR22, c[0x0][0x910] ;  /* 0x0002440000167ab9 */ /* 0x000fe20000000800 */
[----:B------:R-:W-:Y:S01]  /*31fb0*/  IMAD.MOV.U32 R23, RZ, RZ, R8 ;  /* 0x000000ffff177224 */ /* 0x000fe200078e0008 */
[----:B------:R-:W-:Y:S02]  /*31fc0*/  MOV R16, R0 ;  /* 0x0000000000107202 */ /* 0x000fe40000000f00 */
[----:B------:R-:W-:-:S04]  /*31fd0*/  IADD3 R12, R11, 0x20, RZ ;  /* 0x000000200b0c7810 */ /* 0x000fc80007ffe0ff */
[----:B------:R-:W-:-:S13]  /*31fe0*/  ISETP.GE.AND P1, PT, R12, UR22, PT ;  /* 0x000000160c007c0c */ /* 0x000fda000bf26270 */
[----:B------:R-:W1:Y:S01]  /*31ff0*/  @!P1 LDC.64 R2, c[0x0][0x918] ;  /* 0x00024600ff029b82 */ /* 0x000e620000000a00 */
[----:B------:R-:W-:Y:S01]  /*32000*/  @!P1 IADD3 R7, R11, 0x20, RZ ;  /* 0x000000200b079810 */ /* 0x000fe20007ffe0ff */
[----:B------:R-:W-:Y:S01]  /*32010*/  BSSY B0, `(.L_x_498) ;  /* 0x0000064000007945 */ /* 0x000fe20003800000 */
[----:B------:R-:W-:-:S03]  /*32020*/  MOV R6, 0x7fffffff ;  /* 0x7fffffff00067802 */ /* 0x000fc60000000f00 */
[----:B-1----:R-:W-:-:S05]  /*32030*/  @!P1 IMAD.WIDE R2, R7, 0xc, R2 ;  /* 0x0000000c07029825 */ /* 0x002fca00078e0202 */
[----:B------:R1:W5:Y:S04]  /*32040*/  @!P1 LDG.E R8, desc[UR38][R2.64] ;  /* 0x0000002602089981 */ /* 0x000368000c1e1900 */
[----:B------:R1:W5:Y:S01]  /*32050*/  @!P1 LDG.E R0, desc[UR38][R2.64+0x4] ;  /* 0x0000042602009981 */ /* 0x000362000c1e1900 */
[----:B------:R-:W-:Y:S02]  /*32060*/  ISETP.GE.AND P1, PT, R11, UR22, PT ;  /* 0x000000160b007c0c */ /* 0x000fe4000bf26270 */
[----:B------:R-:W-:-:S11]  /*32070*/  MOV R7, RZ ;  /* 0x000000ff00077202 */ /* 0x000fd60000000f00 */
[----:B-1----:R-:W-:Y:S05]  /*32080*/  @P1 BRA `(.L_x_499) ;  /* 0x0000000400701947 */ /* 0x002fea0003800000 */
[----:B------:R-:W-:Y:S01]  /*32090*/  IABS R7, R9 ;  /* 0x0000000900077213 */ /* 0x000fe20000000000 */
[----:B------:R-:W-:Y:S01]  /*320a0*/  ULDC UR23, c[0x0][0x8f0] ;  /* 0x00023c0000177ab9 */ /* 0x000fe20000000800 */
[----:B------:R-:W-:Y:S02]  /*320b0*/  IABS R6, R10 ;  /* 0x0000000a00067213 */ /* 0x000fe40000000000 */
[----:B------:R-:W1:Y:S01]  /*320c0*/  I2F.RP R3, R7 ;  /* 0x0000000700037306 */ /* 0x000e620000209400 */
[----:B------:R-:W-:Y:S02]  /*320d0*/  PLOP3.LUT P3, PT, PT, PT, UP0, 0x80, 0x0 ;  /* 0x000000000000781c */ /* 0x000fe40003f6f008 */
[C---:B------:R-:W-:Y:S02]  /*320e0*/  IADD3 R22, P2, R16.reuse, UR12, RZ ;  /* 0x0000000c10167c10 */ /* 0x040fe4000ff5e0ff */
[C---:B------:R-:W-:Y:S02]  /*320f0*/  IADD3 R21, P1, R23.reuse, UR11, RZ ;  /* 0x0000000b17157c10 */ /* 0x040fe4000ff3e0ff */
[----:B------:R-:W-:Y:S01]  /*32100*/  LEA.HI.X.SX32 R25, R16, UR14, 0x1, P2 ;  /* 0x0000000e10197c11 */ /* 0x000fe200090f0eff */
[----:B------:R-:W3:Y:S01]  /*32110*/  I2F.RP R2, R6 ;  /* 0x0000000600027306 */ /* 0x000ee20000209400 */
[----:B------:R-:W-:-:S07]  /*32120*/  LEA.HI.X.SX32 R24, R23, UR13, 0x1, P1 ;  /* 0x0000000d17187c11 */ /* 0x000fce00088f0eff */
[----:B-1----:R-:W1:Y:S08]  /*32130*/  MUFU.RCP R3, R3 ;  /* 0x0000000300037308 */ /* 0x002e700000001000 */
[----:B---3--:R-:W3:Y:S01]  /*32140*/  MUFU.RCP R2, R2 ;  /* 0x0000000200027308 */ /* 0x008ee20000001000 */
[----:B-1----:R-:W-:-:S07]  /*32150*/  VIADD R19, R3, 0xffffffe ;  /* 0x0ffffffe03137836 */ /* 0x002fce0000000000 */
[----:B------:R-:W1:Y:S01]  /*32160*/  F2I.FTZ.U32.TRUNC.NTZ R19, R19 ;  /* 0x0000001300137305 */ /* 0x000e62000021f000 */
[----:B---3--:R-:W-:-:S07]  /*32170*/  IADD3 R17, R2, 0xffffffe, RZ ;  /* 0x0ffffffe02117810 */ /* 0x008fce0007ffe0ff */
[----:B------:R-:W3:Y:S01]  /*32180*/  F2I.FTZ.U32.TRUNC.NTZ R17, R17 ;  /* 0x0000001100117305 */ /* 0x000ee2000021f000 */
[----:B-1----:R-:W-:Y:S02]  /*32190*/  IADD3 R18, RZ, -R19, RZ ;  /* 0x80000013ff127210 */ /* 0x002fe40007ffe0ff */
[----:B---3--:R-:W-:Y:S01]  /*321a0*/  IADD3 R16, RZ, -R17, RZ ;  /* 0x80000011ff107210 */ /* 0x008fe20007ffe0ff */
[----:B------:R-:W-:Y:S06]  /*321b0*/  @!P3 BRA `(.L_x_500) ;  /* 0x000000000034b947 */ /* 0x000fec0003800000 */
[----:B------:R-:W-:Y:S01]  /*321c0*/  ULDC UR4, c[0x0][0x8dc] ;  /* 0x0002370000047ab9 */ /* 0x000fe20000000800 */
[----:B------:R-:W-:Y:S01]  /*321d0*/  ULDC.64 UR24, c[0x0][0x8d0] ;  /* 0x0002340000187ab9 */ /* 0x000fe20000000a00 */
[----:B------:R-:W-:-:S05]  /*321e0*/  IADD3 R3, P1, R21, UR4, RZ ;  /* 0x0000000415037c10 */ /* 0x000fca000ff3e0ff */
[----:B------:R-:W-:-:S04]  /*321f0*/  IMAD.X R21, RZ, RZ, R24, P1 ;  /* 0x000000ffff157224 */ /* 0x000fc800008e0618 */
[----:B------:R-:W-:-:S04]  /*32200*/  IMAD.WIDE.U32 R4, R21, UR24, RZ ;  /* 0x0000001815047c25 */ /* 0x000fc8000f8e00ff */
[----:B------:R-:W-:-:S04]  /*32210*/  IMAD.WIDE.U32 R4, P1, R3, UR25, R4 ;  /* 0x0000001903047c25 */ /* 0x000fc8000f820004 */
[----:B------:R-:W-:Y:S01]  /*32220*/  IMAD.WIDE.U32 R2, R3, UR24, RZ ;  /* 0x0000001803027c25 */ /* 0x000fe2000f8e00ff */
[----:B------:R-:W-:-:S04]  /*32230*/  MOV R2, R5 ;  /* 0x0000000500027202 */ /* 0x000fc80000000f00 */
[----:B------:R-:W-:Y:S02]  /*32240*/  IADD3 RZ, P2, R3, R4, RZ ;  /* 0x0000000403ff7210 */ /* 0x000fe40007f5e0ff */
[----:B------:R-:W-:-:S03]  /*32250*/  IADD3.X R3, RZ, RZ, RZ, P1, !PT ;  /* 0x000000ffff037210 */ /* 0x000fc60000ffe4ff */
[----:B------:R-:W-:-:S04]  /*32260*/  IMAD.WIDE.U32.X R2, R21, UR25, R2, P2 ;  /* 0x0000001915027c25 */ /* 0x000fc800090e0402 */
[----:B------:R-:W-:Y:S01]  /*32270*/  IMAD.MOV.U32 R24, RZ, RZ, R3 ;  /* 0x000000ffff187224 */ /* 0x000fe200078e0003 */
[----:B------:R-:W-:-:S07]  /*32280*/  MOV R21, R2 ;  /* 0x0000000200157202 */ /* 0x000fce0000000f00 */
.L_x_500:
[----:B------:R-:W-:Y:S05]  /*32290*/  @!P0 BRA `(.L_x_501) ;  /* 0x0000000000348947 */ /* 0x000fea0003800000 */
[----:B------:R-:W-:Y:S01]  /*322a0*/  ULDC UR4, c[0x0][0x8f4] ;  /* 0x00023d0000047ab9 */ /* 0x000fe20000000800 */
[----:B------:R-:W-:Y:S01]  /*322b0*/  ULDC.64 UR24, c[0x0][0x8e8] ;  /* 0x00023a0000187ab9 */ /* 0x000fe20000000a00 */
[----:B------:R-:W-:-:S04]  /*322c0*/  IADD3 R3, P1, R22, UR4, RZ ;  /* 0x0000000416037c10 */ /* 0x000fc8000ff3e0ff */
[----:B------:R-:W-:-:S05]  /*322d0*/  IADD3.X R23, RZ, R25, RZ, P1, !PT ;  /* 0x00000019ff177210 */ /* 0x000fca0000ffe4ff */
        /* <DEDUP_REMOVED lines=9> */
.L_x_501:
[----:B------:R-:W-:Y:S01]  /*32370*/  MOV R2, RZ ;  /* 0x000000ff00027202 */ /* 0x000fe20000000f00 */
[----:B------:R-:W-:Y:S01]  /*32380*/  IMAD R18, R18, R7, RZ ;  /* 0x0000000712127224 */ /* 0x000fe200078e02ff */
[----:B------:R-:W-:Y:S01]  /*32390*/  MOV R3, R19 ;  /* 0x0000001300037202 */ /* 0x000fe20000000f00 */
[----:B------:R-:W-:Y:S01]  /*323a0*/  ULDC UR4, c[0x0][0x8d8] ;  /* 0x0002360000047ab9 */ /* 0x000fe20000000800 */
[----:B------:R-:W-:Y:S01]  /*323b0*/  IMAD R4, R16, R6, RZ ;  /* 0x0000000610047224 */ /* 0x000fe200078e02ff */
[----:B------:R-:W-:Y:S01]  /*323c0*/  SHF.R.U64 R22, R22, UR23, R25 ;  /* 0x0000001716167c19 */ /* 0x000fe20008001219 */
[----:B------:R-:W-:Y:S01]  /*323d0*/  IMAD.HI.U32 R19, R19, R18, R2 ;  /* 0x0000001213137227 */ /* 0x000fe200078e0002 */
[----:B------:R-:W-:Y:S02]  /*323e0*/  SHF.R.U64 R21, R21, UR4, R24 ;  /* 0x0000000415157c19 */ /* 0x000fe40008001218 */
[----:B------:R-:W-:Y:S01]  /*323f0*/  IABS R18, R9 ;  /* 0x0000000900127213 */ /* 0x000fe20000000000 */
[----:B------:R-:W-:Y:S01]  /*32400*/  IMAD.MOV.U32 R3, RZ, RZ, R17 ;  /* 0x000000ffff037224 */ /* 0x000fe200078e0011 */
[----:B------:R-:W-:-:S02]  /*32410*/  IADD3 R16, R21, UR16, RZ ;  /* 0x0000001015107c10 */ /* 0x000fc4000fffe0ff */
[----:B------:R-:W-:Y:S01]  /*32420*/  IADD3 R21, RZ, -R18, RZ ;  /* 0x80000012ff157210 */ /* 0x000fe20007ffe0ff */
[----:B------:R-:W-:Y:S01]  /*32430*/  IMAD.HI.U32 R2, R17, R4, R2 ;  /* 0x0000000411027227 */ /* 0x000fe200078e0002 */
[----:B------:R-:W-:Y:S02]  /*32440*/  IADD3 R17, R22, UR17, RZ ;  /* 0x0000001116117c10 */ /* 0x000fe4000fffe0ff */
[----:B------:R-:W-:Y:S02]  /*32450*/  IABS R3, R10 ;  /* 0x0000000a00037213 */ /* 0x000fe40000000000 */
[----:B------:R-:W-:Y:S02]  /*32460*/  IABS R4, R17 ;  /* 0x0000001100047213 */ /* 0x000fe40000000000 */
[----:B------:R-:W-:Y:S01]  /*32470*/  IABS R5, R16 ;  /* 0x0000001000057213 */ /* 0x000fe20000000000 */
[----:B------:R-:W-:Y:S01]  /*32480*/  IMAD.MOV R18, RZ, RZ, -R3 ;  /* 0x000000ffff127224 */ /* 0x000fe200078e0a03 */
[----:B------:R-:W-:Y:S01]  /*32490*/  PLOP3.LUT P5, PT, PT, PT, UP3, 0x80, 0x0 ;  /* 0x000000000000781c */ /* 0x000fe20003faf038 */
[----:B------:R-:W-:-:S04]  /*324a0*/  IMAD.HI.U32 R3, R19, R4, RZ ;  /* 0x0000000413037227 */ /* 0x000fc800078e00ff */
[----:B------:R-:W-:-:S04]  /*324b0*/  IMAD.HI.U32 R2, R2, R5, RZ ;  /* 0x0000000502027227 */ /* 0x000fc800078e00ff */
[----:B------:R-:W-:Y:S02]  /*324c0*/  IMAD R4, R3, R21, R4 ;  /* 0x0000001503047224 */ /* 0x000fe400078e0204 */
[----:B------:R-:W-:-:S03]  /*324d0*/  IMAD R3, R2, R18, R5 ;  /* 0x0000001202037224 */ /* 0x000fc600078e0205 */
[----:B------:R-:W-:Y:S02]  /*324e0*/  ISETP.GT.U32.AND P2, PT, R7, R4, PT ;  /* 0x000000040700720c */ /* 0x000fe40003f44070 */
[----:B------:R-:W-:-:S11]  /*324f0*/  ISETP.GT.U32.AND P1, PT, R6, R3, PT ;  /* 0x000000030600720c */ /* 0x000fd60003f24070 */
[----:B------:R-:W-:Y:S02]  /*32500*/  @!P2 IADD3 R4, R4, -R7, RZ ;  /* 0x800000070404a210 */ /* 0x000fe40007ffe0ff */
[----:B------:R-:W-:Y:S02]  /*32510*/  @!P1 IADD3 R3, R3, -R6, RZ ;  /* 0x8000000603039210 */ /* 0x000fe40007ffe0ff */
[----:B------:R-:W-:Y:S02]  /*32520*/  ISETP.GT.U32.AND P4, PT, R7, R4, PT ;  /* 0x000000040700720c */ /* 0x000fe40003f84070 */
[----:B------:R-:W-:Y:S02]  /*32530*/  ISETP.GT.U32.AND P3, PT, R6, R3, PT ;  /* 0x000000030600720c */ /* 0x000fe40003f64070 */
[----:B------:R-:W-:Y:S02]  /*32540*/  ISETP.GE.AND P2, PT, R17, RZ, PT ;  /* 0x000000ff1100720c */ /* 0x000fe40003f46270 */
[----:B------:R-:W-:-:S07]  /*32550*/  ISETP.GE.AND P1, PT, R16, RZ, PT ;  /* 0x000000ff1000720c */ /* 0x000fce0003f26270 */
[----:B------:R-:W-:Y:S02]  /*32560*/  @!P4 IADD3 R4, R4, -R7, RZ ;  /* 0x800000070404c210 */ /* 0x000fe40007ffe0ff */
[----:B------:R-:W-:Y:S01]  /*32570*/  @!P3 IMAD.IADD R3, R3, 0x1, -R6 ;  /* 0x000000010303b824 */ /* 0x000fe200078e0a06 */
[----:B------:R-:W-:Y:S02]  /*32580*/  ISETP.NE.AND P4, PT, RZ, UR10, PT ;  /* 0x0000000aff007c0c */ /* 0x000fe4000bf85270 */
[----:B------:R-:W-:Y:S02]  /*32590*/  ISETP.NE.AND P3, PT, RZ, UR9, PT ;  /* 0x00000009ff007c0c */ /* 0x000fe4000bf65270 */
[----:B------:R-:W-:Y:S02]  /*325a0*/  @!P2 IADD3 R4, -R4, RZ, RZ ;  /* 0x000000ff0404a210 */ /* 0x000fe40007ffe1ff */
[----:B------:R-:W-:-:S07]  /*325b0*/  @!P1 IADD3 R3, -R3, RZ, RZ ;  /* 0x000000ff03039210 */ /* 0x000fce0007ffe1ff */
[----:B------:R-:W-:Y:S02]  /*325c0*/  @!P4 LOP3.LUT R4, RZ, UR10, RZ, 0x33, !PT ;  /* 0x0000000aff04cc12 */ /* 0x000fe4000f8e33ff */
[----:B------:R-:W-:Y:S02]  /*325d0*/  @!P3 LOP3.LUT R3, RZ, UR9, RZ, 0x33, !PT ;  /* 0x00000009ff03bc12 */ /* 0x000fe4000f8e33ff */
[----:B------:R-:W-:-:S03]  /*325e0*/  IADD3 R4, R17, -R4, RZ ;  /* 0x8000000411047210 */ /* 0x000fc60007ffe0ff */
[----:B------:R-:W-:-:S04]  /*325f0*/  IMAD.IADD R3, R16, 0x1, -R3 ;  /* 0x0000000110037824 */ /* 0x000fc800078e0a03 */
[----:B------:R-:W-:Y:S01]  /*32600*/  IMAD R6, R3, R4, RZ ;  /* 0x0000000403067224 */ /* 0x000fe200078e02ff */
[----:B------:R-:W-:-:S04]  /*32610*/  SEL R2, R4, R3, !P5 ;  /* 0x0000000304027207 */ /* 0x000fc80006800000 */
[----:B------:R-:W-:Y:S02]  /*32620*/  SHF.R.S32.HI R5, RZ, 0x1f, R2 ;  /* 0x0000001fff057819 */ /* 0x000fe40000011402 */
[----:B------:R-:W-:Y:S02]  /*32630*/  SHF.R.S32.HI R7, RZ, 0x1f, R6 ;  /* 0x0000001fff077819 */ /* 0x000fe40000011406 */
[----:B------:R-:W-:-:S07]  /*32640*/  MOV R4, R2 ;  /* 0x0000000200047202 */ /* 0x000fce0000000f00 */
.L_x_499:
[----:B--2---:R-:W-:Y:S05]  /*32650*/  BSYNC B0 ;  /* 0x0000000000007941 */ /* 0x004fea0003800000 */
.L_x_498:
[----:B------:R-:W1:Y:S01]  /*32660*/  SHFL.UP PT, R3, R6, 0x1, RZ ;  /* 0x0420000006037989 */ /* 0x000e6200000e00ff */
[----:B------:R-:W-:-:S03]  /*32670*/  ISETP.NE.AND P1, PT, R20, RZ, PT ;  /* 0x000000ff1400720c */ /* 0x000fc60003f25270 */
[----:B------:R-:W2:Y:S01]  /*32680*/  SHFL.UP PT, R2, R7, 0x1, RZ ;  /* 0x0420000007027989 */ /* 0x000ea200000e00ff */
[----:B-1----:R-:W-:Y:S02]  /*32690*/  SEL R3, R3, RZ, P1 ;  /* 0x000000ff03037207 */ /* 0x002fe40000800000 */
[----:B--2---:R-:W-:Y:S02]  /*326a0*/  SEL R2, R2, RZ, P1 ;  /* 0x000000ff02027207 */ /* 0x004fe40000800000 */
[----:B------:R-:W-:-:S04]  /*326b0*/  IADD3 R18, P2, R3, R6, RZ ;  /* 0x0000000603127210 */ /* 0x000fc80007f5e0ff */
[----:B------:R-:W-:Y:S01]  /*326c0*/  IADD3.X R19, R2, R7, RZ, P2, !PT ;  /* 0x0000000702137210 */ /* 0x000fe200017fe4ff */
[----:B------:R-:W1:Y:S01]  /*326d0*/  SHFL.UP PT, R3, R18, 0x2, RZ ;  /* 0x0440000012037989 */ /* 0x000e6200000e00ff */
[----:B------:R-:W-:-:S03]  /*326e0*/  ISETP.GE.U32.AND P2, PT, R20, 0x2, PT ;  /* 0x000000021400780c */ /* 0x000fc60003f46070 */
[----:B------:R-:W2:Y:S01]  /*326f0*/  SHFL.UP PT, R2, R19, 0x2, RZ ;  /* 0x0440000013027989 */ /* 0x000ea200000e00ff */
[----:B-1----:R-:W-:-:S04]  /*32700*/  SEL R3, R3, RZ, P2 ;  /* 0x000000ff03037207 */ /* 0x002fc80001000000 */
[----:B------:R-:W-:Y:S02]  /*32710*/  IADD3 R16, P3, R3, R18, RZ ;  /* 0x0000001203107210 */ /* 0x000fe40007f7e0ff */
[----:B--2---:R-:W-:-:S03]  /*32720*/  SEL R2, R2, RZ, P2 ;  /* 0x000000ff02027207 */ /* 0x004fc60001000000 */
[----:B------:R-:W1:Y:S01]  /*32730*/  SHFL.UP PT, R3, R16, 0x4, RZ ;  /* 0x0480000010037989 */ /* 0x000e6200000e00ff */
[----:B------:R-:W-:Y:S02]  /*32740*/  IADD3.X R17, R2, R19, RZ, P3, !PT ;  /* 0x0000001302117210 */ /* 0x000fe40001ffe4ff */
[----:B------:R-:W-:-:S03]  /*32750*/  ISETP.GE.U32.AND P3, PT, R20, 0x4, PT ;  /* 0x000000041400780c */ /* 0x000fc60003f66070 */
[----:B------:R-:W2:Y:S01]  /*32760*/  SHFL.UP PT, R2, R17, 0x4, RZ ;  /* 0x0480000011027989 */ /* 0x000ea200000e00ff */
[----:B-1----:R-:W-:-:S04]  /*32770*/  SEL R3, R3, RZ, P3 ;  /* 0x000000ff03037207 */ /* 0x002fc80001800000 */
[----:B------:R-:W-:Y:S02]  /*32780*/  IADD3 R18, P4, R3, R16, RZ ;  /* 0x0000001003127210 */ /* 0x000fe40007f9e0ff */
[----:B--2---:R-:W-:-:S03]  /*32790*/  SEL R2, R2, RZ, P3 ;  /* 0x000000ff02027207 */ /* 0x004fc60001800000 */
[----:B------:R-:W1:Y:S02]  /*327a0*/  SHFL.UP PT, R3, R18, 0x8, RZ ;  /* 0x0500000012037989 */ /* 0x000e6400000e00ff */
[----:B------:R-:W-:Y:S01]  /*327b0*/  IMAD.X R19, R2, 0x1, R17, P4 ;  /* 0x0000000102137824 */ /* 0x000fe200020e0611 */
[----:B------:R-:W-:-:S04]  /*327c0*/  ISETP.GE.U32.AND P4, PT, R20, 0x8, PT ;  /* 0x000000081400780c */ /* 0x000fc80003f86070 */
        /* <DEDUP_REMOVED lines=10> */
[----:B--2---:R-:W-:-:S04]  /*32870*/  SEL R2, R2, RZ, P5 ;  /* 0x000000ff02027207 */ /* 0x004fc80002800000 */
[----:B------:R-:W-:Y:S02]  /*32880*/  IADD3.X R18, R2, R17, RZ, P6, !PT ;  /* 0x0000001102127210 */ /* 0x000fe400037fe4ff */
[----:B------:R-:W-:-:S04]  /*32890*/  IADD3 R2, P6, R19, UR5, RZ ;  /* 0x0000000513027c10 */ /* 0x000fc8000ffde0ff */
[----:B------:R-:W-:Y:S02]  /*328a0*/  IADD3.X R3, R18, UR6, RZ, P6, !PT ;  /* 0x0000000612037c10 */ /* 0x000fe4000b7fe4ff */
[----:B------:R-:W-:-:S04]  /*328b0*/  ISETP.GT.U32.AND P6, PT, R2, UR8, PT ;  /* 0x0000000802007c0c */ /* 0x000fc8000bfc4070 */
[----:B------:R-:W-:-:S13]  /*328c0*/  ISETP.GT.U32.AND.EX P6, PT, R3, UR7, PT, P6 ;  /* 0x0000000703007c0c */ /* 0x000fda000bfc4160 */
[----:B------:R-:W-:-:S04]  /*328d0*/  VOTE.ANY R16, PT, P6 ;  /* 0x0000000000107806 */ /* 0x000fc800030e0100 */
[----:B------:R-:W-:-:S13]  /*328e0*/  ISETP.NE.AND P6, PT, R16, RZ, PT ;  /* 0x000000ff1000720c */ /* 0x000fda0003fc5270 */
[----:B------:R-:W-:Y:S05]  /*328f0*/  @P6 BRA `(.L_x_502) ;  /* 0x0000000800786947 */ /* 0x000fea0003800000 */
[----:B------:R-:W-:Y:S01]  /*32900*/  MOV R19, R2 ;  /* 0x0000000200137202 */ /* 0x000fe20000000f00 */
[----:B------:R-:W-:Y:S01]  /*32910*/  IMAD.MOV.U32 R21, RZ, RZ, R3 ;  /* 0x000000ffff157224 */ /* 0x000fe200078e0003 */
[----:B------:R-:W-:Y:S01]  /*32920*/  ULDC UR22, c[0x0][0x910] ;  /* 0x0002440000167ab9 */ /* 0x000fe20000000800 */
[----:B------:R-:W-:Y:S01]  /*32930*/  ULDC UR23, c[0x0][0x8f4] ;  /* 0x00023d0000177ab9 */ /* 0x000fe20000000800 */
[----:B------:R-:W-:Y:S01]  /*32940*/  ULDC UR4, c[0x0][0x8dc] ;  /* 0x0002370000047ab9 */ /* 0x000fe20000000800 */
[----:B------:R-:W-:Y:S01]  /*32950*/  ULDC UR30, c[0x0][0x8d8] ;  /* 0x00023600001e7ab9 */ /* 0x000fe20000000800 */
[----:B------:R-:W-:Y:S01]  /*32960*/  ULDC UR31, c[0x0][0x8f0] ;  /* 0x00023c00001f7ab9 */ /* 0x000fe20000000800 */
[----:B------:R-:W-:Y:S01]  /*32970*/  ULDC.64 UR24, c[0x0][0x8d0] ;  /* 0x0002340000187ab9 */ /* 0x000fe20000000a00 */
[----:B------:R-:W-:-:S05]  /*32980*/  ULDC.64 UR26, c[0x0][0x8e8] ;  /* 0x00023a00001a7ab9 */ /* 0x000fca0000000a00 */
.L_x_507:
[----:B------:R-:W-:Y:S01]  /*32990*/  MOV R11, R12 ;  /* 0x0000000c000b7202 */ /* 0x000fe20000000f00 */
[----:B-----5:R-:W-:Y:S01]  /*329a0*/  IMAD.MOV.U32 R16, RZ, RZ, R8 ;  /* 0x000000ffff107224 */ /* 0x020fe200078e0008 */
[----:B------:R-:W-:Y:S02]  /*329b0*/  IADD3 R12, R12, 0x20, RZ ;  /* 0x000000200c0c7810 */ /* 0x000fe40007ffe0ff */
[----:B------:R-:W-:Y:S02]  /*329c0*/  MOV R17, R0 ;  /* 0x0000000000117202 */ /* 0x000fe40000000f00 */
[----:B------:R-:W-:-:S13]  /*329d0*/  ISETP.GE.AND P6, PT, R12, UR22, PT ;  /* 0x000000160c007c0c */ /* 0x000fda000bfc6270 */
[----:B------:R-:W1:Y:S01]  /*329e0*/  @!P6 LDC.64 R2, c[0x0][0x918] ;  /* 0x00024600ff02eb82 */ /* 0x000e620000000a00 */
[----:B------:R-:W2:Y:S01]  /*329f0*/  SHFL.IDX PT, R21, R21, 0x1f, 0x1f ;  /* 0x03e01f0015157f89 */ /* 0x000ea200000e0000 */
[----:B------:R-:W-:-:S03]  /*32a00*/  @!P6 IADD3 R7, R11, 0x20, RZ ;  /* 0x000000200b07e810 */ /* 0x000fc60007ffe0ff */
[----:B------:R-:W3:Y:S01]  /*32a10*/  SHFL.IDX PT, R19, R19, 0x1f, 0x1f ;  /* 0x03e01f0013137f89 */ /* 0x000ee200000e0000 */
[----:B------:R-:W-:Y:S01]  /*32a20*/  BSSY B0, `(.L_x_503) ;  /* 0x0000064000007945 */ /* 0x000fe20003800000 */
[----:B-1----:R-:W-:-:S05]  /*32a30*/  @!P6 IMAD.WIDE R2, R7, 0xc, R2 ;  /* 0x0000000c0702e825 */ /* 0x002fca00078e0202 */
[----:B------:R1:W5:Y:S04]  /*32a40*/  @!P6 LDG.E R8, desc[UR38][R2.64] ;  /* 0x000000260208e981 */ /* 0x000368000c1e1900 */
[----:B------:R1:W5:Y:S01]  /*32a50*/  @!P6 LDG.E R0, desc[UR38][R2.64+0x4] ;  /* 0x000004260200e981 */ /* 0x000362000c1e1900 */
[----:B------:R-:W-:Y:S02]  /*32a60*/  ISETP.GE.AND P6, PT, R11, UR22, PT ;  /* 0x000000160b007c0c */ /* 0x000fe4000bfc6270 */
[----:B--2---:R-:W-:Y:S02]  /*32a70*/  R2UR UR6, R21 ;  /* 0x00000000150672ca */ /* 0x004fe400000e0000 */
[----:B---3--:R-:W-:Y:S02]  /*32a80*/  R2UR UR5, R19 ;  /* 0x00000000130572ca */ /* 0x008fe400000e0000 */
[----:B------:R-:W-:-:S02]  /*32a90*/  MOV R6, 0x7fffffff ;  /* 0x7fffffff00067802 */ /* 0x000fc40000000f00 */
[----:B------:R-:W-:-:S05]  /*32aa0*/  MOV R7, RZ ;  /* 0x000000ff00077202 */ /* 0x000fca0000000f00 */
[----:B-1----:R-:W-:Y:S06]  /*32ab0*/  @P6 BRA `(.L_x_504) ;  /* 0x0000000400686947 */ /* 0x002fec0003800000 */
[----:B------:R-:W-:-:S04]  /*32ac0*/  IADD3 R18, P6, R16, UR11, RZ ;  /* 0x0000000b10127c10 */ /* 0x000fc8000ffde0ff */
[----:B------:R-:W-:Y:S02]  /*32ad0*/  LEA.HI.X.SX32 R21, R16, UR13, 0x1, P6 ;  /* 0x0000000d10157c11 */ /* 0x000fe4000b0f0eff */
[----:B------:R-:W-:Y:S02]  /*32ae0*/  IABS R16, R9 ;  /* 0x0000000900107213 */ /* 0x000fe40000000000 */
[C---:B------:R-:W-:Y:S02]  /*32af0*/  IADD3 R22, P6, R17.reuse, UR12, RZ ;  /* 0x0000000c11167c10 */ /* 0x040fe4000ffde0ff */
[----:B------:R-:W1:Y:S02]  /*32b00*/  I2F.RP R2, R16 ;  /* 0x0000001000027306 */ /* 0x000e640000209400 */
[----:B------:R-:W-:Y:S02]  /*32b10*/  LEA.HI.X.SX32 R23, R17, UR14, 0x1, P6 ;  /* 0x0000000e11177c11 */ /* 0x000fe4000b0f0eff */
[----:B------:R-:W-:-:S04]  /*32b20*/  PLOP3.LUT P6, PT, PT, PT, UP0, 0x80, 0x0 ;  /* 0x000000000000781c */ /* 0x000fc80003fcf008 */
[----:B-1----:R-:W1:Y:S02]  /*32b30*/  MUFU.RCP R2, R2 ;  /* 0x0000000200027308 */ /* 0x002e640000001000 */
[----:B-1----:R-:W-:-:S06]  /*32b40*/  VIADD R17, R2, 0xffffffe ;  /* 0x0ffffffe02117836 */ /* 0x002fcc0000000000 */
[----:B------:R-:W1:Y:S02]  /*32b50*/  F2I.FTZ.U32.TRUNC.NTZ R17, R17 ;  /* 0x0000001100117305 */ /* 0x000e64000021f000 */
[----:B-1----:R-:W-:Y:S01]  /*32b60*/  IADD3 R19, RZ, -R17, RZ ;  /* 0x80000011ff137210 */ /* 0x002fe20007ffe0ff */
[----:B------:R-:W-:Y:S06]  /*32b70*/  @!P6 BRA `(.L_x_505) ;  /* 0x00000000002ce947 */ /* 0x000fec0003800000 */
        /* <DEDUP_REMOVED lines=11> */
.L_x_505:
[----:B------:R-:W-:Y:S05]  /*32c30*/  @!P0 BRA `(.L_x_506) ;  /* 0x00000000002c8947 */ /* 0x000fea0003800000 */
        /* <DEDUP_REMOVED lines=8> */
[----:B------:R-:W-:-:S03]  /*32cc0*/  IMAD.WIDE.U32.X R2, R23, UR27, R2, P6 ;  /* 0x0000001b17027c25 */ /* 0x000fc6000b0e0402 */
[----:B------:R-:W-:Y:S02]  /*32cd0*/  MOV R22, R2 ;  /* 0x0000000200167202 */ /* 0x000fe40000000f00 */
[----:B------:R-:W-:-:S07]  /*32ce0*/  MOV R23, R3 ;  /* 0x0000000300177202 */ /* 0x000fce0000000f00 */
.L_x_506:
[----:B------:R-:W-:Y:S01]  /*32cf0*/  SHF.R.U64 R4, R22, UR31, R23 ;  /* 0x0000001f16047c19 */ /* 0x000fe20008001217 */
[----:B------:R-:W-:Y:S01]  /*32d00*/  IMAD R5, R19, R16, RZ ;  /* 0x0000001013057224 */ /* 0x000fe200078e02ff */
[----:B------:R-:W-:Y:S02]  /*32d10*/  IABS R2, R9 ;  /* 0x0000000900027213 */ /* 0x000fe40000000000 */
[----:B------:R-:W-:Y:S01]  /*32d20*/  MOV R3, R17 ;  /* 0x0000001100037202 */ /* 0x000fe20000000f00 */
[----:B------:R-:W-:Y:S01]  /*32d30*/  VIADD R4, R4, UR17 ;  /* 0x0000001104047c36 */ /* 0x000fe20008000000 */
[----:B------:R-:W-:Y:S02]  /*32d40*/  IADD3 R7, RZ, -R2, RZ ;  /* 0x80000002ff077210 */ /* 0x000fe40007ffe0ff */
[----:B------:R-:W-:Y:S02]  /*32d50*/  MOV R2, RZ ;  /* 0x000000ff00027202 */ /* 0x000fe40000000f00 */
[----:B------:R-:W-:-:S02]  /*32d60*/  IABS R6, R4 ;  /* 0x0000000400067213 */ /* 0x000fc40000000000 */
[----:B------:R-:W-:Y:S01]  /*32d70*/  SHF.R.U64 R18, R18, UR30, R21 ;  /* 0x0000001e12127c19 */ /* 0x000fe20008001215 */
[----:B------:R-:W-:Y:S01]  /*32d80*/  IMAD.HI.U32 R2, R17, R5, R2 ;  /* 0x0000000511027227 */ /* 0x000fe200078e0002 */
[-C--:B------:R-:W-:Y:S02]  /*32d90*/  IABS R17, R10.reuse ;  /* 0x0000000a00117213 */ /* 0x080fe40000000000 */
[----:B------:R-:W-:Y:S01]  /*32da0*/  MOV R3, R7 ;  /* 0x0000000700037202 */ /* 0x000fe20000000f00 */
[----:B------:R-:W-:Y:S01]  /*32db0*/  IMAD.MOV.U32 R5, RZ, RZ, R6 ;  /* 0x000000ffff057224 */ /* 0x000fe200078e0006 */
[----:B------:R-:W-:Y:S01]  /*32dc0*/  IADD3 R7, R18, UR16, RZ ;  /* 0x0000001012077c10 */ /* 0x000fe2000fffe0ff */
[----:B------:R-:W1:Y:S01]  /*32dd0*/  I2F.RP R6, R17 ;  /* 0x0000001100067306 */ /* 0x000e620000209400 */
[----:B------:R-:W-:Y:S01]  /*32de0*/  IABS R21, R10 ;  /* 0x0000000a00157213 */ /* 0x000fe20000000000 */
[----:B------:R-:W-:Y:S01]  /*32df0*/  IMAD.HI.U32 R2, R2, R5, RZ ;  /* 0x0000000502027227 */ /* 0x000fe200078e00ff */
[----:B------:R-:W-:-:S02]  /*32e00*/  IABS R18, R7 ;  /* 0x0000000700127213 */ /* 0x000fc40000000000 */
[----:B------:R-:W-:Y:S01]  /*32e10*/  IADD3 R21, RZ, -R21, RZ ;  /* 0x80000015ff157210 */ /* 0x000fe20007ffe0ff */
[----:B------:R-:W-:-:S05]  /*32e20*/  IMAD R5, R2, R3, R5 ;  /* 0x0000000302057224 */ /* 0x000fca00078e0205 */
[----:B------:R-:W-:Y:S01]  /*32e30*/  ISETP.GT.U32.AND P6, PT, R16, R5, PT ;  /* 0x000000051000720c */ /* 0x000fe20003fc4070 */
[----:B-1----:R-:W1:-:S12]  /*32e40*/  MUFU.RCP R6, R6 ;  /* 0x0000000600067308 */ /* 0x002e580000001000 */
[----:B------:R-:W-:Y:S02]  /*32e50*/  @!P6 IADD3 R5, R5, -R16, RZ ;  /* 0x800000100505e210 */ /* 0x000fe40007ffe0ff */
[----:B-1----:R-:W-:-:S04]  /*32e60*/  IADD3 R2, R6, 0xffffffe, RZ ;  /* 0x0ffffffe06027810 */ /* 0x002fc80007ffe0ff */
[----:B------:R1:W2:Y:S02]  /*32e70*/  F2I.FTZ.U32.TRUNC.NTZ R3, R2 ;  /* 0x0000000200037305 */ /* 0x0002a4000021f000 */
[----:B-1----:R-:W-:Y:S01]  /*32e80*/  MOV R2, RZ ;  /* 0x000000ff00027202 */ /* 0x002fe20000000f00 */
[----:B--2---:R-:W-:-:S04]  /*32e90*/  IMAD.MOV R22, RZ, RZ, -R3 ;  /* 0x000000ffff167224 */ /* 0x004fc800078e0a03 */
[----:B------:R-:W-:-:S04]  /*32ea0*/  IMAD R19, R22, R17, RZ ;  /* 0x0000001116137224 */ /* 0x000fc800078e02ff */
[----:B------:R-:W-:-:S04]  /*32eb0*/  IMAD.HI.U32 R6, R3, R19, R2 ;  /* 0x0000001303067227 */ /* 0x000fc800078e0002 */
[----:B------:R-:W-:Y:S01]  /*32ec0*/  IMAD.MOV.U32 R3, RZ, RZ, R18 ;  /* 0x000000ffff037224 */ /* 0x000fe200078e0012 */
[----:B------:R-:W-:-:S03]  /*32ed0*/  MOV R18, R21 ;  /* 0x0000001500127202 */ /* 0x000fc60000000f00 */
        /* <DEDUP_REMOVED lines=12> */
[----:B------:R-:W-:Y:S02]  /*32fa0*/  @!P6 IADD3 R2, -R2, RZ, RZ ;  /* 0x000000ff0202e210 */ /* 0x000fe40007ffe1ff */
[----:B------:R-:W-:-:S13]  /*32fb0*/  ISETP.NE.AND P6, PT, RZ, UR10, PT ;  /* 0x0000000aff007c0c */ /* 0x000fda000bfc5270 */
[----:B------:R-:W-:Y:S02]  /*32fc0*/  @!P6 LOP3.LUT R3, RZ, UR10, RZ, 0x33, !PT ;  /* 0x0000000aff03ec12 */ /* 0x000fe4000f8e33ff */
[----:B------:R-:W-:-:S03]  /*32fd0*/  ISETP.NE.AND P6, PT, RZ, UR9, PT ;  /* 0x00000009ff007c0c */ /* 0x000fc6000bfc5270 */
[----:B------:R-:W-:-:S10]  /*32fe0*/  IMAD.IADD R3, R4, 0x1, -R3 ;  /* 0x0000000104037824 */ /* 0x000fd400078e0a03 */
[----:B------:R-:W-:Y:S02]  /*32ff0*/  @!P6 LOP3.LUT R2, RZ, UR9, RZ, 0x33, !PT ;  /* 0x00000009ff02ec12 */ /* 0x000fe4000f8e33ff */
[----:B------:R-:W-:Y:S02]  /*33000*/  PLOP3.LUT P6, PT, PT, PT, UP3, 0x80, 0x0 ;  /* 0x000000000000781c */ /* 0x000fe40003fcf038 */
[----:B------:R-:W-:-:S04]  /*33010*/  IADD3 R2, -R2, R7, RZ ;  /* 0x0000000702027210 */ /* 0x000fc80007ffe1ff */
[CC--:B------:R-:W-:Y:S01]  /*33020*/  SEL R4, R3.reuse, R2.reuse, !P6 ;  /* 0x0000000203047207 */ /* 0x0c0fe20007000000 */
[----:B------:R-:W-:-:S03]  /*33030*/  IMAD R6, R3, R2, RZ ;  /* 0x0000000203067224 */ /* 0x000fc600078e02ff */
[----:B------:R-:W-:Y:S02]  /*33040*/  SHF.R.S32.HI R5, RZ, 0x1f, R4 ;  /* 0x0000001fff057819 */ /* 0x000fe40000011404 */
[----:B------:R-:W-:-:S07]  /*33050*/  SHF.R.S32.HI R7, RZ, 0x1f, R6 ;  /* 0x0000001fff077819 */ /* 0x000fce0000011406 */
.L_x_504:
[----:B------:R-:W-:Y:S05]  /*33060*/  BSYNC B0 ;  /* 0x0000000000007941 */ /* 0x000fea0003800000 */
.L_x_503:
[----:B------:R-:W1:Y:S04]  /*33070*/  SHFL.UP PT, R3, R6, 0x1, RZ ;  /* 0x0420000006037989 */ /* 0x000e6800000e00ff */
[----:B------:R-:W2:Y:S01]  /*33080*/  SHFL.UP PT, R2, R7, 0x1, RZ ;  /* 0x0420000007027989 */ /* 0x000ea200000e00ff */
[----:B-1----:R-:W-:Y:S02]  /*33090*/  SEL R3, R3, RZ, P1 ;  /* 0x000000ff03037207 */ /* 0x002fe40000800000 */
[----:B--2---:R-:W-:Y:S02]  /*330a0*/  SEL R2, R2, RZ, P1 ;  /* 0x000000ff02027207 */ /* 0x004fe40000800000 */
[----:B------:R-:W-:-:S04]  /*330b0*/  IADD3 R18, P6, R3, R6, RZ ;  /* 0x0000000603127210 */ /* 0x000fc80007fde0ff */
[----:B------:R-:W-:Y:S01]  /*330c0*/  IADD3.X R17, R2, R7, RZ, P6, !PT ;  /* 0x0000000702117210 */ /* 0x000fe200037fe4ff */
        /* <DEDUP_REMOVED lines=10> */
[----:B------:R-:W-:-:S05]  /*33170*/  IADD3 R22, P6, R3, R16, RZ ;  /* 0x0000001003167210 */ /* 0x000fca0007fde0ff */
[----:B------:R-:W-:Y:S01]  /*33180*/  IMAD.X R19, R2, 0x1, R21, P6 ;  /* 0x0000000102137824 */ /* 0x000fe200030e0615 */
        /* <DEDUP_REMOVED lines=11> */
[----:B------:R-:W-:Y:S02]  /*33240*/  IADD3.X R3, R16, R17, RZ, P6, !PT ;  /* 0x0000001110037210 */ /* 0x000fe400037fe4ff */
[----:B------:R-:W-:-:S04]  /*33250*/  IADD3 R19, P6, R2, UR5, RZ ;  /* 0x0000000502137c10 */ /* 0x000fc8000ffde0ff */
[----:B------:R-:W-:Y:S02]  /*33260*/  IADD3.X R21, R3, UR6, RZ, P6, !PT ;  /* 0x0000000603157c10 */ /* 0x000fe4000b7fe4ff */
[----:B------:R-:W-:-:S04]  /*33270*/  ISETP.GT.U32.AND P6, PT, R19, UR8, PT ;  /* 0x0000000813007c0c */ /* 0x000fc8000bfc4070 */
[----:B------:R-:W-:-:S13]  /*33280*/  ISETP.GT.U32.AND.EX P6, PT, R21, UR7, PT, P6 ;  /* 0x0000000715007c0c */ /* 0x000fda000bfc4160 */
[----:B------:R-:W-:-:S04]  /*33290*/  VOTE.ANY R16, PT, P6 ;  /* 0x0000000000107806 */ /* 0x000fc800030e0100 */
[----:B------:R-:W-:-:S13]  /*332a0*/  ISETP.NE.AND P6, PT, R16, RZ, PT ;  /* 0x000000ff1000720c */ /* 0x000fda0003fc5270 */
[----:B------:R-:W-:Y:S05]  /*332b0*/  @!P6 BRA `(.L_x_507) ;  /* 0xfffffff400b4e947 */ /* 0x000fea000383ffff */
[----:B------:R-:W-:Y:S01]  /*332c0*/  MOV R19, R2 ;  /* 0x0000000200137202 */ /* 0x000fe20000000f00 */
[----:B------:R-:W-:-:S07]  /*332d0*/  IMAD.MOV.U32 R18, RZ, RZ, R3 ;  /* 0x000000ffff127224 */ /* 0x000fce00078e0003 */
.L_x_502:
[----:B------:R-:W1:Y:S08]  /*332e0*/  BREV R16, R16 ;  /* 0x0000001000107301 */ /* 0x000e700000000000 */
[----:B-1----:R-:W1:Y:S02]  /*332f0*/  FLO.U32.SH R17, R16 ;  /* 0x0000001000117300 */ /* 0x002e6400000e0400 */
[----:B-1----:R-:W1:Y:S02]  /*33300*/  SHFL.IDX PT, R11, R11, R17, 0x1f ;  /* 0x00001f110b0b7589 */ /* 0x002e6400000e0000 */
[----:B-1----:R-:W-:-:S13]  /*33310*/  R2UR UR4, R11 ;  /* 0x000000000b0472ca */ /* 0x002fda00000e0000 */
[----:B------:R-:W-:-:S04]  /*33320*/  IADD3 R21, R20, UR4, RZ ;  /* 0x0000000414157c10 */ /* 0x000fc8000fffe0ff */
[----:B------:R-:W-:-:S13]  /*33330*/  ISETP.GE.AND P1, PT, R21, UR22, PT ;  /* 0x0000001615007c0c */ /* 0x000fda000bf26270 */
[----:B------:R-:W1:Y:S02]  /*33340*/  @!P1 LDC.64 R2, c[0x0][0x918] ;  /* 0x00024600ff029b82 */ /* 0x000e640000000a00 */
[----:B-1----:R-:W-:-:S05]  /*33350*/  @!P1 IMAD.WIDE R2, R21, 0xc, R2 ;  /* 0x0000000c15029825 */ /* 0x002fca00078e0202 */
[----:B-----5:R1:W5:Y:S04]  /*33360*/  @!P1 LDG.E R8, desc[UR38][R2.64] ;  /* 0x0000002602089981 */ /* 0x020368000c1e1900 */
[----:B------:R1:W5:Y:S01]  /*33370*/  @!P1 LDG.E R0, desc[UR38][R2.64+0x4] ;  /* 0x0000042602009981 */ /* 0x000362000c1e1900 */
[----:B------:R-:W-:-:S03]  /*33380*/  IADD3 R12, P1, P2, R19, UR5, -R6 ;  /* 0x00000005130c7c10 */ /* 0x000fc6000fa3e806 */
[----:B------:R-:W-:Y:S01]  /*33390*/  SHFL.IDX PT, R6, R6, R17, 0x1f ;  /* 0x00001f1106067589 */ /* 0x000fe200000e0000 */
[----:B------:R-:W-:-:S03]  /*333a0*/  IADD3.X R18, R18, UR6, ~R7, P1, P2 ;  /* 0x0000000612127c10 */ /* 0x000fc60008fe4c07 */
[----:B------:R-:W2:Y:S04]  /*333b0*/  SHFL.IDX PT, R12, R12, R17, 0x1f ;  /* 0x00001f110c0c7589 */ /* 0x000ea800000e0000 */
[----:B------:R-:W3:Y:S04]  /*333c0*/  SHFL.IDX PT, R18, R18, R17, 0x1f ;  /* 0x00001f1112127589 */ /* 0x000ee800000e0000 */
[----:B------:R1:W4:Y:S04]  /*333d0*/  SHFL.IDX PT, R7, R7, R17, 0x1f ;  /* 0x00001f1107077589 */ /* 0x00032800000e0000 */
[----:B------:R1:W1:Y:S04]  /*333e0*/  SHFL.IDX PT, R5, R5, R17, 0x1f ;  /* 0x00001f1105057589 */ /* 0x00026800000e0000 */
[----:B------:R1:W1:Y:S01]  /*333f0*/  SHFL.IDX PT, R4, R4, R17, 0x1f ;  /* 0x00001f1104047589 */ /* 0x00026200000e0000 */
[----:B--2---:R-:W-:-:S02]  /*33400*/  R2UR UR5, R12 ;  /* 0x000000000c0572ca */ /* 0x004fc400000e0000 */
[----:B---3--:R-:W-:-:S15]  /*33410*/  R2UR UR6, R18 ;  /* 0x00000000120672ca */ /* 0x008fde00000e0000 */
.L_x_497:
[----:B-1----:R-:W1:Y:S01]  /*33420*/  LDC R2, c[0x0][0x910] ;  /* 0x00024400ff027b82 */ /* 0x002e620000000800 */
[----:B------:R-:W-:Y:S01]  /*33430*/  UMOV UR22, 0xffffffff ;  /* 0xffffffff00167882 */ /* 0x000fe20000000000 */
[----:B------:R-:W-:Y:S01]  /*33440*/  UMOV UR23, 0xffffffff ;  /* 0xffffffff00177882 */ /* 0x000fe20000000000 */
[----:B------:R-:W-:Y:S01]  /*33450*/  UMOV UR24, 0xffffffff ;  /* 0xffffffff00187882 */ /* 0x000fe20000000000 */
[----:B------:R-:W-:Y:S02]  /*33460*/  MOV R19, RZ ;  /* 0x000000ff00137202 */ /* 0x000fe40000000f00 */
[----:B-1----:R-:W-:-:S13]  /*33470*/  ISETP.LE.AND P1, PT, R2, UR4, PT ;  /* 0x0000000402007c0c */ /* 0x002fda000bf23270 */
[----:B------:R-:W-:Y:S05]  /*33480*/  @P1 BRA `(.L_x_496) ;  /* 0x0000000000f01947 */ /* 0x000fea0003800000 */
[C---:B------:R-:W-:Y:S01]  /*33490*/  R2UR UR22, R4.reuse ;  /* 0x00000000041672ca */ /* 0x040fe200000e0000 */
[----:B------:R-:W-:Y:S01]  /*334a0*/  UIADD3 UR24, UP1, -UR5, UR8, URZ ;  /* 0x0000000805187290 */ /* 0x000fe2000ff3e13f */
[----:B------:R-:W-:Y:S01]  /*334b0*/  R2UR UR23, R5 ;  /* 0x00000000051772ca */ /* 0x000fe200000e0000 */
[----:B------:R-:W-:Y:S01]  /*334c0*/  ULDC UR30, c[0x0][0x8c0] ;  /* 0x00023000001e7ab9 */ /* 0x000fe20000000800 */
[----:B------:R-:W-:Y:S01]  /*334d0*/  ULDC UR32, c[0x0][0x8b0] ;  /* 0x00022c0000207ab9 */ /* 0x000fe20000000800 */
[----:B------:R-:W-:Y:S01]  /*334e0*/  ULDC UR33, c[0x0][0x904] ;  /* 0x0002410000217ab9 */ /* 0x000fe20000000800 */
[----:B------:R-:W-:-:S03]  /*334f0*/  SHF.R.U64 R2, R4, UR32, R5 ;  /* 0x0000002004027c19 */ /* 0x000fc60008001205 */
[----:B------:R-:W-:-:S04]  /*33500*/  UIADD3.X UR22, ~UR6, UR7, URZ, UP1, !UPT ;  /* 0x0000000706167290 */ /* 0x000fc80008ffe53f */
[----:B------:R-:W-:Y:S02]  /*33510*/  USHF.R.U32.HI UR31, URZ, UR30, UR22 ;  /* 0x0000001e3f1f7299 */ /* 0x000fe40008011616 */
[----:B------:R-:W-:Y:S02]  /*33520*/  USHF.R.U32.HI UR27, URZ, UR32, UR23 ;  /* 0x000000203f1b7299 */ /* 0x000fe40008011617 */
[----:B------:R-:W-:Y:S02]  /*33530*/  USHF.R.U32.HI UR25, URZ, UR32, UR31 ;  /* 0x000000203f197299 */ /* 0x000fe4000801161f */
[----:B------:R-:W-:Y:S01]  /*33540*/  USHF.R.U64 UR22, UR24, UR30, UR22 ;  /* 0x0000001e18167299 */ /* 0x000fe20008001216 */
[----:B------:R-:W-:Y:S01]  /*33550*/  R2UR UR24, R2 ;  /* 0x00000000021872ca */ /* 0x000fe200000e0000 */
[----:B------:R-:W-:Y:S02]  /*33560*/  USHF.R.U32.HI UR26, URZ, UR33, UR25 ;  /* 0x000000213f1a7299 */ /* 0x000fe40008011619 */
[----:B------:R-:W-:-:S02]  /*33570*/  USHF.R.U64 UR23, UR22, UR32, UR31 ;  /* 0x0000002016177299 */ /* 0x000fc4000800121f */
[----:B------:R-:W-:Y:S02]  /*33580*/  ULOP3.LUT UR30, UR26, UR27, URZ, 0xfc, !UPT ;  /* 0x0000001b1a1e7292 */ /* 0x000fe4000f8efc3f */
[----:B------:R-:W-:-:S04]  /*33590*/  USHF.R.U64 UR25, UR23, UR33, UR25 ;  /* 0x0000002117197299 */ /* 0x000fc80008001219 */
[----:B------:R-:W-:-:S13]  /*335a0*/  ISETP.NE.U32.AND P1, PT, RZ, UR30, PT ;  /* 0x0000001eff007c0c */ /* 0x000fda000bf25070 */
[----:B------:R-:W-:Y:S05]  /*335b0*/  @!P1 BRA `(.L_x_508) ;  /* 0x0000000000189947 */ /* 0x000fea0003800000 */
[----:B------:R-:W-:-:S07]  /*335c0*/  MOV R12, 0x335e0 ;  /* 0x000335e0000c7802 */ /* 0x000fce0000000f00 */
[----:B--2-45:R-:W-:Y:S05]  /*335d0*/  CALL.REL.NOINC `(.L_x_509) ;  /* 0x00000030003c7944 */ /* 0x034fea0003c00000 */
[----:B------:R-:W-:-:S04]  /*335e0*/  UIADD3 UR26, -UR27, URZ, URZ ;  /* 0x0000003f1b1a7290 */ /* 0x000fc8000fffe13f */
[----:B------:R-:W-:-:S03]  /*335f0*/  UIMAD UR25, UR24, UR26, UR25 ;  /* 0x0000001a181972a4 */ /* 0x000fc6000f8e0219 */
[----:B------:R-:W-:Y:S01]  /*33600*/  UMOV UR24, UR27 ;  /* 0x0000001b00187c82 */ /* 0x000fe20008000000 */
[----:B------:R-:W-:Y:S08]  /*33610*/  BRA `(.L_x_510) ;  /* 0x0000000000587947 */ /* 0x000ff00003800000 */
.L_x_508:
[----:B------:R-:W1:Y:S01]  /*33620*/  I2F.U32.RP R2, UR24 ;  /* 0x0000001800027d06 */ /* 0x000e620008209000 */
[----:B------:R-:W-:Y:S01]  /*33630*/  UMOV UR26, URZ ;  /* 0x0000003f001a7c82 */ /* 0x000fe20008000000 */
[----:B------:R-:W-:-:S06]  /*33640*/  UISETP.NE.U32.AND UP4, UPT, UR24, URZ, UPT ;  /* 0x0000003f1800728c */ /* 0x000fcc000bf85070 */
[----:B-1----:R-:W1:Y:S02]  /*33650*/  MUFU.RCP R2, R2 ;  /* 0x0000000200027308 */ /* 0x002e640000001000 */
[----:B-1----:R-:W-:-:S06]  /*33660*/  IADD3 R3, R2, 0xffffffe, RZ ;  /* 0x0ffffffe02037810 */ /* 0x002fcc0007ffe0ff */
[----:B------:R-:W1:Y:S02]  /*33670*/  F2I.FTZ.U32.TRUNC.NTZ R3, R3 ;  /* 0x0000000300037305 */ /* 0x000e64000021f000 */
[----:B-1----:R-:W-:-:S13]  /*33680*/  R2UR UR27, R3 ;  /* 0x00000000031b72ca */ /* 0x002fda00000e0000 */
[----:B------:R-:W-:-:S04]  /*33690*/  UIADD3 UR30, URZ, -UR27, URZ ;  /* 0x8000001b3f1e7290 */ /* 0x000fc8000fffe03f */
[----:B------:R-:W-:-:S04]  /*336a0*/  UIMAD UR30, UR30, UR24, URZ ;  /* 0x000000181e1e72a4 */ /* 0x000fc8000f8e023f */
[----:B------:R-:W-:-:S04]  /*336b0*/  UIMAD.WIDE.U32 UR26, UR27, UR30, UR26 ;  /* 0x0000001e1b1a72a5 */ /* 0x000fc8000f8e001a */
[----:B------:R-:W-:-:S04]  /*336c0*/  UIMAD.WIDE.U32 UR26, UR27, UR25, URZ ;  /* 0x000000191b1a72a5 */ /* 0x000fc8000f8e003f */
[----:B------:R-:W-:-:S04]  /*336d0*/  UIADD3 UR26, -UR27, URZ, URZ ;  /* 0x0000003f1b1a7290 */ /* 0x000fc8000fffe13f */
[----:B------:R-:W-:-:S04]  /*336e0*/  UIMAD UR26, UR24, UR26, UR25 ;  /* 0x0000001a181a72a4 */ /* 0x000fc8000f8e0219 */
[----:B------:R-:W-:-:S11]  /*336f0*/  UISETP.GE.U32.AND UP1, UPT, UR26, UR24, UPT ;  /* 0x000000181a00728c */ /* 0x000fd6000bf26070 */
[----:B------:R-:W-:Y:S02]  /*33700*/  @UP1 UIADD3 UR26, UR26, -UR24, URZ ;  /* 0x800000181a1a1290 */ /* 0x000fe4000fffe03f */
[----:B------:R-:W-:Y:S02]  /*33710*/  @UP1 UIADD3 UR27, UR27, 0x1, URZ ;  /* 0x000000011b1b1890 */ /* 0x000fe4000fffe03f */
[----:B------:R-:W-:-:S11]  /*33720*/  UISETP.GE.U32.AND UP2, UPT, UR26, UR24, UPT ;  /* 0x000000181a00728c */ /* 0x000fd6000bf46070 */
[----:B------:R-:W-:Y:S02]  /*33730*/  @UP2 UIADD3 UR27, UR27, 0x1, URZ ;  /* 0x000000011b1b2890 */ /* 0x000fe4000fffe03f */
[----:B------:R-:W-:-:S04]  /*33740*/  @!UP4 ULOP3.LUT UR27, URZ, UR24, URZ, 0x33, !UPT ;  /* 0x000000183f1bc292 */ /* 0x000fc8000f8e333f */
[----:B------:R-:W-:-:S04]  /*33750*/  UIADD3 UR26, -UR27, URZ, URZ ;  /* 0x0000003f1b1a7290 */ /* 0x000fc8000fffe13f */
[----:B------:R-:W-:-:S03]  /*33760*/  UIMAD UR25, UR24, UR26, UR25 ;  /* 0x0000001a181972a4 */ /* 0x000fc6000f8e0219 */
[----:B------:R-:W-:-:S09]  /*33770*/  UMOV UR24, UR27 ;  /* 0x0000001b00187c82 */ /* 0x000fd20008000000 */
.L_x_510:
[----:B------:R-:W-:Y:S01]  /*33780*/  ULOP3.LUT UR23, UR23, UR20, URZ, 0xc0, !UPT ;  /* 0x0000001417177292 */ /* 0x000fe2000f8ec03f */
[----:B------:R-:W-:Y:S01]  /*33790*/  IMAD.MOV.U32 R19, RZ, RZ, 0x1 ;  /* 0x00000001ff137424 */ /* 0x000fe200078e00ff */
[----:B------:R-:W-:Y:S02]  /*337a0*/  ULOP3.LUT UR22, UR22, UR18, URZ, 0xc0, !UPT ;  /* 0x0000001216167292 */ /* 0x000fe4000f8ec03f */
[----:B------:R-:W-:Y:S01]  /*337b0*/  UIMAD UR23, UR19, UR24, UR23 ;  /* 0x00000018131772a4 */ /* 0x000fe2000f8e0217 */
[----:B------:R-:W-:Y:S01]  /*337c0*/  ULDC UR27, c[0x0][0x8a8] ;  /* 0x00022a00001b7ab9 */ /* 0x000fe20000000800 */
[----:B------:R-:W-:Y:S01]  /*337d0*/  ULDC UR26, c[0x0][0x8b8] ;  /* 0x00022e00001a7ab9 */ /* 0x000fe20000000800 */
[----:B------:R-:W-:Y:S02]  /*337e0*/  UIMAD UR25, UR25, UR27, UR22 ;  /* 0x0000001b191972a4 */ /* 0x000fe4000f8e0216 */
[----:B------:R-:W-:Y:S01]  /*337f0*/  UIMAD UR23, UR23, UR26, UR57 ;  /* 0x0000001a171772a4 */ /* 0x000fe2000f8e0239 */
[----:B------:R-:W-:Y:S01]  /*33800*/  @UP3 UMOV UR24, UR4 ;  /* 0x0000000400183c82 */ /* 0x000fe20008000000 */
[----:B------:R-:W-:-:S03]  /*33810*/  @!UP3 UMOV UR24, UR4 ;  /* 0x000000040018bc82 */ /* 0x000fc60008000000 */
[----:B------:R-:W-:Y:S02]  /*33820*/  @UP3 UMOV UR22, UR25 ;  /* 0x0000001900163c82 */ /* 0x000fe40008000000 */
[----:B------:R-:W-:Y:S01]  /*33830*/  @!UP3 UMOV UR22, UR23 ;  /* 0x000000170016bc82 */ /* 0x000fe20008000000 */
[----:B------:R-:W-:-:S05]  /*33840*/  @!UP3 UMOV UR23, UR25 ;  /* 0x000000190017bc82 */ /* 0x000fca0008000000 */
.L_x_496:
[----:B------:R-:W-:-:S06]  /*33850*/  UISETP.NE.AND UP1, UPT, UR15, 0x3, UPT ;  /* 0x000000030f00788c */ /* 0x000fcc000bf25270 */
[----:B------:R-:W-:-:S13]  /*33860*/  PLOP3.LUT P1, PT, PT, PT, UP1, 0x80, 0x0 ;  /* 0x000000000000781c */ /* 0x000fda0003f2f018 */
[----:B------:R-:W-:Y:S05]  /*33870*/  @!P1 BRA `(.L_x_511) ;  /* 0x0000000000049947 */ /* 0x000fea0003800000 */
[----:B--2---:R-:W-:Y:S01]  /*33880*/  BPT.TRAP 0x1 ;  /* 0x000000040000795c */ /* 0x004fe20000300000 */
.L_x_511:
[----:B------:R-:W1:Y:S01]  /*33890*/  S2R R3, SR_CgaCtaId ;  /* 0x0000000000037919 */ /* 0x000e620000008800 */
[----:B------:R-:W-:-:S04]  /*338a0*/  MOV R2, 0x400 ;  /* 0x0000040000027802 */ /* 0x000fc80000000f00 */
[----:B-1----:R-:W-:Y:S02]  /*338b0*/  LEA R2, R3, R2, 0x18 ;  /* 0x0000000203027211 */ /* 0x002fe400078ec0ff */
[----:B------:R-:W-:Y:S02]  /*338c0*/  SHF.L.U32 R3, R14, 0x1f, RZ ;  /* 0x0000001f0e037819 */ /* 0x000fe400000006ff */
[----:B------:R-:W-:-:S04]  /*338d0*/  LEA R12, R13, R2, 0x3 ;  /* 0x000000020d0c7211 */ /* 0x000fc800078e18ff */
[----:B------:R-:W1:Y:S02]  /*338e0*/  SYNCS.PHASECHK.TRANS64.TRYWAIT P2, [R12+URZ+0x34440], R3 ;  /* 0x034440030c0075a7 */ /* 0x000e64000804017f */
[----:B-1----:R-:W-:Y:S05]  /*338f0*/  @!P2 BRA `(.L_x_512) ;  /* 0x0000002400dca947 */ /* 0x002fea0003800000 */
.L_x_626:
[----:B------:R-:W-:Y:S01]  /*33900*/  ELECT P2, URZ, PT ;  /* 0x00000000003f782f */ /* 0x000fe20003840000 */
[----:B------:R-:W-:-:S12]  /*33910*/  BSSY B0, `(.L_x_513) ;  /* 0x0000010000007945 */ /* 0x000fd80003800000 */
[----:B------:R-:W-:Y:S05]  /*33920*/  @!P2 BRA `(.L_x_514) ;  /* 0x000000000038a947 */ /* 0x000fea0003800000 */
[----:B-1----:R-:W-:Y:S01]  /*33930*/  LEA R3, R13, R2, 0x4 ;  /* 0x000000020d037211 */ /* 0x002fe200078e20ff */
[----:B------:R-:W-:Y:S01]  /*33940*/  IMAD.U32 R17, RZ, RZ, UR23 ;  /* 0x00000017ff117e24 */ /* 0x000fe2000f8e00ff */
[----:B------:R-:W-:Y:S02]  /*33950*/  MOV R18, UR24 ;  /* 0x0000001800127c02 */ /* 0x000fe40008000f00 */
[----:B------:R-:W-:-:S05]  /*33960*/  MOV R16, UR22 ;  /* 0x0000001600107c02 */ /* 0x000fca0008000f00 */
[----:B------:R1:W-:Y:S01]  /*33970*/  STS.128 [R3+0x34520], R16 ;  /* 0x0345201003007388 */ /* 0x0003e20000000c00 */
[----:B------:R-:W-:Y:S01]  /*33980*/  @!PT LDS RZ, [RZ] ;  /* 0x00000000fffff984 */ /* 0x000fe20000000800 */
[----:B------:R-:W-:Y:S01]  /*33990*/  @!PT LDS RZ, [RZ] ;  /* 0x00000000fffff984 */ /* 0x000fe20000000800 */
[----:B------:R-:W-:Y:S01]  /*339a0*/  @!PT LDS RZ, [RZ] ;  /* 0x00000000fffff984 */ /* 0x000fe20000000800 */
[----:B------:R-:W-:Y:S01]  /*339b0*/  @!PT LDS RZ, [RZ] ;  /* 0x00000000fffff984 */ /* 0x000fe20000000800 */
[----:B------:R3:W-:Y:S06]  /*339c0*/  MEMBAR.ALL.CTA ;  /* 0x0000000000007992 */ /* 0x0007ec0000008000 */
[----:B---3--:R-:W3:Y:S01]  /*339d0*/  FENCE.VIEW.ASYNC.S ;  /* 0x00000000000073c6 */ /* 0x008ee20000000000 */
[----:B------:R-:W-:Y:S05]  /*339e0*/  @!P1 BRA `(.L_x_515) ;  /* 0x0000000000049947 */ /* 0x000fea0003800000 */
[----:B--2---:R-:W-:Y:S01]  /*339f0*/  BPT.TRAP 0x1 ;  /* 0x000000040000795c */ /* 0x004fe20000300000 */
.L_x_515:
[----:B---3--:R3:W-:Y:S02]  /*33a00*/  SYNCS.ARRIVE.TRANS64.A1T0 RZ, [R12+URZ+0x34400], RZ ;  /* 0x034400ff0cff79a7 */ /* 0x0087e4000810003f */
.L_x_514:
[----:B--2---:R-:W-:Y:S05]  /*33a10*/  BSYNC B0 ;  /* 0x0000000000007941 */ /* 0x004fea0003800000 */
.L_x_513:
[----:B------:R-:W-:Y:S02]  /*33a20*/  ISETP.NE.AND P3, PT, R19, RZ, PT ;  /* 0x000000ff1300720c */ /* 0x000fe40003f65270 */
[----:B------:R-:W-:-:S04]  /*33a30*/  IADD3 R13, R13, 0x1, RZ ;  /* 0x000000010d0d7810 */ /* 0x000fc80007ffe0ff */
[----:B------:R-:W-:-:S04]  /*33a40*/  ISETP.NE.AND P2, PT, R13, 0x8, PT ;  /* 0x000000080d00780c */ /* 0x000fc80003f45270 */
[----:B-1----:R-:W-:Y:S02]  /*33a50*/  SEL R3, RZ, 0x1, P2 ;  /* 0x00000001ff037807 */ /* 0x002fe40001000000 */
[----:B------:R-:W-:Y:S02]  /*33a60*/  SEL R13, R13, RZ, P2 ;  /* 0x000000ff0d0d7207 */ /* 0x000fe40001000000 */
[----:B------:R-:W-:Y:S01]  /*33a70*/  LOP3.LUT R14, R14, R3, RZ, 0x3c, !PT ;  /* 0x000000030e0e7212 */ /* 0x000fe200078e3cff */
[----:B------:R-:W-:Y:S06]  /*33a80*/  @P3 BRA `(.L_x_516) ;  /* 0xffffffe000fc3947 */ /* 0x000fec000383ffff */
[----:B------:R-:W-:Y:S05]  /*33a90*/  @!P1 BRA `(.L_x_517) ;  /* 0x0000000000049947 */ /* 0x000fea0003800000 */
[----:B------:R-:W-:Y:S01]  /*33aa0*/  BPT.TRAP 0x1 ;  /* 0x000000040000795c */ /* 0x000fe20000300000 */
.L_x_517:
[----:B------:R-:W-:Y:S02]  /*33ab0*/  LEA R3, R13, R2, 0x3 ;  /* 0x000000020d037211 */ /* 0x000fe400078e18ff */
[----:B-----5:R-:W-:-:S04]  /*33ac0*/  SHF.L.U32 R0, R14, 0x1f, RZ ;  /* 0x0000001f0e007819 */ /* 0x020fc800000006ff */
[----:B------:R-:W1:Y:S02]  /*33ad0*/  SYNCS.PHASECHK.TRANS64.TRYWAIT P0, [R3+URZ+0x34440], R0 ;  /* 0x03444000030075a7 */ /* 0x000e64000800017f */
[----:B-1----:R-:W-:Y:S05]  /*33ae0*/  @!P0 BRA `(.L_x_518) ;  /* 0x0000002400748947 */ /* 0x002fea0003800000 */
.L_x_627:
[----:B------:R-:W-:Y:S05]  /*33af0*/  @!P1 BRA `(.L_x_519) ;  /* 0x0000000000049947 */ /* 0x000fea0003800000 */
[----:B------:R-:W-:Y:S01]  /*33b00*/  BPT.TRAP 0x1 ;  /* 0x000000040000795c */ /* 0x000fe20000300000 */
.L_x_519:
[----:B------:R-:W-:-:S05]  /*33b10*/  VIADD R13, R13, 0x1 ;  /* 0x000000010d0d7836 */ /* 0x000fca0000000000 */
[----:B------:R-:W-:-:S04]  /*33b20*/  ISETP.NE.AND P0, PT, R13, 0x8, PT ;  /* 0x000000080d00780c */ /* 0x000fc80003f05270 */
[----:B-1----:R-:W-:Y:S02]  /*33b30*/  SEL R3, RZ, 0x1, P0 ;  /* 0x00000001ff037807 */ /* 0x002fe40000000000 */
[----:B------:R-:W-:Y:S02]  /*33b40*/  SEL R13, R13, RZ, P0 ;  /* 0x000000ff0d0d7207 */ /* 0x000fe40000000000 */
[----:B------:R-:W-:Y:S02]  /*33b50*/  LOP3.LUT R14, R14, R3, RZ, 0x3c, !PT ;  /* 0x000000030e0e7212 */ /* 0x000fe400078e3cff */
[----:B------:R-:W-:Y:S02]  /*33b60*/  LEA R3, R13, R2, 0x3 ;  /* 0x000000020d037211 */ /* 0x000fe400078e18ff */
[----:B------:R-:W-:-:S04]  /*33b70*/  SHF.L.U32 R0, R14, 0x1f, RZ ;  /* 0x0000001f0e007819 */ /* 0x000fc800000006ff */
[----:B------:R-:W1:Y:S02]  /*33b80*/  SYNCS.PHASECHK.TRANS64.TRYWAIT P0, [R3+URZ+0x34440], R0 ;  /* 0x03444000030075a7 */ /* 0x000e64000800017f */
[----:B-1----:R-:W-:Y:S05]  /*33b90*/  @!P0 BRA `(.L_x_520) ;  /* 0x00000024005c8947 */ /* 0x002fea0003800000 */
.L_x_628:
[----:B------:R-:W-:Y:S05]  /*33ba0*/  @!P1 BRA `(.L_x_521) ;  /* 0x0000000000049947 */ /* 0x000fea0003800000 */
[----:B------:R-:W-:Y:S01]  /*33bb0*/  BPT.TRAP 0x1 ;  /* 0x000000040000795c */ /* 0x000fe20000300000 */
.L_x_521:
[----:B-1----:R-:W-:-:S04]  /*33bc0*/  IADD3 R0, R13, 0x1, RZ ;  /* 0x000000010d007810 */ /* 0x002fc80007ffe0ff */
[----:B------:R-:W-:-:S04]  /*33bd0*/  ISETP.NE.AND P0, PT, R0, 0x8, PT ;  /* 0x000000080000780c */ /* 0x000fc80003f05270 */
[----:B------:R-:W-:Y:S02]  /*33be0*/  SEL R3, RZ, 0x1, P0 ;  /* 0x00000001ff037807 */ /* 0x000fe40000000000 */
[----:B------:R-:W-:Y:S02]  /*33bf0*/  SEL R5, R0, RZ, P0 ;  /* 0x000000ff00057207 */ /* 0x000fe40000000000 */
[----:B------:R-:W-:Y:S02]  /*33c00*/  LOP3.LUT R14, R14, R3, RZ, 0x3c, !PT ;  /* 0x000000030e0e7212 */ /* 0x000fe400078e3cff */
[----:B------:R-:W-:Y:S02]  /*33c10*/  LEA R3, R5, R2, 0x3 ;  /* 0x0000000205037211 */ /* 0x000fe400078e18ff */
[----:B------:R-:W-:-:S04]  /*33c20*/  SHF.L.U32 R0, R14, 0x1f, RZ ;  /* 0x0000001f0e007819 */ /* 0x000fc800000006ff */
[----:B------:R-:W1:Y:S02]  /*33c30*/  SYNCS.PHASECHK.TRANS64.TRYWAIT P0, [R3+URZ+0x34440], R0 ;  /* 0x03444000030075a7 */ /* 0x000e64000800017f */
[----:B-1----:R-:W-:Y:S05]  /*33c40*/  @!P0 BRA `(.L_x_522) ;  /* 0x0000002400448947 */ /* 0x002fea0003800000 */
.L_x_629:
[----:B------:R-:W-:Y:S05]  /*33c50*/  @!P1 BRA `(.L_x_523) ;  /* 0x0000000000049947 */ /* 0x000fea0003800000 */
[----:B------:R-:W-:Y:S01]  /*33c60*/  BPT.TRAP 0x1 ;  /* 0x000000040000795c */ /* 0x000fe20000300000 */
.L_x_523:
[----:B-1----:R-:W-:-:S05]  /*33c70*/  VIADD R0, R5, 0x1 ;  /* 0x0000000105007836 */ /* 0x002fca0000000000 */
        /* <DEDUP_REMOVED lines=8> */
.L_x_630:
[----:B------:R-:W-:Y:S05]  /*33d00*/  @!P1 BRA `(.L_x_525) ;  /* 0x0000000000049947 */ /* 0x000fea0003800000 */
[----:B------:R-:W-:Y:S01]  /*33d10*/  BPT.TRAP 0x1 ;  /* 0x000000040000795c */ /* 0x000fe20000300000 */
.L_x_525:
        /* <DEDUP_REMOVED lines=9> */
.L_x_631:
[----:B------:R-:W-:Y:S05]  /*33db0*/  @!P1 BRA `(.L_x_527) ;  /* 0x0000000000049947 */ /* 0x000fea0003800000 */
[----:B------:R-:W-:Y:S01]  /*33dc0*/  BPT.TRAP 0x1 ;  /* 0x000000040000795c */ /* 0x000fe20000300000 */
.L_x_527:
        /* <DEDUP_REMOVED lines=9> */
.L_x_632:
[----:B------:R-:W-:Y:S05]  /*33e60*/  @!P1 BRA `(.L_x_529) ;  /* 0x0000000000049947 */ /* 0x000fea0003800000 */
[----:B------:R-:W-:Y:S01]  /*33e70*/  BPT.TRAP 0x1 ;  /* 0x000000040000795c */ /* 0x000fe20000300000 */
.L_x_529:
[----:B-1----:R-:W-:-:S04]  /*33e80*/  IADD3 R0, R5, 0x1, RZ ;  /* 0x0000000105007810 */ /* 0x002fc80007ffe0ff */
[----:B------:R-:W-:-:S04]  /*33e90*/  ISETP.NE.AND P0, PT, R0, 0x8, PT ;  /* 0x000000080000780c */ /* 0x000fc80003f05270 */
[----:B------:R-:W-:Y:S02]  /*33ea0*/  SEL R3, RZ, 0x1, P0 ;  /* 0x00000001ff037807 */ /* 0x000fe40000000000 */
[----:B------:R-:W-:Y:S02]  /*33eb0*/  SEL R5, R0, RZ, P0 ;  /* 0x000000ff00057207 */ /* 0x000fe40000000000 */
[----:B----4-:R-:W-:Y:S02]  /*33ec0*/  LOP3.LUT R7, R14, R3, RZ, 0x3c, !PT ;  /* 0x000000030e077212 */ /* 0x010fe400078e3cff */
[----:B------:R-:W-:Y:S02]  /*33ed0*/  LEA R3, R5, R2, 0x3 ;  /* 0x0000000205037211 */ /* 0x000fe400078e18ff */
[----:B------:R-:W-:-:S04]  /*33ee0*/  SHF.L.U32 R0, R7, 0x1f, RZ ;  /* 0x0000001f07007819 */ /* 0x000fc800000006ff */
[----:B------:R-:W1:Y:S02]  /*33ef0*/  SYNCS.PHASECHK.TRANS64.TRYWAIT P0, [R3+URZ+0x34440], R0 ;  /* 0x03444000030075a7 */ /* 0x000e64000800017f */
[----:B-1----:R-:W-:Y:S05]  /*33f00*/  @!P0 BRA `(.L_x_530) ;  /* 0x0000002000e48947 */ /* 0x002fea0003800000 */
.L_x_633:
[----:B------:R-:W-:Y:S05]  /*33f10*/  @!P1 BRA `(.L_x_531) ;  /* 0x0000000000049947 */ /* 0x000fea0003800000 */
[----:B------:R-:W-:Y:S01]  /*33f20*/  BPT.TRAP 0x1 ;  /* 0x000000040000795c */ /* 0x000fe20000300000 */
.L_x_531:
[----:B-1----:R-:W-:-:S05]  /*33f30*/  VIADD R0, R5, 0x1 ;  /* 0x0000000105007836 */ /* 0x002fca0000000000 */
[----:B------:R-:W-:-:S04]  /*33f40*/  ISETP.NE.AND P0, PT, R0, 0x8, PT ;  /* 0x000000080000780c */ /* 0x000fc80003f05270 */
[----:B------:R-:W-:Y:S02]  /*33f50*/  SEL R4, RZ, 0x1, P0 ;  /* 0x00000001ff047807 */ /* 0x000fe40000000000 */
[----:B------:R-:W-:Y:S02]  /*33f60*/  SEL R3, R0, RZ, P0 ;  /* 0x000000ff00037207 */ /* 0x000fe40000000000 */
[----:B------:R-:W-:Y:S02]  /*33f70*/  LOP3.LUT R0, R7, R4, RZ, 0x3c, !PT ;  /* 0x0000000407007212 */ /* 0x000fe400078e3cff */
[----:B------:R-:W-:Y:S02]  /*33f80*/  LEA R3, R3, R2, 0x3 ;  /* 0x0000000203037211 */ /* 0x000fe400078e18ff */
[----:B------:R-:W-:-:S07]  /*33f90*/  SHF.L.U32 R0, R0, 0x1f, RZ ;  /* 0x0000001f00007819 */ /* 0x000fce00000006ff */
.L_x_532:
[----:B-1----:R1:W2:Y:S02]  /*33fa0*/  SYNCS.PHASECHK.TRANS64.TRYWAIT P0, [R3+URZ+0x34440], R0 ;  /* 0x03444000030075a7 */ /* 0x0022a4000800017f */
[----:B--2---:R-:W-:Y:S05]  /*33fb0*/  @!P0 NANOSLEEP.SYNCS 0x989680 ;  /* 0x009896800000895d */ /* 0x004fea0003900000 */
[----:B------:R-:W2:Y:S02]  /*33fc0*/  @!P0 SYNCS.PHASECHK.TRANS64 P0, [R3+URZ+0x34440], R0 ;  /* 0x03444000030085a7 */ /* 0x000ea4000800007f */
[----:B--2---:R-:W-:Y:S05]  /*33fd0*/  @P0 EXIT ;  /* 0x000000000000094d */ /* 0x004fea0003800000 */
[----:B------:R-:W-:Y:S05]  /*33fe0*/  BRA `(.L_x_532) ;  /* 0xfffffffc00ec7947 */ /* 0x000fea000383ffff */
.L_x_21:
[----:B-1----:R-:W-:-:S04]  /*33ff0*/  MOV R12, UR11 ;  /* 0x0000000b000c7c02 */ /* 0x002fc80008000f00 */
[----:B------:R1:W2:Y:S03]  /*34000*/  SYNCS.PHASECHK.TRANS64.TRYWAIT P1, [R12+URZ+0x34400], R3 ;  /* 0x034400030c0075a7 */ /* 0x0002a6000802017f */
[----:B--2---:R-:W-:Y:S05]  /*34010*/  @!P1 NANOSLEEP.SYNCS 0x989680 ;  /* 0x009896800000995d */ /* 0x004fea0003900000 */
[----:B------:R-:W2:Y:S02]  /*34020*/  @!P1 SYNCS.PHASECHK.TRANS64 P1, [R12+URZ+0x34400], R3 ;  /* 0x034400030c0095a7 */ /* 0x000ea4000802007f */
[----:B--2---:R-:W-:Y:S05]  /*34030*/  @!P1 BRA `(.L_x_21) ;  /* 0xfffffffc00ec9947 */ /* 0x004fea000383ffff */
[----:B------:R-:W-:Y:S05]  /*34040*/  BRA `(.L_x_533) ;  /* 0xfffffcec00547947 */ /* 0x000fea000383ffff */
.L_x_33:
[----:B------:R-:W-:-:S06]  /*34050*/  UIADD3 UR4, UR50, UR49, URZ ;  /* 0x0000003132047290 */ /* 0x000fcc000fffe03f */
[----:B-1----:R-:W-:-:S04]  /*34060*/  MOV R3, UR4 ;  /* 0x0000000400037c02 */ /* 0x002fc80008000f00 */
[----:B------:R1:W2:Y:S03]  /*34070*/  SYNCS.PHASECHK.TRANS64.TRYWAIT P0, [R3+URZ], R8 ;  /* 0x00000008030075a7 */ /* 0x0002a6000800017f */
[----:B--2---:R-:W-:Y:S05]  /*34080*/  @!P0 NANOSLEEP.SYNCS 0x989680 ;  /* 0x009896800000895d */ /* 0x004fea0003900000 */
[----:B------:R-:W2:Y:S02]  /*34090*/  @!P0 SYNCS.PHASECHK.TRANS64 P0, [R3+URZ], R8 ;  /* 0x00000008030085a7 */ /* 0x000ea4000800007f */
[----:B--2---:R-:W-:Y:S05]  /*340a0*/  @!P0 BRA `(.L_x_33) ;  /* 0xfffffffc00e88947 */ /* 0x004fea000383ffff */
[----:B------:R-:W-:Y:S05]  /*340b0*/  BRA `(.L_x_534) ;  /* 0xfffffcf8008c7947 */ /* 0x000fea000383ffff */
.L_x_38:
[----:B-1----:R-:W-:-:S04]  /*340c0*/  IMAD.U32 R3, RZ, RZ, UR4 ;  /* 0x00000004ff037e24 */ /* 0x002fc8000f8e00ff */
[----:B------:R1:W4:Y:S03]  /*340d0*/  SYNCS.PHASECHK.TRANS64.TRYWAIT P0, [R3+URZ+0x34480], R0 ;  /* 0x03448000030075a7 */ /* 0x000326000800017f */
[----:B----4-:R-:W-:Y:S05]  /*340e0*/  @!P0 NANOSLEEP.SYNCS 0x989680 ;  /* 0x009896800000895d */ /* 0x010fea0003900000 */
[----:B------:R-:W4:Y:S02]  /*340f0*/  @!P0 SYNCS.PHASECHK.TRANS64 P0, [R3+URZ+0x34480], R0 ;  /* 0x03448000030085a7 */ /* 0x000f24000800007f */
[----:B----4-:R-:W-:Y:S05]  /*34100*/  @!P0 BRA `(.L_x_38) ;  /* 0xfffffffc00ec8947 */ /* 0x010fea000383ffff */
[----:B------:R-:W-:Y:S05]  /*34110*/  BRA `(.L_x_37) ;  /* 0xfffffd1400c47947 */ /* 0x000fea000383ffff */
.L_x_43:
[----:B---3--:R-:W-:-:S04]  /*34120*/  MOV R8, UR7 ;  /* 0x0000000700087c02 */ /* 0x008fc80008000f00 */
[----:B------:R3:W4:Y:S03]  /*34130*/  SYNCS.PHASECHK.TRANS64.TRYWAIT P0, [R8+URZ+0x34480], R3 ;  /* 0x03448003080075a7 */ /* 0x000726000800017f */
[----:B----4-:R-:W-:Y:S05]  /*34140*/  @!P0 NANOSLEEP.SYNCS 0x989680 ;  /* 0x009896800000895d */ /* 0x010fea0003900000 */
[----:B------:R-:W4:Y:S02]  /*34150*/  @!P0 SYNCS.PHASECHK.TRANS64 P0, [R8+URZ+0x34480], R3 ;  /* 0x03448003080085a7 */ /* 0x000f24000800007f */
[----:B----4-:R-:W-:Y:S05]  /*34160*/  @!P0 BRA `(.L_x_43) ;  /* 0xfffffffc00ec8947 */ /* 0x010fea000383ffff */
[----:B------:R-:W-:Y:S05]  /*34170*/  BRA `(.L_x_42) ;  /* 0xfffffdd000087947 */ /* 0x000fea000383ffff */
.L_x_49:
[----:B------:R-:W-:-:S06]  /*34180*/  UIADD3 UR4, UR50, UR49, URZ ;  /* 0x0000003132047290 */ /* 0x000fcc000fffe03f */
[----:B---3--:R-:W-:-:S04]  /*34190*/  MOV R2, UR4 ;  /* 0x0000000400027c02 */ /* 0x008fc80008000f00 */
[----:B------:R3:W4:Y:S03]  /*341a0*/  SYNCS.PHASECHK.TRANS64.TRYWAIT P0, [R2+URZ+0x10], R0 ;  /* 0x00001000020075a7 */ /* 0x000726000800017f */
[----:B----4-:R-:W-:Y:S05]  /*341b0*/  @!P0 NANOSLEEP.SYNCS 0x989680 ;  /* 0x009896800000895d */ /* 0x010fea0003900000 */
[----:B------:R-:W4:Y:S02]  /*341c0*/  @!P0 SYNCS.PHASECHK.TRANS64 P0, [R2+URZ+0x10], R0 ;  /* 0x00001000020085a7 */ /* 0x000f24000800007f */
[----:B----4-:R-:W-:Y:S05]  /*341d0*/  @!P0 BRA `(.L_x_49) ;  /* 0xfffffffc00e88947 */ /* 0x010fea000383ffff */
[----:B------:R-:W-:Y:S05]  /*341e0*/  BRA `(.L_x_535) ;  /* 0xfffffeac00c87947 */ /* 0x000fea000383ffff */
.L_x_61:
[----:B------:R-:W-:-:S07]  /*341f0*/  MOV R15, 0xffffffff ;  /* 0xffffffff000f7802 */ /* 0x000fce0000000f00 */
[----:B-123-5:R-:W-:Y:S05]  /*34200*/  WARPSYNC.COLLECTIVE R15, `(.L_x_536) ;  /* 0x000000000f0c7348 */ /* 0x02efea0003c00000 */
[----:B------:R-:W-:Y:S02]  /*34210*/  ELECT P6, UR62, PT ;  /* 0x00000000003e782f */ /* 0x000fe400038c0000 */
[----:B------:R-:W-:Y:S01]  /*34220*/  MOV R14, UR62 ;  /* 0x0000003e000e7c02 */ /* 0x000fe20008000f00 */
[----:B-123-5:R-:W-:Y:S10]  /*34230*/  ENDCOLLECTIVE ;  /* 0x000000000000791b */ /* 0x02eff40003800000 */
.L_x_536:
[----:B------:R-:W-:Y:S05]  /*34240*/  BRA `(.L_x_537) ;  /* 0xfffffeb4004c7947 */ /* 0x000fea000383ffff */
.L_x_63:
[----:B-1----:R-:W-:-:S04]  /*34250*/  IMAD.U32 R3, RZ, RZ, UR47 ;  /* 0x0000002fff037e24 */ /* 0x002fc8000f8e00ff */
[----:B------:R1:W3:Y:S03]  /*34260*/  SYNCS.PHASECHK.TRANS64.TRYWAIT P2, [R3+URZ+0x344b0], R158 ;  /* 0x0344b09e030075a7 */ /* 0x0002e6000804017f */
[----:B---3--:R-:W-:Y:S05]  /*34270*/  @!P2 NANOSLEEP.SYNCS 0x989680 ;  /* 0x009896800000a95d */ /* 0x008fea0003900000 */
[----:B------:R-:W3:Y:S02]  /*34280*/  @!P2 SYNCS.PHASECHK.TRANS64 P2, [R3+URZ+0x344b0], R158 ;  /* 0x0344b09e0300a5a7 */ /* 0x000ee4000804007f */
[----:B---3--:R-:W-:Y:S05]  /*34290*/  @!P2 BRA `(.L_x_63) ;  /* 0xfffffffc00eca947 */ /* 0x008fea000383ffff */
[----:B------:R-:W-:Y:S05]  /*342a0*/  BRA `(.L_x_538) ;  /* 0xfffffeb4005c7947 */ /* 0x000fea000383ffff */
.L_x_69:
[----:B-1----:R-:W-:-:S04]  /*342b0*/  MOV R12, UR47 ;  /* 0x0000002f000c7c02 */ /* 0x002fc80008000f00 */
[----:B------:R1:W2:Y:S03]  /*342c0*/  SYNCS.PHASECHK.TRANS64.TRYWAIT P3, [R12+URZ+0x344b8], R158 ;  /* 0x0344b89e0c0075a7 */ /* 0x0002a6000806017f */
[----:B--2---:R-:W-:Y:S05]  /*342d0*/  @!P3 NANOSLEEP.SYNCS 0x989680 ;  /* 0x009896800000b95d */ /* 0x004fea0003900000 */
[----:B------:R-:W2:Y:S02]  /*342e0*/  @!P3 SYNCS.PHASECHK.TRANS64 P3, [R12+URZ+0x344b8], R158 ;  /* 0x0344b89e0c00b5a7 */ /* 0x000ea4000806007f */
[----:B--2---:R-:W-:Y:S05]  /*342f0*/  @!P3 BRA `(.L_x_69) ;  /* 0xfffffffc00ecb947 */ /* 0x004fea000383ffff */
[----:B------:R-:W-:Y:S05]  /*34300*/  BRA `(.L_x_539) ;  /* 0xfffffeb800fc7947 */ /* 0x000fea000383ffff */
.L_x_74:
[----:B-1----:R-:W-:-:S04]  /*34310*/  MOV R12, UR47 ;  /* 0x0000002f000c7c02 */ /* 0x002fc80008000f00 */
[----:B------:R1:W2:Y:S03]  /*34320*/  SYNCS.PHASECHK.TRANS64.TRYWAIT P3, [R12+URZ+0x344c0], R158 ;  /* 0x0344c09e0c0075a7 */ /* 0x0002a6000806017f */
[----:B--2---:R-:W-:Y:S05]  /*34330*/  @!P3 NANOSLEEP.SYNCS 0x989680 ;  /* 0x009896800000b95d */ /* 0x004fea0003900000 */
[----:B------:R-:W2:Y:S02]  /*34340*/  @!P3 SYNCS.PHASECHK.TRANS64 P3, [R12+URZ+0x344c0], R158 ;  /* 0x0344c09e0c00b5a7 */ /* 0x000ea4000806007f */
[----:B--2---:R-:W-:Y:S05]  /*34350*/  @!P3 BRA `(.L_x_74) ;  /* 0xfffffffc00ecb947 */ /* 0x004fea000383ffff */
[----:B------:R-:W-:Y:S05]  /*34360*/  BRA `(.L_x_540) ;  /* 0xfffffec000847947 */ /* 0x000fea000383ffff */
.L_x_79:
[----:B-1----:R-:W-:-:S04]  /*34370*/  MOV R12, UR47 ;  /* 0x0000002f000c7c02 */ /* 0x002fc80008000f00 */
[----:B------:R1:W2:Y:S03]  /*34380*/  SYNCS.PHASECHK.TRANS64.TRYWAIT P3, [R12+URZ+0x344c8], R158 ;  /* 0x0344c89e0c0075a7 */ /* 0x0002a6000806017f */
[----:B--2---:R-:W-:Y:S05]  /*34390*/  @!P3 NANOSLEEP.SYNCS 0x989680 ;  /* 0x009896800000b95d */ /* 0x004fea0003900000 */
[----:B------:R-:W2:Y:S02]  /*343a0*/  @!P3 SYNCS.PHASECHK.TRANS64 P3, [R12+URZ+0x344c8], R158 ;  /* 0x0344c89e0c00b5a7 */ /* 0x000ea4000806007f */
[----:B--2---:R-:W-:Y:S05]  /*343b0*/  @!P3 BRA `(.L_x_79) ;  /* 0xfffffffc00ecb947 */ /* 0x004fea000383ffff */
[----:B------:R-:W-:Y:S05]  /*343c0*/  BRA `(.L_x_541) ;  /* 0xfffffec8000c7947 */ /* 0x000fea000383ffff */
.L_x_84:
[----:B-1----:R-:W-:-:S04]  /*343d0*/  IMAD.U32 R12, RZ, RZ, UR47 ;  /* 0x0000002fff0c7e24 */ /* 0x002fc8000f8e00ff */
[----:B------:R1:W2:Y:S03]  /*343e0*/  SYNCS.PHASECHK.TRANS64.TRYWAIT P3, [R12+URZ+0x344b0], R24 ;  /* 0x0344b0180c0075a7 */ /* 0x0002a6000806017f */
[----:B--2---:R-:W-:Y:S05]  /*343f0*/  @!P3 NANOSLEEP.SYNCS 0x989680 ;  /* 0x009896800000b95d */ /* 0x004fea0003900000 */
[----:B------:R-:W2:Y:S02]  /*34400*/  @!P3 SYNCS.PHASECHK.TRANS64 P3, [R12+URZ+0x344b0], R24 ;  /* 0x0344b0180c00b5a7 */ /* 0x000ea4000806007f */
[----:B--2---:R-:W-:Y:S05]  /*34410*/  @!P3 BRA `(.L_x_84) ;  /* 0xfffffffc00ecb947 */ /* 0x004fea000383ffff */
[----:B------:R-:W-:Y:S05]  /*34420*/  BRA `(.L_x_542) ;  /* 0xfffffecc005c7947 */ /* 0x000fea000383ffff */
.L_x_89:
[----:B-1----:R-:W-:-:S04]  /*34430*/  MOV R12, UR47 ;  /* 0x0000002f000c7c02 */ /* 0x002fc80008000f00 */
[----:B------:R1:W2:Y:S03]  /*34440*/  SYNCS.PHASECHK.TRANS64.TRYWAIT P3, [R12+URZ+0x344b8], R24 ;  /* 0x0344b8180c0075a7 */ /* 0x0002a6000806017f */
[----:B--2---:R-:W-:Y:S05]  /*34450*/  @!P3 NANOSLEEP.SYNCS 0x989680 ;  /* 0x009896800000b95d */ /* 0x004fea0003900000 */
[----:B------:R-:W2:Y:S02]  /*34460*/  @!P3 SYNCS.PHASECHK.TRANS64 P3, [R12+URZ+0x344b8], R24 ;  /* 0x0344b8180c00b5a7 */ /* 0x000ea4000806007f */
[----:B--2---:R-:W-:Y:S05]  /*34470*/  @!P3 BRA `(.L_x_89) ;  /* 0xfffffffc00ecb947 */ /* 0x004fea000383ffff */
[----:B------:R-:W-:Y:S05]  /*34480*/  BRA `(.L_x_543) ;  /* 0xfffffed000e47947 */ /* 0x000fea000383ffff */
.L_x_94:
[----:B-1----:R-:W-:-:S04]  /*34490*/  MOV R12, UR47 ;  /* 0x0000002f000c7c02 */ /* 0x002fc80008000f00 */
[----:B------:R1:W2:Y:S03]  /*344a0*/  SYNCS.PHASECHK.TRANS64.TRYWAIT P3, [R12+URZ+0x344c0], R24 ;  /* 0x0344c0180c0075a7 */ /* 0x0002a6000806017f */
[----:B--2---:R-:W-:Y:S05]  /*344b0*/  @!P3 NANOSLEEP.SYNCS 0x989680 ;  /* 0x009896800000b95d */ /* 0x004fea0003900000 */
[----:B------:R-:W2:Y:S02]  /*344c0*/  @!P3 SYNCS.PHASECHK.TRANS64 P3, [R12+URZ+0x344c0], R24 ;  /* 0x0344c0180c00b5a7 */ /* 0x000ea4000806007f */
[----:B--2---:R-:W-:Y:S05]  /*344d0*/  @!P3 BRA `(.L_x_94) ;  /* 0xfffffffc00ecb947 */ /* 0x004fea000383ffff */
[----:B------:R-:W-:Y:S05]  /*344e0*/  BRA `(.L_x_544) ;  /* 0xfffffed800647947 */ /* 0x000fea000383ffff */
.L_x_99:
[----:B-1----:R-:W-:-:S04]  /*344f0*/  MOV R12, UR47 ;  /* 0x0000002f000c7c02 */ /* 0x002fc80008000f00 */
[----:B------:R1:W2:Y:S03]  /*34500*/  SYNCS.PHASECHK.TRANS64.TRYWAIT P3, [R12+URZ+0x344c8], R24 ;  /* 0x0344c8180c0075a7 */ /* 0x0002a6000806017f */
[----:B--2---:R-:W-:Y:S05]  /*34510*/  @!P3 NANOSLEEP.SYNCS 0x989680 ;  /* 0x009896800000b95d */ /* 0x004fea0003900000 */
[----:B------:R-:W2:Y:S02]  /*34520*/  @!P3 SYNCS.PHASECHK.TRANS64 P3, [R12+URZ+0x344c8], R24 ;  /* 0x0344c8180c00b5a7 */ /* 0x000ea4000806007f */
[----:B--2---:R-:W-:Y:S05]  /*34530*/  @!P3 BRA `(.L_x_99) ;  /* 0xfffffffc00ecb947 */ /* 0x004fea000383ffff */
[----:B------:R-:W-:Y:S05]  /*34540*/  BRA `(.L_x_545) ;  /* 0xfffffedc00e47947 */ /* 0x000fea000383ffff */
.L_x_104:
[----:B-1----:R-:W-:-:S04]  /*34550*/  IMAD.U32 R12, RZ, RZ, UR47 ;  /* 0x0000002fff0c7e24 */ /* 0x002fc8000f8e00ff */
[----:B------:R1:W2:Y:S03]  /*34560*/  SYNCS.PHASECHK.TRANS64.TRYWAIT P3, [R12+URZ+0x344b0], R158 ;  /* 0x0344b09e0c0075a7 */ /* 0x0002a6000806017f */
[----:B--2---:R-:W-:Y:S05]  /*34570*/  @!P3 NANOSLEEP.SYNCS 0x989680 ;  /* 0x009896800000b95d */ /* 0x004fea0003900000 */
[----:B------:R-:W2:Y:S02]  /*34580*/  @!P3 SYNCS.PHASECHK.TRANS64 P3, [R12+URZ+0x344b0], R158 ;  /* 0x0344b09e0c00b5a7 */ /* 0x000ea4000806007f */
[----:B--2---:R-:W-:Y:S05]  /*34590*/  @!P3 BRA `(.L_x_104) ;  /* 0xfffffffc00ecb947 */ /* 0x004fea000383ffff */
[----:B------:R-:W-:Y:S05]  /*345a0*/  BRA `(.L_x_546) ;  /* 0xfffffee400247947 */ /* 0x000fea000383ffff */
.L_x_109:
[----:B-1----:R-:W-:-:S04]  /*345b0*/  MOV R12, UR47 ;  /* 0x0000002f000c7c02 */ /* 0x002fc80008000f00 */
[----:B------:R1:W2:Y:S03]  /*345c0*/  SYNCS.PHASECHK.TRANS64.TRYWAIT P3, [R12+URZ+0x344b8], R158 ;  /* 0x0344b89e0c0075a7 */ /* 0x0002a6000806017f */
[----:B--2---:R-:W-:Y:S05]  /*345d0*/  @!P3 NANOSLEEP.SYNCS 0x989680 ;  /* 0x009896800000b95d */ /* 0x004fea0003900000 */
[----:B------:R-:W2:Y:S02]  /*345e0*/  @!P3 SYNCS.PHASECHK.TRANS64 P3, [R12+URZ+0x344b8], R158 ;  /* 0x0344b89e0c00b5a7 */ /* 0x000ea4000806007f */
[----:B--2---:R-:W-:Y:S05]  /*345f0*/  @!P3 BRA `(.L_x_109) ;  /* 0xfffffffc00ecb947 */ /* 0x004fea000383ffff */
[----:B------:R-:W-:Y:S05]  /*34600*/  BRA `(.L_x_547) ;  /* 0xfffffee800a47947 */ /* 0x000fea000383ffff */
.L_x_114:
[----:B-1----:R-:W-:-:S04]  /*34610*/  MOV R12, UR47 ;  /* 0x0000002f000c7c02 */ /* 0x002fc80008000f00 */
[----:B------:R1:W2:Y:S03]  /*34620*/  SYNCS.PHASECHK.TRANS64.TRYWAIT P3, [R12+URZ+0x344c0], R158 ;  /* 0x0344c09e0c0075a7 */ /* 0x0002a6000806017f */
[----:B--2---:R-:W-:Y:S05]  /*34630*/  @!P3 NANOSLEEP.SYNCS 0x989680 ;  /* 0x009896800000b95d */ /* 0x004fea0003900000 */
[----:B------:R-:W2:Y:S02]  /*34640*/  @!P3 SYNCS.PHASECHK.TRANS64 P3, [R12+URZ+0x344c0], R158 ;  /* 0x0344c09e0c00b5a7 */ /* 0x000ea4000806007f */
[----:B--2---:R-:W-:Y:S05]  /*34650*/  @!P3 BRA `(.L_x_114) ;  /* 0xfffffffc00ecb947 */ /* 0x004fea000383ffff */
[----:B------:R-:W-:Y:S05]  /*34660*/  BRA `(.L_x_548) ;  /* 0xfffffef000247947 */ /* 0x000fea000383ffff */
.L_x_119:
[----:B-1----:R-:W-:-:S04]  /*34670*/  MOV R12, UR47 ;  /* 0x0000002f000c7c02 */ /* 0x002fc80008000f00 */
[----:B------:R1:W2:Y:S03]  /*34680*/  SYNCS.PHASECHK.TRANS64.TRYWAIT P3, [R12+URZ+0x344c8], R158 ;  /* 0x0344c89e0c0075a7 */ /* 0x0002a6000806017f */
[----:B--2---:R-:W-:Y:S05]  /*34690*/  @!P3 NANOSLEEP.SYNCS 0x989680 ;  /* 0x009896800000b95d */ /* 0x004fea0003900000 */
[----:B------:R-:W2:Y:S02]  /*346a0*/  @!P3 SYNCS.PHASECHK.TRANS64 P3, [R12+URZ+0x344c8], R158 ;  /* 0x0344c89e0c00b5a7 */ /* 0x000ea4000806007f */
[----:B--2---:R-:W-:Y:S05]  /*346b0*/  @!P3 BRA `(.L_x_119) ;  /* 0xfffffffc00ecb947 */ /* 0x004fea000383ffff */
[----:B------:R-:W-:Y:S05]  /*346c0*/  BRA `(.L_x_549) ;  /* 0xfffffef400a47947 */ /* 0x000fea000383ffff */
.L_x_124:
[----:B-1----:R-:W-:-:S04]  /*346d0*/  IMAD.U32 R12, RZ, RZ, UR47 ;  /* 0x0000002fff0c7e24 */ /* 0x002fc8000f8e00ff */
[----:B------:R1:W2:Y:S03]  /*346e0*/  SYNCS.PHASECHK.TRANS64.TRYWAIT P3, [R12+URZ+0x344b0], R24 ;  /* 0x0344b0180c0075a7 */ /* 0x0002a6000806017f */
[----:B--2---:R-:W-:Y:S05]  /*346f0*/  @!P3 NANOSLEEP.SYNCS 0x989680 ;  /* 0x009896800000b95d */ /* 0x004fea0003900000 */
[----:B------:R-:W2:Y:S02]  /*34700*/  @!P3 SYNCS.PHASECHK.TRANS64 P3, [R12+URZ+0x344b0], R24 ;  /* 0x0344b0180c00b5a7 */ /* 0x000ea4000806007f */
[----:B--2---:R-:W-:Y:S05]  /*34710*/  @!P3 BRA `(.L_x_124) ;  /* 0xfffffffc00ecb947 */ /* 0x004fea000383ffff */
[----:B------:R-:W-:Y:S05]  /*34720*/  BRA `(.L_x_550) ;  /* 0xfffffef800e47947 */ /* 0x000fea000383ffff */
.L_x_129:
[----:B-1----:R-:W-:-:S04]  /*34730*/  MOV R12, UR47 ;  /* 0x0000002f000c7c02 */ /* 0x002fc80008000f00 */
[----:B------:R1:W2:Y:S03]  /*34740*/  SYNCS.PHASECHK.TRANS64.TRYWAIT P3, [R12+URZ+0x344b8], R24 ;  /* 0x0344b8180c0075a7 */ /* 0x0002a6000806017f */
[----:B--2---:R-:W-:Y:S05]  /*34750*/  @!P3 NANOSLEEP.SYNCS 0x989680 ;  /* 0x009896800000b95d */ /* 0x004fea0003900000 */
[----:B------:R-:W2:Y:S02]  /*34760*/  @!P3 SYNCS.PHASECHK.TRANS64 P3, [R12+URZ+0x344b8], R24 ;  /* 0x0344b8180c00b5a7 */ /* 0x000ea4000806007f */
[----:B--2---:R-:W-:Y:S05]  /*34770*/  @!P3 BRA `(.L_x_129) ;  /* 0xfffffffc00ecb947 */ /* 0x004fea000383ffff */
[----:B------:R-:W-:Y:S05]  /*34780*/  BRA `(.L_x_551) ;  /* 0xffffff0000647947 */ /* 0x000fea000383ffff */
.L_x_134:
[----:B-1----:R-:W-:-:S04]  /*34790*/  MOV R12, UR47 ;  /* 0x0000002f000c7c02 */ /* 0x002fc80008000f00 */
[----:B------:R1:W2:Y:S03]  /*347a0*/  SYNCS.PHASECHK.TRANS64.TRYWAIT P3, [R12+URZ+0x344c0], R24 ;  /* 0x0344c0180c0075a7 */ /* 0x0002a6000806017f */
[----:B--2---:R-:W-:Y:S05]  /*347b0*/  @!P3 NANOSLEEP.SYNCS 0x989680 ;  /* 0x009896800000b95d */ /* 0x004fea0003900000 */
[----:B------:R-:W2:Y:S02]  /*347c0*/  @!P3 SYNCS.PHASECHK.TRANS64 P3, [R12+URZ+0x344c0], R24 ;  /* 0x0344c0180c00b5a7 */ /* 0x000ea4000806007f */
[----:B--2---:R-:W-:Y:S05]  /*347d0*/  @!P3 BRA `(.L_x_134) ;  /* 0xfffffffc00ecb947 */ /* 0x004fea000383ffff */
[----:B------:R-:W-:Y:S05]  /*347e0*/  BRA `(.L_x_552) ;  /* 0xffffff0400e47947 */ /* 0x000fea000383ffff */
.L_x_139:
[----:B-1----:R-:W-:-:S04]  /*347f0*/  MOV R12, UR47 ;  /* 0x0000002f000c7c02 */ /* 0x002fc80008000f00 */
[----:B------:R1:W2:Y:S03]  /*34800*/  SYNCS.PHASECHK.TRANS64.TRYWAIT P3, [R12+URZ+0x344c8], R24 ;  /* 0x0344c8180c0075a7 */ /* 0x0002a6000806017f */
[----:B--2---:R-:W-:Y:S05]  /*34810*/  @!P3 NANOSLEEP.SYNCS 0x989680 ;  /* 0x009896800000b95d */ /* 0x004fea0003900000 */
[----:B------:R-:W2:Y:S02]  /*34820*/  @!P3 SYNCS.PHASECHK.TRANS64 P3, [R12+URZ+0x344c8], R24 ;  /* 0x0344c8180c00b5a7 */ /* 0x000ea4000806007f */
[----:B--2---:R-:W-:Y:S05]  /*34830*/  @!P3 BRA `(.L_x_139) ;  /* 0xfffffffc00ecb947 */ /* 0x004fea000383ffff */
[----:B------:R-:W-:Y:S05]  /*34840*/  BRA `(.L_x_553) ;  /* 0xffffff0c00647947 */ /* 0x000fea000383ffff */
.L_x_144:
[----:B-1----:R-:W-:-:S04]  /*34850*/  IMAD.U32 R12, RZ, RZ, UR47 ;  /* 0x0000002fff0c7e24 */ /* 0x002fc8000f8e00ff */
[----:B------:R1:W2:Y:S03]  /*34860*/  SYNCS.PHASECHK.TRANS64.TRYWAIT P3, [R12+URZ+0x344b0], R158 ;  /* 0x0344b09e0c0075a7 */ /* 0x0002a6000806017f */
[----:B--2---:R-:W-:Y:S05]  /*34870*/  @!P3 NANOSLEEP.SYNCS 0x989680 ;  /* 0x009896800000b95d */ /* 0x004fea0003900000 */
[----:B------:R-:W2:Y:S02]  /*34880*/  @!P3 SYNCS.PHASECHK.TRANS64 P3, [R12+URZ+0x344b0], R158 ;  /* 0x0344b09e0c00b5a7 */ /* 0x000ea4000806007f */
[----:B--2---:R-:W-:Y:S05]  /*34890*/  @!P3 BRA `(.L_x_144) ;  /* 0xfffffffc00ecb947 */ /* 0x004fea000383ffff */
[----:B------:R-:W-:Y:S05]  /*348a0*/  BRA `(.L_x_554) ;  /* 0xffffff1000a47947 */ /* 0x000fea000383ffff */
.L_x_149:
[----:B-1----:R-:W-:-:S04]  /*348b0*/  MOV R12, UR47 ;  /* 0x0000002f000c7c02 */ /* 0x002fc80008000f00 */
[----:B------:R1:W2:Y:S03]  /*348c0*/  SYNCS.PHASECHK.TRANS64.TRYWAIT P3, [R12+URZ+0x344b8], R158 ;  /* 0x0344b89e0c0075a7 */ /* 0x0002a6000806017f */
[----:B--2---:R-:W-:Y:S05]  /*348d0*/  @!P3 NANOSLEEP.SYNCS 0x989680 ;  /* 0x009896800000b95d */ /* 0x004fea0003900000 */
[----:B------:R-:W2:Y:S02]  /*348e0*/  @!P3 SYNCS.PHASECHK.TRANS64 P3, [R12+URZ+0x344b8], R158 ;  /* 0x0344b89e0c00b5a7 */ /* 0x000ea4000806007f */
[----:B--2---:R-:W-:Y:S05]  /*348f0*/  @!P3 BRA `(.L_x_149) ;  /* 0xfffffffc00ecb947 */ /* 0x004fea000383ffff */
[----:B------:R-:W-:Y:S05]  /*34900*/  BRA `(.L_x_555) ;  /* 0xffffff1800247947 */ /* 0x000fea000383ffff */
.L_x_154:
[----:B-1----:R-:W-:-:S04]  /*34910*/  MOV R12, UR47 ;  /* 0x0000002f000c7c02 */ /* 0x002fc80008000f00 */
[----:B------:R1:W2:Y:S03]  /*34920*/  SYNCS.PHASECHK.TRANS64.TRYWAIT P3, [R12+URZ+0x344c0], R158 ;  /* 0x0344c09e0c0075a7 */ /* 0x0002a6000806017f */
[----:B--2---:R-:W-:Y:S05]  /*34930*/  @!P3 NANOSLEEP.SYNCS 0x989680 ;  /* 0x009896800000b95d */ /* 0x004fea0003900000 */
[----:B------:R-:W2:Y:S02]  /*34940*/  @!P3 SYNCS.PHASECHK.TRANS64 P3, [R12+URZ+0x344c0], R158 ;  /* 0x0344c09e0c00b5a7 */ /* 0x000ea4000806007f */
[----:B--2---:R-:W-:Y:S05]  /*34950*/  @!P3 BRA `(.L_x_154) ;  /* 0xfffffffc00ecb947 */ /* 0x004fea000383ffff */
[----:B------:R-:W-:Y:S05]  /*34960*/  BRA `(.L_x_556) ;  /* 0xffffff1c00a47947 */ /* 0x000fea000383ffff */
.L_x_159:
[----:B-1----:R-:W-:-:S04]  /*34970*/  MOV R13, UR47 ;  /* 0x0000002f000d7c02 */ /* 0x002fc80008000f00 */
[----:B------:R1:W2:Y:S03]  /*34980*/  SYNCS.PHASECHK.TRANS64.TRYWAIT P3, [R13+URZ+0x344c8], R158 ;  /* 0x0344c89e0d0075a7 */ /* 0x0002a6000806017f */
[----:B--2---:R-:W-:Y:S05]  /*34990*/  @!P3 NANOSLEEP.SYNCS 0x989680 ;  /* 0x009896800000b95d */ /* 0x004fea0003900000 */
[----:B------:R-:W2:Y:S02]  /*349a0*/  @!P3 SYNCS.PHASECHK.TRANS64 P3, [R13+URZ+0x344c8], R158 ;  /* 0x0344c89e0d00b5a7 */ /* 0x000ea4000806007f */
[----:B--2---:R-:W-:Y:S05]  /*349b0*/  @!P3 BRA `(.L_x_159) ;  /* 0xfffffffc00ecb947 */ /* 0x004fea000383ffff */
[----:B------:R-:W-:Y:S05]  /*349c0*/  BRA `(.L_x_557) ;  /* 0xffffff2400247947 */ /* 0x000fea000383ffff */
.L_x_164:
[----:B-1----:R-:W-:-:S04]  /*349d0*/  IMAD.U32 R13, RZ, RZ, UR47 ;  /* 0x0000002fff0d7e24 */ /* 0x002fc8000f8e00ff */
[----:B------:R1:W2:Y:S03]  /*349e0*/  SYNCS.PHASECHK.TRANS64.TRYWAIT P3, [R13+URZ+0x344b0], R24 ;  /* 0x0344b0180d0075a7 */ /* 0x0002a6000806017f */
[----:B--2---:R-:W-:Y:S05]  /*349f0*/  @!P3 NANOSLEEP.SYNCS 0x989680 ;  /* 0x009896800000b95d */ /* 0x004fea0003900000 */
[----:B------:R-:W2:Y:S02]  /*34a00*/  @!P3 SYNCS.PHASECHK.TRANS64 P3, [R13+URZ+0x344b0], R24 ;  /* 0x0344b0180d00b5a7 */ /* 0x000ea4000806007f */
[----:B--2---:R-:W-:Y:S05]  /*34a10*/  @!P3 BRA `(.L_x_164) ;  /* 0xfffffffc00ecb947 */ /* 0x004fea000383ffff */
[----:B------:R-:W-:Y:S05]  /*34a20*/  BRA `(.L_x_558) ;  /* 0xffffff2800647947 */ /* 0x000fea000383ffff */
.L_x_169:
[----:B-1----:R-:W-:-:S04]  /*34a30*/  MOV R13, UR47 ;  /* 0x0000002f000d7c02 */ /* 0x002fc80008000f00 */
[----:B------:R1:W2:Y:S03]  /*34a40*/  SYNCS.PHASECHK.TRANS64.TRYWAIT P3, [R13+URZ+0x344b8], R24 ;  /* 0x0344b8180d0075a7 */ /* 0x0002a6000806017f */
[----:B--2---:R-:W-:Y:S05]  /*34a50*/  @!P3 NANOSLEEP.SYNCS 0x989680 ;  /* 0x009896800000b95d */ /* 0x004fea0003900000 */
[----:B------:R-:W2:Y:S02]  /*34a60*/  @!P3 SYNCS.PHASECHK.TRANS64 P3, [R13+URZ+0x344b8], R24 ;  /* 0x0344b8180d00b5a7 */ /* 0x000ea4000806007f */
[----:B--2---:R-:W-:Y:S05]  /*34a70*/  @!P3 BRA `(.L_x_169) ;  /* 0xfffffffc00ecb947 */ /* 0x004fea000383ffff */
[----:B------:R-:W-:Y:S05]  /*34a80*/  BRA `(.L_x_559) ;  /* 0xffffff2c00e47947 */ /* 0x000fea000383ffff */
.L_x_174:
[----:B-1----:R-:W-:-:S04]  /*34a90*/  MOV R13, UR47 ;  /* 0x0000002f000d7c02 */ /* 0x002fc80008000f00 */
[----:B------:R1:W2:Y:S03]  /*34aa0*/  SYNCS.PHASECHK.TRANS64.TRYWAIT P3, [R13+URZ+0x344c0], R24 ;  /* 0x0344c0180d0075a7 */ /* 0x0002a6000806017f */
[----:B--2---:R-:W-:Y:S05]  /*34ab0*/  @!P3 NANOSLEEP.SYNCS 0x989680 ;  /* 0x009896800000b95d */ /* 0x004fea0003900000 */
[----:B------:R-:W2:Y:S02]  /*34ac0*/  @!P3 SYNCS.PHASECHK.TRANS64 P3, [R13+URZ+0x344c0], R24 ;  /* 0x0344c0180d00b5a7 */ /* 0x000ea4000806007f */
[----:B--2---:R-:W-:Y:S05]  /*34ad0*/  @!P3 BRA `(.L_x_174) ;  /* 0xfffffffc00ecb947 */ /* 0x004fea000383ffff */
[----:B------:R-:W-:Y:S05]  /*34ae0*/  BRA `(.L_x_560) ;  /* 0xffffff3400647947 */ /* 0x000fea000383ffff */
.L_x_179:
[----:B-1----:R-:W-:-:S04]  /*34af0*/  MOV R13, UR47 ;  /* 0x0000002f000d7c02 */ /* 0x002fc80008000f00 */
[----:B------:R1:W2:Y:S03]  /*34b00*/  SYNCS.PHASECHK.TRANS64.TRYWAIT P3, [R13+URZ+0x344c8], R24 ;  /* 0x0344c8180d0075a7 */ /* 0x0002a6000806017f */
[----:B--2---:R-:W-:Y:S05]  /*34b10*/  @!P3 NANOSLEEP.SYNCS 0x989680 ;  /* 0x009896800000b95d */ /* 0x004fea0003900000 */
[----:B------:R-:W2:Y:S02]  /*34b20*/  @!P3 SYNCS.PHASECHK.TRANS64 P3, [R13+URZ+0x344c8], R24 ;  /* 0x0344c8180d00b5a7 */ /* 0x000ea4000806007f */
[----:B--2---:R-:W-:Y:S05]  /*34b30*/  @!P3 BRA `(.L_x_179) ;  /* 0xfffffffc00ecb947 */ /* 0x004fea000383ffff */
[----:B------:R-:W-:Y:S05]  /*34b40*/  BRA `(.L_x_561) ;  /* 0xffffff3800e47947 */ /* 0x000fea000383ffff */
.L_x_184:
[----:B-1----:R-:W-:-:S04]  /*34b50*/  IMAD.U32 R13, RZ, RZ, UR47 ;  /* 0x0000002fff0d7e24 */ /* 0x002fc8000f8e00ff */
[----:B------:R1:W2:Y:S03]  /*34b60*/  SYNCS.PHASECHK.TRANS64.TRYWAIT P3, [R13+URZ+0x344b0], R158 ;  /* 0x0344b09e0d0075a7 */ /* 0x0002a6000806017f */
[----:B--2---:R-:W-:Y:S05]  /*34b70*/  @!P3 NANOSLEEP.SYNCS 0x989680 ;  /* 0x009896800000b95d */ /* 0x004fea0003900000 */
[----:B------:R-:W2:Y:S02]  /*34b80*/  @!P3 SYNCS.PHASECHK.TRANS64 P3, [R13+URZ+0x344b0], R158 ;  /* 0x0344b09e0d00b5a7 */ /* 0x000ea4000806007f */
[----:B--2---:R-:W-:Y:S05]  /*34b90*/  @!P3 BRA `(.L_x_184) ;  /* 0xfffffffc00ecb947 */ /* 0x004fea000383ffff */
[----:B------:R-:W-:Y:S05]  /*34ba0*/  BRA `(.L_x_562) ;  /* 0xffffff4000247947 */ /* 0x000fea000383ffff */
.L_x_189:
[----:B-1----:R-:W-:-:S04]  /*34bb0*/  MOV R13, UR47 ;  /* 0x0000002f000d7c02 */ /* 0x002fc80008000f00 */
[----:B------:R1:W2:Y:S03]  /*34bc0*/  SYNCS.PHASECHK.TRANS64.TRYWAIT P3, [R13+URZ+0x344b8], R158 ;  /* 0x0344b89e0d0075a7 */ /* 0x0002a6000806017f */
[----:B--2---:R-:W-:Y:S05]  /*34bd0*/  @!P3 NANOSLEEP.SYNCS 0x989680 ;  /* 0x009896800000b95d */ /* 0x004fea0003900000 */
[----:B------:R-:W2:Y:S02]  /*34be0*/  @!P3 SYNCS.PHASECHK.TRANS64 P3, [R13+URZ+0x344b8], R158 ;  /* 0x0344b89e0d00b5a7 */ /* 0x000ea4000806007f */
[----:B--2---:R-:W-:Y:S05]  /*34bf0*/  @!P3 BRA `(.L_x_189) ;  /* 0xfffffffc00ecb947 */ /* 0x004fea000383ffff */
[----:B------:R-:W-:Y:S05]  /*34c00*/  BRA `(.L_x_563) ;  /* 0xffffff4400a47947 */ /* 0x000fea000383ffff */
.L_x_194:
[----:B-1----:R-:W-:-:S04]  /*34c10*/  MOV R13, UR47 ;  /* 0x0000002f000d7c02 */ /* 0x002fc80008000f00 */
[----:B------:R1:W2:Y:S03]  /*34c20*/  SYNCS.PHASECHK.TRANS64.TRYWAIT P3, [R13+URZ+0x344c0], R158 ;  /* 0x0344c09e0d0075a7 */ /* 0x0002a6000806017f */
[----:B--2---:R-:W-:Y:S05]  /*34c30*/  @!P3 NANOSLEEP.SYNCS 0x989680 ;  /* 0x009896800000b95d */ /* 0x004fea0003900000 */
[----:B------:R-:W2:Y:S02]  /*34c40*/  @!P3 SYNCS.PHASECHK.TRANS64 P3, [R13+URZ+0x344c0], R158 ;  /* 0x0344c09e0d00b5a7 */ /* 0x000ea4000806007f */
[----:B--2---:R-:W-:Y:S05]  /*34c50*/  @!P3 BRA `(.L_x_194) ;  /* 0xfffffffc00ecb947 */ /* 0x004fea000383ffff */
[----:B------:R-:W-:Y:S05]  /*34c60*/  BRA `(.L_x_564) ;  /* 0xffffff4c00247947 */ /* 0x000fea000383ffff */
.L_x_199:
[----:B-1----:R-:W-:-:S04]  /*34c70*/  MOV R13, UR47 ;  /* 0x0000002f000d7c02 */ /* 0x002fc80008000f00 */
[----:B------:R1:W2:Y:S03]  /*34c80*/  SYNCS.PHASECHK.TRANS64.TRYWAIT P3, [R13+URZ+0x344c8], R158 ;  /* 0x0344c89e0d0075a7 */ /* 0x0002a6000806017f */
[----:B--2---:R-:W-:Y:S05]  /*34c90*/  @!P3 NANOSLEEP.SYNCS 0x989680 ;  /* 0x009896800000b95d */ /* 0x004fea0003900000 */
[----:B------:R-:W2:Y:S02]  /*34ca0*/  @!P3 SYNCS.PHASECHK.TRANS64 P3, [R13+URZ+0x344c8], R158 ;  /* 0x0344c89e0d00b5a7 */ /* 0x000ea4000806007f */
[----:B--2---:R-:W-:Y:S05]  /*34cb0*/  @!P3 BRA `(.L_x_199) ;  /* 0xfffffffc00ecb947 */ /* 0x004fea000383ffff */
[----:B------:R-:W-:Y:S05]  /*34cc0*/  BRA `(.L_x_565) ;  /* 0xffffff5000a47947 */ /* 0x000fea000383ffff */
.L_x_204:
[----:B-1----:R-:W-:-:S04]  /*34cd0*/  IMAD.U32 R13, RZ, RZ, UR47 ;  /* 0x0000002fff0d7e24 */ /* 0x002fc8000f8e00ff */
[----:B------:R1:W2:Y:S03]  /*34ce0*/  SYNCS.PHASECHK.TRANS64.TRYWAIT P3, [R13+URZ+0x344b0], R24 ;  /* 0x0344b0180d0075a7 */ /* 0x0002a6000806017f */
[----:B--2---:R-:W-:Y:S05]  /*34cf0*/  @!P3 NANOSLEEP.SYNCS 0x989680 ;  /* 0x009896800000b95d */ /* 0x004fea0003900000 */
[----:B------:R-:W2:Y:S02]  /*34d00*/  @!P3 SYNCS.PHASECHK.TRANS64 P3, [R13+URZ+0x344b0], R24 ;  /* 0x0344b0180d00b5a7 */ /* 0x000ea4000806007f */
[----:B--2---:R-:W-:Y:S05]  /*34d10*/  @!P3 BRA `(.L_x_204) ;  /* 0xfffffffc00ecb947 */ /* 0x004fea000383ffff */
[----:B------:R-:W-:Y:S05]  /*34d20*/  BRA `(.L_x_566) ;  /* 0xffffff5400e47947 */ /* 0x000fea000383ffff */
.L_x_209:
[----:B-1----:R-:W-:-:S04]  /*34d30*/  MOV R13, UR47 ;  /* 0x0000002f000d7c02 */ /* 0x002fc80008000f00 */
[----:B------:R1:W2:Y:S03]  /*34d40*/  SYNCS.PHASECHK.TRANS64.TRYWAIT P3, [R13+URZ+0x344b8], R24 ;  /* 0x0344b8180d0075a7 */ /* 0x0002a6000806017f */
[----:B--2---:R-:W-:Y:S05]  /*34d50*/  @!P3 NANOSLEEP.SYNCS 0x989680 ;  /* 0x009896800000b95d */ /* 0x004fea0003900000 */
[----:B------:R-:W2:Y:S02]  /*34d60*/  @!P3 SYNCS.PHASECHK.TRANS64 P3, [R13+URZ+0x344b8], R24 ;  /* 0x0344b8180d00b5a7 */ /* 0x000ea4000806007f */
[----:B--2---:R-:W-:Y:S05]  /*34d70*/  @!P3 BRA `(.L_x_209) ;  /* 0xfffffffc00ecb947 */ /* 0x004fea000383ffff */
[----:B------:R-:W-:Y:S05]  /*34d80*/  BRA `(.L_x_567) ;  /* 0xffffff5c00647947 */ /* 0x000fea000383ffff */
.L_x_214:
[----:B-1----:R-:W-:-:S04]  /*34d90*/  MOV R13, UR47 ;  /* 0x0000002f000d7c02 */ /* 0x002fc80008000f00 */
[----:B------:R1:W2:Y:S03]  /*34da0*/  SYNCS.PHASECHK.TRANS64.TRYWAIT P3, [R13+URZ+0x344c0], R24 ;  /* 0x0344c0180d0075a7 */ /* 0x0002a6000806017f */
[----:B--2---:R-:W-:Y:S05]  /*34db0*/  @!P3 NANOSLEEP.SYNCS 0x989680 ;  /* 0x009896800000b95d */ /* 0x004fea0003900000 */
[----:B------:R-:W2:Y:S02]  /*34dc0*/  @!P3 SYNCS.PHASECHK.TRANS64 P3, [R13+URZ+0x344c0], R24 ;  /* 0x0344c0180d00b5a7 */ /* 0x000ea4000806007f */
[----:B--2---:R-:W-:Y:S05]  /*34dd0*/  @!P3 BRA `(.L_x_214) ;  /* 0xfffffffc00ecb947 */ /* 0x004fea000383ffff */
[----:B------:R-:W-:Y:S05]  /*34de0*/  BRA `(.L_x_568) ;  /* 0xffffff6000e47947 */ /* 0x000fea000383ffff */
.L_x_219:
[----:B-1----:R-:W-:-:S04]  /*34df0*/  MOV R13, UR47 ;  /* 0x0000002f000d7c02 */ /* 0x002fc80008000f00 */
[----:B------:R1:W2:Y:S03]  /*34e00*/  SYNCS.PHASECHK.TRANS64.TRYWAIT P3, [R13+URZ+0x344c8], R24 ;  /* 0x0344c8180d0075a7 */ /* 0x0002a6000806017f */
[----:B--2---:R-:W-:Y:S05]  /*34e10*/  @!P3 NANOSLEEP.SYNCS 0x989680 ;  /* 0x009896800000b95d */ /* 0x004fea0003900000 */
[----:B------:R-:W2:Y:S02]  /*34e20*/  @!P3 SYNCS.PHASECHK.TRANS64 P3, [R13+URZ+0x344c8], R24 ;  /* 0x0344c8180d00b5a7 */ /* 0x000ea4000806007f */
[----:B--2---:R-:W-:Y:S05]  /*34e30*/  @!P3 BRA `(.L_x_219) ;  /* 0xfffffffc00ecb947 */ /* 0x004fea000383ffff */
[----:B------:R-:W-:Y:S05]  /*34e40*/  BRA `(.L_x_569) ;  /* 0xffffff6800647947 */ /* 0x000fea000383ffff */
.L_x_224:
[----:B-1----:R-:W-:-:S04]  /*34e50*/  IMAD.U32 R3, RZ, RZ, UR4 ;  /* 0x00000004ff037e24 */ /* 0x002fc8000f8e00ff */
[----:B------:R1:W2:Y:S03]  /*34e60*/  SYNCS.PHASECHK.TRANS64.TRYWAIT P2, [R3+URZ+0x34400], R0 ;  /* 0x03440000030075a7 */ /* 0x0002a6000804017f */
[----:B--2---:R-:W-:Y:S05]  /*34e70*/  @!P2 NANOSLEEP.SYNCS 0x989680 ;  /* 0x009896800000a95d */ /* 0x004fea0003900000 */
[----:B------:R-:W2:Y:S02]  /*34e80*/  @!P2 SYNCS.PHASECHK.TRANS64 P2, [R3+URZ+0x34400], R0 ;  /* 0x034400000300a5a7 */ /* 0x000ea4000804007f */
[----:B--2---:R-:W-:Y:S05]  /*34e90*/  @!P2 BRA `(.L_x_224) ;  /* 0xfffffffc00eca947 */ /* 0x004fea000383ffff */
[----:B------:R-:W-:Y:S05]  /*34ea0*/  BRA `(.L_x_570) ;  /* 0xffffff6c00bc7947 */ /* 0x000fea000383ffff */
.L_x_228:
[----:B-1----:R-:W-:-:S04]  /*34eb0*/  MOV R3, UR4 ;  /* 0x0000000400037c02 */ /* 0x002fc80008000f00 */
[----:B------:R1:W2:Y:S03]  /*34ec0*/  SYNCS.PHASECHK.TRANS64.TRYWAIT P2, [R3+URZ+0x34400], R2 ;  /* 0x03440002030075a7 */ /* 0x0002a6000804017f */
[----:B--2---:R-:W-:Y:S05]  /*34ed0*/  @!P2 NANOSLEEP.SYNCS 0x989680 ;  /* 0x009896800000a95d */ /* 0x004fea0003900000 */
[----:B------:R-:W2:Y:S02]  /*34ee0*/  @!P2 SYNCS.PHASECHK.TRANS64 P2, [R3+URZ+0x34400], R2 ;  /* 0x034400020300a5a7 */ /* 0x000ea4000804007f */
[----:B--2---:R-:W-:Y:S05]  /*34ef0*/  @!P2 BRA `(.L_x_228) ;  /* 0xfffffffc00eca947 */ /* 0x004fea000383ffff */
[----:B------:R-:W-:Y:S05]  /*34f00*/  BRA `(.L_x_571) ;  /* 0xffffff7000587947 */ /* 0x000fea000383ffff */
.L_x_246:
[----:B-1----:R-:W-:-:S04]  /*34f10*/  MOV R3, UR4 ;  /* 0x0000000400037c02 */ /* 0x002fc80008000f00 */
[----:B------:R1:W2:Y:S03]  /*34f20*/  SYNCS.PHASECHK.TRANS64.TRYWAIT P0, [R3+URZ+0x344f8], R0 ;  /* 0x0344f800030075a7 */ /* 0x0002a6000800017f */
[----:B--2---:R-:W-:Y:S05]  /*34f30*/  @!P0 NANOSLEEP.SYNCS 0x989680 ;  /* 0x009896800000895d */ /* 0x004fea0003900000 */
[----:B------:R-:W2:Y:S02]  /*34f40*/  @!P0 SYNCS.PHASECHK.TRANS64 P0, [R3+URZ+0x344f8], R0 ;  /* 0x0344f800030085a7 */ /* 0x000ea4000800007f */
[----:B--2---:R-:W-:Y:S05]  /*34f50*/  @!P0 BRA `(.L_x_246) ;  /* 0xfffffffc00ec8947 */ /* 0x004fea000383ffff */
[----:B------:R-:W-:Y:S05]  /*34f60*/  BRA `(.L_x_572) ;  /* 0xffffff7c00c07947 */ /* 0x000fea000383ffff */
.L_x_248:
[----:B-1----:R-:W-:-:S04]  /*34f70*/  MOV R6, UR6 ;  /* 0x0000000600067c02 */ /* 0x002fc80008000f00 */
[----:B------:R1:W2:Y:S03]  /*34f80*/  SYNCS.PHASECHK.TRANS64.TRYWAIT P0, [R6+URZ+0x34400], R3 ;  /* 0x03440003060075a7 */ /* 0x0002a6000800017f */
[----:B--2---:R-:W-:Y:S05]  /*34f90*/  @!P0 NANOSLEEP.SYNCS 0x989680 ;  /* 0x009896800000895d */ /* 0x004fea0003900000 */
[----:B------:R-:W2:Y:S02]  /*34fa0*/  @!P0 SYNCS.PHASECHK.TRANS64 P0, [R6+URZ+0x34400], R3 ;  /* 0x03440003060085a7 */ /* 0x000ea4000800007f */
[----:B--2---:R-:W-:Y:S05]  /*34fb0*/  @!P0 BRA `(.L_x_248) ;  /* 0xfffffffc00ec8947 */ /* 0x004fea000383ffff */
[----:B------:R-:W-:Y:S05]  /*34fc0*/  BRA `(.L_x_573) ;  /* 0xffffff7c00e87947 */ /* 0x000fea000383ffff */
.L_x_254:
[----:B--2---:R-:W-:-:S04]  /*34fd0*/  IMAD.U32 R3, RZ, RZ, UR4 ;  /* 0x00000004ff037e24 */ /* 0x004fc8000f8e00ff */
[----:B------:R2:W3:Y:S03]  /*34fe0*/  SYNCS.PHASECHK.TRANS64.TRYWAIT P1, [R3+URZ+0x344d0], R8 ;  /* 0x0344d008030075a7 */ /* 0x0004e6000802017f */
[----:B---3--:R-:W-:Y:S05]  /*34ff0*/  @!P1 NANOSLEEP.SYNCS 0x989680 ;  /* 0x009896800000995d */ /* 0x008fea0003900000 */
[----:B------:R-:W3:Y:S02]  /*35000*/  @!P1 SYNCS.PHASECHK.TRANS64 P1, [R3+URZ+0x344d0], R8 ;  /* 0x0344d008030095a7 */ /* 0x000ee4000802007f */
[----:B---3--:R-:W-:Y:S05]  /*35010*/  @!P1 BRA `(.L_x_254) ;  /* 0xfffffffc00ec9947 */ /* 0x008fea000383ffff */
[----:B------:R-:W-:Y:S05]  /*35020*/  BRA `(.L_x_574) ;  /* 0xffffff8000947947 */ /* 0x000fea000383ffff */
.L_x_260:
[----:B--2---:R-:W-:-:S04]  /*35030*/  MOV R3, UR4 ;  /* 0x0000000400037c02 */ /* 0x004fc80008000f00 */
[----:B------:R2:W4:Y:S03]  /*35040*/  SYNCS.PHASECHK.TRANS64.TRYWAIT P1, [R3+URZ+0x344d8], R8 ;  /* 0x0344d808030075a7 */ /* 0x000526000802017f */
[----:B----4-:R-:W-:Y:S05]  /*35050*/  @!P1 NANOSLEEP.SYNCS 0x989680 ;  /* 0x009896800000995d */ /* 0x010fea0003900000 */
[----:B------:R-:W4:Y:S02]  /*35060*/  @!P1 SYNCS.PHASECHK.TRANS64 P1, [R3+URZ+0x344d8], R8 ;  /* 0x0344d808030095a7 */ /* 0x000f24000802007f */
[----:B----4-:R-:W-:Y:S05]  /*35070*/  @!P1 BRA `(.L_x_260) ;  /* 0xfffffffc00ec9947 */ /* 0x010fea000383ffff */
[----:B------:R-:W-:Y:S05]  /*35080*/  BRA `(.L_x_575) ;  /* 0xffffff8000d07947 */ /* 0x000fea000383ffff */
.L_x_266:
[----:B--2---:R-:W-:-:S04]  /*35090*/  MOV R3, UR4 ;  /* 0x0000000400037c02 */ /* 0x004fc80008000f00 */
[----:B------:R2:W1:Y:S03]  /*350a0*/  SYNCS.PHASECHK.TRANS64.TRYWAIT P1, [R3+URZ+0x344e0], R8 ;  /* 0x0344e008030075a7 */ /* 0x000466000802017f */
[----:B-1----:R-:W-:Y:S05]  /*350b0*/  @!P1 NANOSLEEP.SYNCS 0x989680 ;  /* 0x009896800000995d */ /* 0x002fea0003900000 */
[----:B------:R-:W1:Y:S02]  /*350c0*/  @!P1 SYNCS.PHASECHK.TRANS64 P1, [R3+URZ+0x344e0], R8 ;  /* 0x0344e008030095a7 */ /* 0x000e64000802007f */
[----:B-1----:R-:W-:Y:S05]  /*350d0*/  @!P1 BRA `(.L_x_266) ;  /* 0xfffffffc00ec9947 */ /* 0x002fea000383ffff */
[----:B------:R-:W-:Y:S05]  /*350e0*/  BRA `(.L_x_576) ;  /* 0xffffff8400147947 */ /* 0x000fea000383ffff */
.L_x_272:
[----:B--2---:R-:W-:-:S04]  /*350f0*/  MOV R3, UR4 ;  /* 0x0000000400037c02 */ /* 0x004fc80008000f00 */
[----:B------:R2:W1:Y:S03]  /*35100*/  SYNCS.PHASECHK.TRANS64.TRYWAIT P1, [R3+URZ+0x344e8], R8 ;  /* 0x0344e808030075a7 */ /* 0x000466000802017f */
[----:B-1----:R-:W-:Y:S05]  /*35110*/  @!P1 NANOSLEEP.SYNCS 0x989680 ;  /* 0x009896800000995d */ /* 0x002fea0003900000 */
[----:B------:R-:W1:Y:S02]  /*35120*/  @!P1 SYNCS.PHASECHK.TRANS64 P1, [R3+URZ+0x344e8], R8 ;  /* 0x0344e808030095a7 */ /* 0x000e64000802007f */
[----:B-1----:R-:W-:Y:S05]  /*35130*/  @!P1 BRA `(.L_x_272) ;  /* 0xfffffffc00ec9947 */ /* 0x002fea000383ffff */
[----:B------:R-:W-:Y:S05]  /*35140*/  BRA `(.L_x_577) ;  /* 0xffffff8400587947 */ /* 0x000fea000383ffff */
.L_x_278:
[----:B-12---:R-:W-:-:S04]  /*35150*/  IMAD.U32 R3, RZ, RZ, UR4 ;  /* 0x00000004ff037e24 */ /* 0x006fc8000f8e00ff */
[----:B------:R1:W2:Y:S03]  /*35160*/  SYNCS.PHASECHK.TRANS64.TRYWAIT P1, [R3+URZ+0x344d0], R2 ;  /* 0x0344d002030075a7 */ /* 0x0002a6000802017f */
[----:B--2---:R-:W-:Y:S05]  /*35170*/  @!P1 NANOSLEEP.SYNCS 0x989680 ;  /* 0x009896800000995d */ /* 0x004fea0003900000 */
[----:B------:R-:W2:Y:S02]  /*35180*/  @!P1 SYNCS.PHASECHK.TRANS64 P1, [R3+URZ+0x344d0], R2 ;  /* 0x0344d002030095a7 */ /* 0x000ea4000802007f */
[----:B--2---:R-:W-:Y:S05]  /*35190*/  @!P1 BRA `(.L_x_278) ;  /* 0xfffffffc00ec9947 */ /* 0x004fea000383ffff */
[----:B------:R-:W-:Y:S05]  /*351a0*/  BRA `(.L_x_578) ;  /* 0xffffff8400a47947 */ /* 0x000fea000383ffff */
.L_x_284:
[----:B-123--:R-:W-:-:S04]  /*351b0*/  MOV R3, UR4 ;  /* 0x0000000400037c02 */ /* 0x00efc80008000f00 */
[----:B------:R1:W2:Y:S03]  /*351c0*/  SYNCS.PHASECHK.TRANS64.TRYWAIT P1, [R3+URZ+0x344d8], R2 ;  /* 0x0344d802030075a7 */ /* 0x0002a6000802017f */
[----:B--2---:R-:W-:Y:S05]  /*351d0*/  @!P1 NANOSLEEP.SYNCS 0x989680 ;  /* 0x009896800000995d */ /* 0x004fea0003900000 */
[----:B------:R-:W2:Y:S02]  /*351e0*/  @!P1 SYNCS.PHASECHK.TRANS64 P1, [R3+URZ+0x344d8], R2 ;  /* 0x0344d802030095a7 */ /* 0x000ea4000802007f */
[----:B--2---:R-:W-:Y:S05]  /*351f0*/  @!P1 BRA `(.L_x_284) ;  /* 0xfffffffc00ec9947 */ /* 0x004fea000383ffff */
[----:B------:R-:W-:Y:S05]  /*35200*/  BRA `(.L_x_579) ;  /* 0xffffff8400d87947 */ /* 0x000fea000383ffff */
.L_x_290:
[----:B-1234-:R-:W-:-:S04]  /*35210*/  MOV R3, UR4 ;  /* 0x0000000400037c02 */ /* 0x01efc80008000f00 */
[----:B------:R1:W2:Y:S03]  /*35220*/  SYNCS.PHASECHK.TRANS64.TRYWAIT P1, [R3+URZ+0x344e0], R2 ;  /* 0x0344e002030075a7 */ /* 0x0002a6000802017f */
[----:B--2---:R-:W-:Y:S05]  /*35230*/  @!P1 NANOSLEEP.SYNCS 0x989680 ;  /* 0x009896800000995d */ /* 0x004fea0003900000 */
[----:B------:R-:W2:Y:S02]  /*35240*/  @!P1 SYNCS.PHASECHK.TRANS64 P1, [R3+URZ+0x344e0], R2 ;  /* 0x0344e002030095a7 */ /* 0x000ea4000802007f */
[----:B--2---:R-:W-:Y:S05]  /*35250*/  @!P1 BRA `(.L_x_290) ;  /* 0xfffffffc00ec9947 */ /* 0x004fea000383ffff */
[----:B------:R-:W-:Y:S05]  /*35260*/  BRA `(.L_x_580) ;  /* 0xffffff8800107947 */ /* 0x000fea000383ffff */
.L_x_296:
[----:B-1234-:R-:W-:-:S04]  /*35270*/  MOV R3, UR4 ;  /* 0x0000000400037c02 */ /* 0x01efc80008000f00 */
[----:B------:R1:W2:Y:S03]  /*35280*/  SYNCS.PHASECHK.TRANS64.TRYWAIT P1, [R3+URZ+0x344e8], R2 ;  /* 0x0344e802030075a7 */ /* 0x0002a6000802017f */
[----:B--2---:R-:W-:Y:S05]  /*35290*/  @!P1 NANOSLEEP.SYNCS 0x989680 ;  /* 0x009896800000995d */ /* 0x004fea0003900000 */
[----:B------:R-:W2:Y:S02]  /*352a0*/  @!P1 SYNCS.PHASECHK.TRANS64 P1, [R3+URZ+0x344e8], R2 ;  /* 0x0344e802030095a7 */ /* 0x000ea4000802007f */
[----:B--2---:R-:W-:Y:S05]  /*352b0*/  @!P1 BRA `(.L_x_296) ;  /* 0xfffffffc00ec9947 */ /* 0x004fea000383ffff */
[----:B------:R-:W-:Y:S05]  /*352c0*/  BRA `(.L_x_581) ;  /* 0xffffff8800487947 */ /* 0x000fea000383ffff */
.L_x_302:
[----:B-1234-:R-:W-:-:S04]  /*352d0*/  IMAD.U32 R3, RZ, RZ, UR4 ;  /* 0x00000004ff037e24 */ /* 0x01efc8000f8e00ff */
[----:B------:R1:W2:Y:S03]  /*352e0*/  SYNCS.PHASECHK.TRANS64.TRYWAIT P1, [R3+URZ+0x344d0], R8 ;  /* 0x0344d008030075a7 */ /* 0x0002a6000802017f */
[----:B--2---:R-:W-:Y:S05]  /*352f0*/  @!P1 NANOSLEEP.SYNCS 0x989680 ;  /* 0x009896800000995d */ /* 0x004fea0003900000 */
[----:B------:R-:W2:Y:S02]  /*35300*/  @!P1 SYNCS.PHASECHK.TRANS64 P1, [R3+URZ+0x344d0], R8 ;  /* 0x0344d008030095a7 */ /* 0x000ea4000802007f */
[----:B--2---:R-:W-:Y:S05]  /*35310*/  @!P1 BRA `(.L_x_302) ;  /* 0xfffffffc00ec9947 */ /* 0x004fea000383ffff */
[----:B------:R-:W-:Y:S05]  /*35320*/  BRA `(.L_x_582) ;  /* 0xffffff8800847947 */ /* 0x000fea000383ffff */
.L_x_308:
[----:B-1234-:R-:W-:-:S04]  /*35330*/  MOV R3, UR4 ;  /* 0x0000000400037c02 */ /* 0x01efc80008000f00 */
[----:B------:R1:W2:Y:S03]  /*35340*/  SYNCS.PHASECHK.TRANS64.TRYWAIT P1, [R3+URZ+0x344d8], R8 ;  /* 0x0344d808030075a7 */ /* 0x0002a6000802017f */
[----:B--2---:R-:W-:Y:S05]  /*35350*/  @!P1 NANOSLEEP.SYNCS 0x989680 ;  /* 0x009896800000995d */ /* 0x004fea0003900000 */
[----:B------:R-:W2:Y:S02]  /*35360*/  @!P1 SYNCS.PHASECHK.TRANS64 P1, [R3+URZ+0x344d8], R8 ;  /* 0x0344d808030095a7 */ /* 0x000ea4000802007f */
[----:B--2---:R-:W-:Y:S05]  /*35370*/  @!P1 BRA `(.L_x_308) ;  /* 0xfffffffc00ec9947 */ /* 0x004fea000383ffff */
[----:B------:R-:W-:Y:S05]  /*35380*/  BRA `(.L_x_583) ;  /* 0xffffff8800b87947 */ /* 0x000fea000383ffff */
.L_x_314:
[----:B-1234-:R-:W-:-:S04]  /*35390*/  MOV R3, UR4 ;  /* 0x0000000400037c02 */ /* 0x01efc80008000f00 */
[----:B------:R1:W2:Y:S03]  /*353a0*/  SYNCS.PHASECHK.TRANS64.TRYWAIT P1, [R3+URZ+0x344e0], R8 ;  /* 0x0344e008030075a7 */ /* 0x0002a6000802017f */
[----:B--2---:R-:W-:Y:S05]  /*353b0*/  @!P1 NANOSLEEP.SYNCS 0x989680 ;  /* 0x009896800000995d */ /* 0x004fea0003900000 */
[----:B------:R-:W2:Y:S02]  /*353c0*/  @!P1 SYNCS.PHASECHK.TRANS64 P1, [R3+URZ+0x344e0], R8 ;  /* 0x0344e008030095a7 */ /* 0x000ea4000802007f */
[----:B--2---:R-:W-:Y:S05]  /*353d0*/  @!P1 BRA `(.L_x_314) ;  /* 0xfffffffc00ec9947 */ /* 0x004fea000383ffff */
[----:B------:R-:W-:Y:S05]  /*353e0*/  BRA `(.L_x_584) ;  /* 0xffffff8800f07947 */ /* 0x000fea000383ffff */
.L_x_320:
[----:B-1234-:R-:W-:-:S04]  /*353f0*/  MOV R3, UR4 ;  /* 0x0000000400037c02 */ /* 0x01efc80008000f00 */
[----:B------:R1:W2:Y:S03]  /*35400*/  SYNCS.PHASECHK.TRANS64.TRYWAIT P1, [R3+URZ+0x344e8], R8 ;  /* 0x0344e808030075a7 */ /* 0x0002a6000802017f */
[----:B--2---:R-:W-:Y:S05]  /*35410*/  @!P1 NANOSLEEP.SYNCS 0x989680 ;  /* 0x009896800000995d */ /* 0x004fea0003900000 */
[----:B------:R-:W2:Y:S02]  /*35420*/  @!P1 SYNCS.PHASECHK.TRANS64 P1, [R3+URZ+0x344e8], R8 ;  /* 0x0344e808030095a7 */ /* 0x000ea4000802007f */
[----:B--2---:R-:W-:Y:S05]  /*35430*/  @!P1 BRA `(.L_x_320) ;  /* 0xfffffffc00ec9947 */ /* 0x004fea000383ffff */
[----:B------:R-:W-:Y:S05]  /*35440*/  BRA `(.L_x_585) ;  /* 0xffffff8c00287947 */ /* 0x000fea000383ffff */
.L_x_326:
[----:B-1234-:R-:W-:-:S04]  /*35450*/  IMAD.U32 R3, RZ, RZ, UR4 ;  /* 0x00000004ff037e24 */ /* 0x01efc8000f8e00ff */
[----:B------:R1:W2:Y:S03]  /*35460*/  SYNCS.PHASECHK.TRANS64.TRYWAIT P1, [R3+URZ+0x344d0], R2 ;  /* 0x0344d002030075a7 */ /* 0x0002a6000802017f */
[----:B--2---:R-:W-:Y:S05]  /*35470*/  @!P1 NANOSLEEP.SYNCS 0x989680 ;  /* 0x009896800000995d */ /* 0x004fea0003900000 */
[----:B------:R-:W2:Y:S02]  /*35480*/  @!P1 SYNCS.PHASECHK.TRANS64 P1, [R3+URZ+0x344d0], R2 ;  /* 0x0344d002030095a7 */ /* 0x000ea4000802007f */
[----:B--2---:R-:W-:Y:S05]  /*35490*/  @!P1 BRA `(.L_x_326) ;  /* 0xfffffffc00ec9947 */ /* 0x004fea000383ffff */
[----:B------:R-:W-:Y:S05]  /*354a0*/  BRA `(.L_x_586) ;  /* 0xffffff8c00647947 */ /* 0x000fea000383ffff */
.L_x_332:
[----:B-1234-:R-:W-:-:S04]  /*354b0*/  MOV R3, UR4 ;  /* 0x0000000400037c02 */ /* 0x01efc80008000f00 */
[----:B------:R1:W2:Y:S03]  /*354c0*/  SYNCS.PHASECHK.TRANS64.TRYWAIT P1, [R3+URZ+0x344d8], R2 ;  /* 0x0344d802030075a7 */ /* 0x0002a6000802017f */
[----:B--2---:R-:W-:Y:S05]  /*354d0*/  @!P1 NANOSLEEP.SYNCS 0x989680 ;  /* 0x009896800000995d */ /* 0x004fea0003900000 */
[----:B------:R-:W2:Y:S02]  /*354e0*/  @!P1 SYNCS.PHASECHK.TRANS64 P1, [R3+URZ+0x344d8], R2 ;  /* 0x0344d802030095a7 */ /* 0x000ea4000802007f */
[----:B--2---:R-:W-:Y:S05]  /*354f0*/  @!P1 BRA `(.L_x_332) ;  /* 0xfffffffc00ec9947 */ /* 0x004fea000383ffff */
[----:B------:R-:W-:Y:S05]  /*35500*/  BRA `(.L_x_587) ;  /* 0xffffff8c00987947 */ /* 0x000fea000383ffff */
.L_x_338:
[----:B-1234-:R-:W-:-:S04]  /*35510*/  MOV R3, UR4 ;  /* 0x0000000400037c02 */ /* 0x01efc80008000f00 */
[----:B------:R1:W2:Y:S03]  /*35520*/  SYNCS.PHASECHK.TRANS64.TRYWAIT P1, [R3+URZ+0x344e0], R2 ;  /* 0x0344e002030075a7 */ /* 0x0002a6000802017f */
[----:B--2---:R-:W-:Y:S05]  /*35530*/  @!P1 NANOSLEEP.SYNCS 0x989680 ;  /* 0x009896800000995d */ /* 0x004fea0003900000 */
[----:B------:R-:W2:Y:S02]  /*35540*/  @!P1 SYNCS.PHASECHK.TRANS64 P1, [R3+URZ+0x344e0], R2 ;  /* 0x0344e002030095a7 */ /* 0x000ea4000802007f */
[----:B--2---:R-:W-:Y:S05]  /*35550*/  @!P1 BRA `(.L_x_338) ;  /* 0xfffffffc00ec9947 */ /* 0x004fea000383ffff */
[----:B------:R-:W-:Y:S05]  /*35560*/  BRA `(.L_x_588) ;  /* 0xffffff8c00d07947 */ /* 0x000fea000383ffff */
.L_x_344:
[----:B-1234-:R-:W-:-:S04]  /*35570*/  MOV R3, UR4 ;  /* 0x0000000400037c02 */ /* 0x01efc80008000f00 */
[----:B------:R1:W2:Y:S03]  /*35580*/  SYNCS.PHASECHK.TRANS64.TRYWAIT P1, [R3+URZ+0x344e8], R2 ;  /* 0x0344e802030075a7 */ /* 0x0002a6000802017f */
[----:B--2---:R-:W-:Y:S05]  /*35590*/  @!P1 NANOSLEEP.SYNCS 0x989680 ;  /* 0x009896800000995d */ /* 0x004fea0003900000 */
[----:B------:R-:W2:Y:S02]  /*355a0*/  @!P1 SYNCS.PHASECHK.TRANS64 P1, [R3+URZ+0x344e8], R2 ;  /* 0x0344e802030095a7 */ /* 0x000ea4000802007f */
[----:B--2---:R-:W-:Y:S05]  /*355b0*/  @!P1 BRA `(.L_x_344) ;  /* 0xfffffffc00ec9947 */ /* 0x004fea000383ffff */
[----:B------:R-:W-:Y:S05]  /*355c0*/  BRA `(.L_x_589) ;  /* 0xffffff9000087947 */ /* 0x000fea000383ffff */
.L_x_350:
[----:B-1234-:R-:W-:-:S04]  /*355d0*/  IMAD.U32 R3, RZ, RZ, UR4 ;  /* 0x00000004ff037e24 */ /* 0x01efc8000f8e00ff */
[----:B------:R1:W2:Y:S03]  /*355e0*/  SYNCS.PHASECHK.TRANS64.TRYWAIT P1, [R3+URZ+0x344d0], R8 ;  /* 0x0344d008030075a7 */ /* 0x0002a6000802017f */
[----:B--2---:R-:W-:Y:S05]  /*355f0*/  @!P1 NANOSLEEP.SYNCS 0x989680 ;  /* 0x009896800000995d */ /* 0x004fea0003900000 */
[----:B------:R-:W2:Y:S02]  /*35600*/  @!P1 SYNCS.PHASECHK.TRANS64 P1, [R3+URZ+0x344d0], R8 ;  /* 0x0344d008030095a7 */ /* 0x000ea4000802007f */
[----:B--2---:R-:W-:Y:S05]  /*35610*/  @!P1 BRA `(.L_x_350) ;  /* 0xfffffffc00ec9947 */ /* 0x004fea000383ffff */
[----:B------:R-:W-:Y:S05]  /*35620*/  BRA `(.L_x_590) ;  /* 0xffffff9000447947 */ /* 0x000fea000383ffff */
.L_x_356:
[----:B-1234-:R-:W-:-:S04]  /*35630*/  MOV R3, UR4 ;  /* 0x0000000400037c02 */ /* 0x01efc80008000f00 */
[----:B------:R1:W2:Y:S03]  /*35640*/  SYNCS.PHASECHK.TRANS64.TRYWAIT P1, [R3+URZ+0x344d8], R8 ;  /* 0x0344d808030075a7 */ /* 0x0002a6000802017f */
[----:B--2---:R-:W-:Y:S05]  /*35650*/  @!P1 NANOSLEEP.SYNCS 0x989680 ;  /* 0x009896800000995d */ /* 0x004fea0003900000 */
[----:B------:R-:W2:Y:S02]  /*35660*/  @!P1 SYNCS.PHASECHK.TRANS64 P1, [R3+URZ+0x344d8], R8 ;  /* 0x0344d808030095a7 */ /* 0x000ea4000802007f */
[----:B--2---:R-:W-:Y:S05]  /*35670*/  @!P1 BRA `(.L_x_356) ;  /* 0xfffffffc00ec9947 */ /* 0x004fea000383ffff */
[----:B------:R-:W-:Y:S05]  /*35680*/  BRA `(.L_x_591) ;  /* 0xffffff9000787947 */ /* 0x000fea000383ffff */
.L_x_362:
[----:B-1234-:R-:W-:-:S04]  /*35690*/  MOV R3, UR4 ;  /* 0x0000000400037c02 */ /* 0x01efc80008000f00 */
[----:B------:R1:W2:Y:S03]  /*356a0*/  SYNCS.PHASECHK.TRANS64.TRYWAIT P1, [R3+URZ+0x344e0], R8 ;  /* 0x0344e008030075a7 */ /* 0x0002a6000802017f */
[----:B--2---:R-:W-:Y:S05]  /*356b0*/  @!P1 NANOSLEEP.SYNCS 0x989680 ;  /* 0x009896800000995d */ /* 0x004fea0003900000 */
[----:B------:R-:W2:Y:S02]  /*356c0*/  @!P1 SYNCS.PHASECHK.TRANS64 P1, [R3+URZ+0x344e0], R8 ;  /* 0x0344e008030095a7 */ /* 0x000ea4000802007f */
[----:B--2---:R-:W-:Y:S05]  /*356d0*/  @!P1 BRA `(.L_x_362) ;  /* 0xfffffffc00ec9947 */ /* 0x004fea000383ffff */
[----:B------:R-:W-:Y:S05]  /*356e0*/  BRA `(.L_x_592) ;  /* 0xffffff9000b07947 */ /* 0x000fea000383ffff */
.L_x_368:
[----:B-1234-:R-:W-:-:S04]  /*356f0*/  MOV R3, UR4 ;  /* 0x0000000400037c02 */ /* 0x01efc80008000f00 */
[----:B------:R1:W2:Y:S03]  /*35700*/  SYNCS.PHASECHK.TRANS64.TRYWAIT P1, [R3+URZ+0x344e8], R8 ;  /* 0x0344e808030075a7 */ /* 0x0002a6000802017f */
[----:B--2---:R-:W-:Y:S05]  /*35710*/  @!P1 NANOSLEEP.SYNCS 0x989680 ;  /* 0x009896800000995d */ /* 0x004fea0003900000 */
[----:B------:R-:W2:Y:S02]  /*35720*/  @!P1 SYNCS.PHASECHK.TRANS64 P1, [R3+URZ+0x344e8], R8 ;  /* 0x0344e808030095a7 */ /* 0x000ea4000802007f */
[----:B--2---:R-:W-:Y:S05]  /*35730*/  @!P1 BRA `(.L_x_368) ;  /* 0xfffffffc00ec9947 */ /* 0x004fea000383ffff */
[----:B------:R-:W-:Y:S05]  /*35740*/  BRA `(.L_x_593) ;  /* 0xffffff9000e87947 */ /* 0x000fea000383ffff */
.L_x_374:
[----:B-1234-:R-:W-:-:S04]  /*35750*/  IMAD.U32 R3, RZ, RZ, UR4 ;  /* 0x00000004ff037e24 */ /* 0x01efc8000f8e00ff */
[----:B------:R1:W2:Y:S03]  /*35760*/  SYNCS.PHASECHK.TRANS64.TRYWAIT P1, [R3+URZ+0x344d0], R2 ;  /* 0x0344d002030075a7 */ /* 0x0002a6000802017f */
[----:B--2---:R-:W-:Y:S05]  /*35770*/  @!P1 NANOSLEEP.SYNCS 0x989680 ;  /* 0x009896800000995d */ /* 0x004fea0003900000 */
[----:B------:R-:W2:Y:S02]  /*35780*/  @!P1 SYNCS.PHASECHK.TRANS64 P1, [R3+URZ+0x344d0], R2 ;  /* 0x0344d002030095a7 */ /* 0x000ea4000802007f */
[----:B--2---:R-:W-:Y:S05]  /*35790*/  @!P1 BRA `(.L_x_374) ;  /* 0xfffffffc00ec9947 */ /* 0x004fea000383ffff */
[----:B------:R-:W-:Y:S05]  /*357a0*/  BRA `(.L_x_594) ;  /* 0xffffff9400247947 */ /* 0x000fea000383ffff */
.L_x_380:
[----:B-1234-:R-:W-:-:S04]  /*357b0*/  MOV R3, UR4 ;  /* 0x0000000400037c02 */ /* 0x01efc80008000f00 */
[----:B------:R1:W2:Y:S03]  /*357c0*/  SYNCS.PHASECHK.TRANS64.TRYWAIT P1, [R3+URZ+0x344d8], R2 ;  /* 0x0344d802030075a7 */ /* 0x0002a6000802017f */
[----:B--2---:R-:W-:Y:S05]  /*357d0*/  @!P1 NANOSLEEP.SYNCS 0x989680 ;  /* 0x009896800000995d */ /* 0x004fea0003900000 */
[----:B------:R-:W2:Y:S02]  /*357e0*/  @!P1 SYNCS.PHASECHK.TRANS64 P1, [R3+URZ+0x344d8], R2 ;  /* 0x0344d802030095a7 */ /* 0x000ea4000802007f */
[----:B--2---:R-:W-:Y:S05]  /*357f0*/  @!P1 BRA `(.L_x_380) ;  /* 0xfffffffc00ec9947 */ /* 0x004fea000383ffff */
[----:B------:R-:W-:Y:S05]  /*35800*/  BRA `(.L_x_595) ;  /* 0xffffff9400587947 */ /* 0x000fea000383ffff */
.L_x_386:
[----:B-1234-:R-:W-:-:S04]  /*35810*/  MOV R3, UR4 ;  /* 0x0000000400037c02 */ /* 0x01efc80008000f00 */
[----:B------:R1:W2:Y:S03]  /*35820*/  SYNCS.PHASECHK.TRANS64.TRYWAIT P1, [R3+URZ+0x344e0], R2 ;  /* 0x0344e002030075a7 */ /* 0x0002a6000802017f */
[----:B--2---:R-:W-:Y:S05]  /*35830*/  @!P1 NANOSLEEP.SYNCS 0x989680 ;  /* 0x009896800000995d */ /* 0x004fea0003900000 */
[----:B------:R-:W2:Y:S02]  /*35840*/  @!P1 SYNCS.PHASECHK.TRANS64 P1, [R3+URZ+0x344e0], R2 ;  /* 0x0344e002030095a7 */ /* 0x000ea4000802007f */
[----:B--2---:R-:W-:Y:S05]  /*35850*/  @!P1 BRA `(.L_x_386) ;  /* 0xfffffffc00ec9947 */ /* 0x004fea000383ffff */
[----:B------:R-:W-:Y:S05]  /*35860*/  BRA `(.L_x_596) ;  /* 0xffffff9400907947 */ /* 0x000fea000383ffff */
.L_x_392:
[----:B-1234-:R-:W-:-:S04]  /*35870*/  MOV R3, UR4 ;  /* 0x0000000400037c02 */ /* 0x01efc80008000f00 */
[----:B------:R1:W2:Y:S03]  /*35880*/  SYNCS.PHASECHK.TRANS64.TRYWAIT P1, [R3+URZ+0x344e8], R2 ;  /* 0x0344e802030075a7 */ /* 0x0002a6000802017f */
[----:B--2---:R-:W-:Y:S05]  /*35890*/  @!P1 NANOSLEEP.SYNCS 0x989680 ;  /* 0x009896800000995d */ /* 0x004fea0003900000 */
[----:B------:R-:W2:Y:S02]  /*358a0*/  @!P1 SYNCS.PHASECHK.TRANS64 P1, [R3+URZ+0x344e8], R2 ;  /* 0x0344e802030095a7 */ /* 0x000ea4000802007f */
[----:B--2---:R-:W-:Y:S05]  /*358b0*/  @!P1 BRA `(.L_x_392) ;  /* 0xfffffffc00ec9947 */ /* 0x004fea000383ffff */
[----:B------:R-:W-:Y:S05]  /*358c0*/  BRA `(.L_x_597) ;  /* 0xffffff9400c87947 */ /* 0x000fea000383ffff */
.L_x_398:
[----:B-1234-:R-:W-:-:S04]  /*358d0*/  IMAD.U32 R3, RZ, RZ, UR4 ;  /* 0x00000004ff037e24 */ /* 0x01efc8000f8e00ff */
[----:B------:R1:W2:Y:S03]  /*358e0*/  SYNCS.PHASECHK.TRANS64.TRYWAIT P1, [R3+URZ+0x344d0], R8 ;  /* 0x0344d008030075a7 */ /* 0x0002a6000802017f */
[----:B--2---:R-:W-:Y:S05]  /*358f0*/  @!P1 NANOSLEEP.SYNCS 0x989680 ;  /* 0x009896800000995d */ /* 0x004fea0003900000 */
[----:B------:R-:W2:Y:S02]  /*35900*/  @!P1 SYNCS.PHASECHK.TRANS64 P1, [R3+URZ+0x344d0], R8 ;  /* 0x0344d008030095a7 */ /* 0x000ea4000802007f */
[----:B--2---:R-:W-:Y:S05]  /*35910*/  @!P1 BRA `(.L_x_398) ;  /* 0xfffffffc00ec9947 */ /* 0x004fea000383ffff */
[----:B------:R-:W-:Y:S05]  /*35920*/  BRA `(.L_x_598) ;  /* 0xffffff9800047947 */ /* 0x000fea000383ffff */
.L_x_404:
[----:B-1234-:R-:W-:-:S04]  /*35930*/  MOV R3, UR4 ;  /* 0x0000000400037c02 */ /* 0x01efc80008000f00 */
[----:B------:R1:W2:Y:S03]  /*35940*/  SYNCS.PHASECHK.TRANS64.TRYWAIT P1, [R3+URZ+0x344d8], R8 ;  /* 0x0344d808030075a7 */ /* 0x0002a6000802017f */
[----:B--2---:R-:W-:Y:S05]  /*35950*/  @!P1 NANOSLEEP.SYNCS 0x989680 ;  /* 0x009896800000995d */ /* 0x004fea0003900000 */
[----:B------:R-:W2:Y:S02]  /*35960*/  @!P1 SYNCS.PHASECHK.TRANS64 P1, [R3+URZ+0x344d8], R8 ;  /* 0x0344d808030095a7 */ /* 0x000ea4000802007f */
[----:B--2---:R-:W-:Y:S05]  /*35970*/  @!P1 BRA `(.L_x_404) ;  /* 0xfffffffc00ec9947 */ /* 0x004fea000383ffff */
[----:B------:R-:W-:Y:S05]  /*35980*/  BRA `(.L_x_599) ;  /* 0xffffff9800387947 */ /* 0x000fea000383ffff */
.L_x_410:
[----:B-1234-:R-:W-:-:S04]  /*35990*/  MOV R3, UR4 ;  /* 0x0000000400037c02 */ /* 0x01efc80008000f00 */
[----:B------:R1:W2:Y:S03]  /*359a0*/  SYNCS.PHASECHK.TRANS64.TRYWAIT P1, [R3+URZ+0x344e0], R8 ;  /* 0x0344e008030075a7 */ /* 0x0002a6000802017f */
[----:B--2---:R-:W-:Y:S05]  /*359b0*/  @!P1 NANOSLEEP.SYNCS 0x989680 ;  /* 0x009896800000995d */ /* 0x004fea0003900000 */
[----:B------:R-:W2:Y:S02]  /*359c0*/  @!P1 SYNCS.PHASECHK.TRANS64 P1, [R3+URZ+0x344e0], R8 ;  /* 0x0344e008030095a7 */ /* 0x000ea4000802007f */
[----:B--2---:R-:W-:Y:S05]  /*359d0*/  @!P1 BRA `(.L_x_410) ;  /* 0xfffffffc00ec9947 */ /* 0x004fea000383ffff */
[----:B------:R-:W-:Y:S05]  /*359e0*/  BRA `(.L_x_600) ;  /* 0xffffff9800707947 */ /* 0x000fea000383ffff */
.L_x_416:
[----:B-1234-:R-:W-:-:S04]  /*359f0*/  MOV R3, UR4 ;  /* 0x0000000400037c02 */ /* 0x01efc80008000f00 */
[----:B------:R1:W2:Y:S03]  /*35a00*/  SYNCS.PHASECHK.TRANS64.TRYWAIT P1, [R3+URZ+0x344e8], R8 ;  /* 0x0344e808030075a7 */ /* 0x0002a6000802017f */
[----:B--2---:R-:W-:Y:S05]  /*35a10*/  @!P1 NANOSLEEP.SYNCS 0x989680 ;  /* 0x009896800000995d */ /* 0x004fea0003900000 */
[----:B------:R-:W2:Y:S02]  /*35a20*/  @!P1 SYNCS.PHASECHK.TRANS64 P1, [R3+URZ+0x344e8], R8 ;  /* 0x0344e808030095a7 */ /* 0x000ea4000802007f */
[----:B--2---:R-:W-:Y:S05]  /*35a30*/  @!P1 BRA `(.L_x_416) ;  /* 0xfffffffc00ec9947 */ /* 0x004fea000383ffff */
[----:B------:R-:W-:Y:S05]  /*35a40*/  BRA `(.L_x_601) ;  /* 0xffffff9800a87947 */ /* 0x000fea000383ffff */
.L_x_422:
[----:B-1234-:R-:W-:-:S04]  /*35a50*/  IMAD.U32 R3, RZ, RZ, UR4 ;  /* 0x00000004ff037e24 */ /* 0x01efc8000f8e00ff */
[----:B------:R1:W2:Y:S03]  /*35a60*/  SYNCS.PHASECHK.TRANS64.TRYWAIT P1, [R3+URZ+0x344d0], R2 ;  /* 0x0344d002030075a7 */ /* 0x0002a6000802017f */
[----:B--2---:R-:W-:Y:S05]  /*35a70*/  @!P1 NANOSLEEP.SYNCS 0x989680 ;  /* 0x009896800000995d */ /* 0x004fea0003900000 */
[----:B------:R-:W2:Y:S02]  /*35a80*/  @!P1 SYNCS.PHASECHK.TRANS64 P1, [R3+URZ+0x344d0], R2 ;  /* 0x0344d002030095a7 */ /* 0x000ea4000802007f */
[----:B--2---:R-:W-:Y:S05]  /*35a90*/  @!P1 BRA `(.L_x_422) ;  /* 0xfffffffc00ec9947 */ /* 0x004fea000383ffff */
[----:B------:R-:W-:Y:S05]  /*35aa0*/  BRA `(.L_x_602) ;  /* 0xffffff9800e47947 */ /* 0x000fea000383ffff */
.L_x_428:
[----:B-1234-:R-:W-:-:S04]  /*35ab0*/  MOV R3, UR4 ;  /* 0x0000000400037c02 */ /* 0x01efc80008000f00 */
[----:B------:R1:W2:Y:S03]  /*35ac0*/  SYNCS.PHASECHK.TRANS64.TRYWAIT P1, [R3+URZ+0x344d8], R2 ;  /* 0x0344d802030075a7 */ /* 0x0002a6000802017f */
[----:B--2---:R-:W-:Y:S05]  /*35ad0*/  @!P1 NANOSLEEP.SYNCS 0x989680 ;  /* 0x009896800000995d */ /* 0x004fea0003900000 */
[----:B------:R-:W2:Y:S02]  /*35ae0*/  @!P1 SYNCS.PHASECHK.TRANS64 P1, [R3+URZ+0x344d8], R2 ;  /* 0x0344d802030095a7 */ /* 0x000ea4000802007f */
[----:B--2---:R-:W-:Y:S05]  /*35af0*/  @!P1 BRA `(.L_x_428) ;  /* 0xfffffffc00ec9947 */ /* 0x004fea000383ffff */
[----:B------:R-:W-:Y:S05]  /*35b00*/  BRA `(.L_x_603) ;  /* 0xffffff9c00187947 */ /* 0x000fea000383ffff */
.L_x_434:
[----:B-1234-:R-:W-:-:S04]  /*35b10*/  MOV R3, UR4 ;  /* 0x0000000400037c02 */ /* 0x01efc80008000f00 */
[----:B------:R1:W2:Y:S03]  /*35b20*/  SYNCS.PHASECHK.TRANS64.TRYWAIT P1, [R3+URZ+0x344e0], R2 ;  /* 0x0344e002030075a7 */ /* 0x0002a6000802017f */
[----:B--2---:R-:W-:Y:S05]  /*35b30*/  @!P1 NANOSLEEP.SYNCS 0x989680 ;  /* 0x009896800000995d */ /* 0x004fea0003900000 */
[----:B------:R-:W2:Y:S02]  /*35b40*/  @!P1 SYNCS.PHASECHK.TRANS64 P1, [R3+URZ+0x344e0], R2 ;  /* 0x0344e002030095a7 */ /* 0x000ea4000802007f */
[----:B--2---:R-:W-:Y:S05]  /*35b50*/  @!P1 BRA `(.L_x_434) ;  /* 0xfffffffc00ec9947 */ /* 0x004fea000383ffff */
[----:B------:R-:W-:Y:S05]  /*35b60*/  BRA `(.L_x_604) ;  /* 0xffffff9c00507947 */ /* 0x000fea000383ffff */
.L_x_440:
[----:B-1234-:R-:W-:-:S04]  /*35b70*/  MOV R3, UR4 ;  /* 0x0000000400037c02 */ /* 0x01efc80008000f00 */
[----:B------:R1:W2:Y:S03]  /*35b80*/  SYNCS.PHASECHK.TRANS64.TRYWAIT P1, [R3+URZ+0x344e8], R2 ;  /* 0x0344e802030075a7 */ /* 0x0002a6000802017f */
[----:B--2---:R-:W-:Y:S05]  /*35b90*/  @!P1 NANOSLEEP.SYNCS 0x989680 ;  /* 0x009896800000995d */ /* 0x004fea0003900000 */
[----:B------:R-:W2:Y:S02]  /*35ba0*/  @!P1 SYNCS.PHASECHK.TRANS64 P1, [R3+URZ+0x344e8], R2 ;  /* 0x0344e802030095a7 */ /* 0x000ea4000802007f */
[----:B--2---:R-:W-:Y:S05]  /*35bb0*/  @!P1 BRA `(.L_x_440) ;  /* 0xfffffffc00ec9947 */ /* 0x004fea000383ffff */
[----:B------:R-:W-:Y:S05]  /*35bc0*/  BRA `(.L_x_605) ;  /* 0xffffff9c008c7947 */ /* 0x000fea000383ffff */
.L_x_455:
[----:B-1----:R-:W-:-:S04]  /*35bd0*/  IMAD.U32 R3, RZ, RZ, UR4 ;  /* 0x00000004ff037e24 */ /* 0x002fc8000f8e00ff */
[----:B------:R1:W2:Y:S03]  /*35be0*/  SYNCS.PHASECHK.TRANS64.TRYWAIT P0, [R3+URZ+0x344d0], R8 ;  /* 0x0344d008030075a7 */ /* 0x0002a6000800017f */
[----:B--2---:R-:W-:Y:S05]  /*35bf0*/  @!P0 NANOSLEEP.SYNCS 0x989680 ;  /* 0x009896800000895d */ /* 0x004fea0003900000 */
[----:B------:R-:W2:Y:S02]  /*35c00*/  @!P0 SYNCS.PHASECHK.TRANS64 P0, [R3+URZ+0x344d0], R8 ;  /* 0x0344d008030085a7 */ /* 0x000ea4000800007f */
[----:B--2---:R-:W-:Y:S05]  /*35c10*/  @!P0 BRA `(.L_x_455) ;  /* 0xfffffffc00ec8947 */ /* 0x004fea000383ffff */
[----:B------:R-:W-:Y:S05]  /*35c20*/  BRA `(.L_x_606) ;  /* 0xffffffa400147947 */ /* 0x000fea000383ffff */
.L_x_457:
[----:B-1----:R-:W-:-:S04]  /*35c30*/  MOV R3, UR4 ;  /* 0x0000000400037c02 */ /* 0x002fc80008000f00 */
[----:B------:R1:W2:Y:S03]  /*35c40*/  SYNCS.PHASECHK.TRANS64.TRYWAIT P0, [R3+URZ+0x344d8], R8 ;  /* 0x0344d808030075a7 */ /* 0x0002a6000800017f */
[----:B--2---:R-:W-:Y:S05]  /*35c50*/  @!P0 NANOSLEEP.SYNCS 0x989680 ;  /* 0x009896800000895d */ /* 0x004fea0003900000 */
[----:B------:R-:W2:Y:S02]  /*35c60*/  @!P0 SYNCS.PHASECHK.TRANS64 P0, [R3+URZ+0x344d8], R8 ;  /* 0x0344d808030085a7 */ /* 0x000ea4000800007f */
[----:B--2---:R-:W-:Y:S05]  /*35c70*/  @!P0 BRA `(.L_x_457) ;  /* 0xfffffffc00ec8947 */ /* 0x004fea000383ffff */
[----:B------:R-:W-:Y:S05]  /*35c80*/  BRA `(.L_x_607) ;  /* 0xffffffa4000c7947 */ /* 0x000fea000383ffff */
.L_x_459:
[----:B-1----:R-:W-:-:S04]  /*35c90*/  MOV R3, UR4 ;  /* 0x0000000400037c02 */ /* 0x002fc80008000f00 */
[----:B------:R1:W2:Y:S03]  /*35ca0*/  SYNCS.PHASECHK.TRANS64.TRYWAIT P0, [R3+URZ+0x344e0], R8 ;  /* 0x0344e008030075a7 */ /* 0x0002a6000800017f */
[----:B--2---:R-:W-:Y:S05]  /*35cb0*/  @!P0 NANOSLEEP.SYNCS 0x989680 ;  /* 0x009896800000895d */ /* 0x004fea0003900000 */
[----:B------:R-:W2:Y:S02]  /*35cc0*/  @!P0 SYNCS.PHASECHK.TRANS64 P0, [R3+URZ+0x344e0], R8 ;  /* 0x0344e008030085a7 */ /* 0x000ea4000800007f */
[----:B--2---:R-:W-:Y:S05]  /*35cd0*/  @!P0 BRA `(.L_x_459) ;  /* 0xfffffffc00ec8947 */ /* 0x004fea000383ffff */
[----:B------:R-:W-:Y:S05]  /*35ce0*/  BRA `(.L_x_608) ;  /* 0xffffffa400047947 */ /* 0x000fea000383ffff */
.L_x_471:
[----:B------:R-:W-:Y:S01]  /*35cf0*/  BSSY B1, `(.L_x_609) ;  /* 0x0000006000017945 */ /* 0x000fe20003800000 */
[----:B------:R-:W-:-:S07]  /*35d00*/  MOV R15, 0xffffffff ;  /* 0xffffffff000f7802 */ /* 0x000fce0000000f00 */
[----:B------:R-:W-:Y:S05]  /*35d10*/  WARPSYNC.COLLECTIVE R15, `(.L_x_610) ;  /* 0x000000000f0c7348 */ /* 0x000fea0003c00000 */
[----:B------:R-:W-:Y:S02]  /*35d20*/  ELECT P6, UR62, PT ;  /* 0x00000000003e782f */ /* 0x000fe400038c0000 */
[----:B------:R-:W-:Y:S01]  /*35d30*/  MOV R14, UR62 ;  /* 0x0000003e000e7c02 */ /* 0x000fe20008000f00 */
[----:B------:R-:W-:Y:S10]  /*35d40*/  ENDCOLLECTIVE ;  /* 0x000000000000791b */ /* 0x000ff40003800000 */
.L_x_610:
[----:B------:R-:W-:Y:S05]  /*35d50*/  BSYNC B1 ;  /* 0x0000000000017941 */ /* 0x000fea0003800000 */
.L_x_609:
[----:B------:R-:W-:Y:S05]  /*35d60*/  BRA `(.L_x_611) ;  /* 0xffffffb0000c7947 */ /* 0x000fea000383ffff */
.L_x_474:
[----:B--2---:R2:W3:Y:S02]  /*35d70*/  SYNCS.PHASECHK.TRANS64.TRYWAIT P0, [R8+URZ+0x34498], R5 ;  /* 0x03449805080075a7 */ /* 0x0044e4000800017f */
[----:B---3--:R-:W-:Y:S05]  /*35d80*/  @!P0 NANOSLEEP.SYNCS 0x989680 ;  /* 0x009896800000895d */ /* 0x008fea0003900000 */
[----:B------:R-:W3:Y:S02]  /*35d90*/  @!P0 SYNCS.PHASECHK.TRANS64 P0, [R8+URZ+0x34498], R5 ;  /* 0x03449805080085a7 */ /* 0x000ee4000800007f */
[----:B---3--:R-:W-:Y:S05]  /*35da0*/  @!P0 BRA `(.L_x_474) ;  /* 0xfffffffc00f08947 */ /* 0x008fea000383ffff */
[----:B------:R-:W-:Y:S05]  /*35db0*/  BRA `(.L_x_612) ;  /* 0xffffffb000347947 */ /* 0x000fea000383ffff */
.L_x_480:
[----:B-1----:R1:W2:Y:S02]  /*35dc0*/  SYNCS.PHASECHK.TRANS64.TRYWAIT P0, [R3+URZ+0x34400], R2 ;  /* 0x03440002030075a7 */ /* 0x0022a4000800017f */
[----:B--2---:R-:W-:Y:S05]  /*35dd0*/  @!P0 NANOSLEEP.SYNCS 0x989680 ;  /* 0x009896800000895d */ /* 0x004fea0003900000 */
[----:B------:R-:W2:Y:S02]  /*35de0*/  @!P0 SYNCS.PHASECHK.TRANS64 P0, [R3+URZ+0x34400], R2 ;  /* 0x03440002030085a7 */ /* 0x000ea4000800007f */
[----:B--2---:R-:W-:Y:S05]  /*35df0*/  @!P0 BRA `(.L_x_480) ;  /* 0xfffffffc00f08947 */ /* 0x004fea000383ffff */
[----:B------:R-:W-:Y:S05]  /*35e00*/  BRA `(.L_x_613) ;  /* 0xffffffb000f87947 */ /* 0x000fea000383ffff */
.L_x_483:
[----:B------:R-:W-:Y:S01]  /*35e10*/  BSSY B1, `(.L_x_614) ;  /* 0x0000006000017945 */ /* 0x000fe20003800000 */
[----:B------:R-:W-:-:S07]  /*35e20*/  IMAD.MOV.U32 R15, RZ, RZ, -0x1 ;  /* 0xffffffffff0f7424 */ /* 0x000fce00078e00ff */
[----:B-1---5:R-:W-:Y:S05]  /*35e30*/  WARPSYNC.COLLECTIVE R15, `(.L_x_615) ;  /* 0x000000000f0c7348 */ /* 0x022fea0003c00000 */
[----:B------:R-:W-:Y:S02]  /*35e40*/  ELECT P6, UR62, PT ;  /* 0x00000000003e782f */ /* 0x000fe400038c0000 */
[----:B------:R-:W-:Y:S01]  /*35e50*/  MOV R14, UR62 ;  /* 0x0000003e000e7c02 */ /* 0x000fe20008000f00 */
[----:B-1---5:R-:W-:Y:S10]  /*35e60*/  ENDCOLLECTIVE ;  /* 0x000000000000791b */ /* 0x022ff40003800000 */
.L_x_615:
[----:B------:R-:W-:Y:S05]  /*35e70*/  BSYNC B1 ;  /* 0x0000000000017941 */ /* 0x000fea0003800000 */
.L_x_614:
[----:B------:R-:W-:Y:S05]  /*35e80*/  BRA `(.L_x_616) ;  /* 0xffffffb400407947 */ /* 0x000fea000383ffff */
.L_x_486:
[----:B------:R-:W-:Y:S01]  /*35e90*/  BSSY B1, `(.L_x_617) ;  /* 0x0000005000017945 */ /* 0x000fe20003800000 */
[----:B--2---:R-:W-:-:S07]  /*35ea0*/  MOV R15, 0xffffffff ;  /* 0xffffffff000f7802 */ /* 0x004fce0000000f00 */
[----:B-1---5:R-:W-:Y:S05]  /*35eb0*/  WARPSYNC.COLLECTIVE R15, `(.L_x_618) ;  /* 0x000000000f087348 */ /* 0x022fea0003c00000 */
[----:B------:R-:W-:Y:S01]  /*35ec0*/  NOP ;  /* 0x0000000000007918 */ /* 0x000fe20000000000 */
[----:B-1---5:R-:W-:Y:S01]  /*35ed0*/  ENDCOLLECTIVE ;  /* 0x000000000000791b */ /* 0x022fe20003800000 */
.L_x_618:
[----:B------:R-:W-:Y:S05]  /*35ee0*/  BSYNC B1 ;  /* 0x0000000000017941 */ /* 0x000fea0003800000 */
.L_x_617:
[----:B------:R-:W-:-:S07]  /*35ef0*/  MOV R15, 0xffffffff ;  /* 0xffffffff000f7802 */ /* 0x000fce0000000f00 */
[----:B------:R-:W-:Y:S05]  /*35f00*/  WARPSYNC.COLLECTIVE R15, `(.L_x_619) ;  /* 0x000000000f0c7348 */ /* 0x000fea0003c00000 */
[----:B------:R-:W-:Y:S02]  /*35f10*/  ELECT P6, UR62, PT ;  /* 0x00000000003e782f */ /* 0x000fe400038c0000 */
[----:B------:R-:W-:Y:S01]  /*35f20*/  MOV R14, UR62 ;  /* 0x0000003e000e7c02 */ /* 0x000fe20008000f00 */
[----:B------:R-:W-:Y:S10]  /*35f30*/  ENDCOLLECTIVE ;  /* 0x000000000000791b */ /* 0x000ff40003800000 */
.L_x_619:
[----:B------:R-:W-:Y:S05]  /*35f40*/  BRA `(.L_x_620) ;  /* 0xffffffb800607947 */ /* 0x000fea000383ffff */
.L_x_489:
[----:B------:R-:W-:Y:S01]  /*35f50*/  BSSY B0, `(.L_x_621) ;  /* 0x0000006000007945 */ /* 0x000fe20003800000 */
[----:B------:R-:W-:-:S07]  /*35f60*/  MOV R15, 0xffffffff ;  /* 0xffffffff000f7802 */ /* 0x000fce0000000f00 */
[----:B-----5:R-:W-:Y:S05]  /*35f70*/  WARPSYNC.COLLECTIVE R15, `(.L_x_622) ;  /* 0x000000000f0c7348 */ /* 0x020fea0003c00000 */
[----:B-----5:R-:W-:Y:S02]  /*35f80*/  ELECT P6, UR62, PT ;  /* 0x00000000003e782f */ /* 0x020fe400038c0000 */
[----:B------:R-:W-:Y:S01]  /*35f90*/  MOV R14, UR62 ;  /* 0x0000003e000e7c02 */ /* 0x000fe20008000f00 */
[----:B------:R-:W-:Y:S10]  /*35fa0*/  ENDCOLLECTIVE ;  /* 0x000000000000791b */ /* 0x000ff40003800000 */
.L_x_622:
[----:B------:R-:W-:Y:S05]  /*35fb0*/  BSYNC B0 ;  /* 0x0000000000007941 */ /* 0x000fea0003800000 */
.L_x_621:
[----:B------:R-:W-:Y:S05]  /*35fc0*/  BRA `(.L_x_623) ;  /* 0xffffffb800b07947 */ /* 0x000fea000383ffff */
.L_x_493:
[----:B-1----:R1:W2:Y:S02]  /*35fd0*/  SYNCS.PHASECHK.TRANS64.TRYWAIT P0, [R7+URZ], R2 ;  /* 0x00000002070075a7 */ /* 0x0022a4000800017f */
[----:B--2---:R-:W-:Y:S05]  /*35fe0*/  @!P0 NANOSLEEP.SYNCS 0x989680 ;  /* 0x009896800000895d */ /* 0x004fea0003900000 */
[----:B------:R-:W2:Y:S02]  /*35ff0*/  @!P0 SYNCS.PHASECHK.TRANS64 P0, [R7+URZ], R2 ;  /* 0x00000002070085a7 */ /* 0x000ea4000800007f */
[----:B--2---:R-:W-:Y:S05]  /*36000*/  @!P0 BRA `(.L_x_493) ;  /* 0xfffffffc00f08947 */ /* 0x004fea000383ffff */
[----:B------:R-:W-:Y:S05]  /*36010*/  BRA `(.L_x_624) ;  /* 0xffffffb800ec7947 */ /* 0x000fea000383ffff */
.L_x_494:
[----:B-1----:R1:W2:Y:S02]  /*36020*/  SYNCS.PHASECHK.TRANS64.TRYWAIT P0, [R9+URZ], R4 ;  /* 0x00000004090075a7 */ /* 0x0022a4000800017f */
[----:B--2---:R-:W-:Y:S05]  /*36030*/  @!P0 NANOSLEEP.SYNCS 0x989680 ;  /* 0x009896800000895d */ /* 0x004fea0003900000 */
[----:B------:R-:W2:Y:S02]  /*36040*/  @!P0 SYNCS.PHASECHK.TRANS64 P0, [R9+URZ], R4 ;  /* 0x00000004090085a7 */ /* 0x000ea4000800007f */
[----:B--2---:R-:W-:Y:S05]  /*36050*/  @!P0 BRA `(.L_x_494) ;  /* 0xfffffffc00f08947 */ /* 0x004fea000383ffff */
[----:B------:R-:W-:Y:S05]  /*36060*/  BRA `(.L_x_625) ;  /* 0xffffffb800f47947 */ /* 0x000fea000383ffff */
.L_x_512:
[----:B-1----:R1:W3:Y:S02]  /*36070*/  SYNCS.PHASECHK.TRANS64.TRYWAIT P2, [R12+URZ+0x34440], R3 ;  /* 0x034440030c0075a7 */ /* 0x0022e4000804017f */
[----:B---3--:R-:W-:Y:S05]  /*36080*/  @!P2 NANOSLEEP.SYNCS 0x989680 ;  /* 0x009896800000a95d */ /* 0x008fea0003900000 */
[----:B------:R-:W3:Y:S02]  /*36090*/  @!P2 SYNCS.PHASECHK.TRANS64 P2, [R12+URZ+0x34440], R3 ;  /* 0x034440030c00a5a7 */ /* 0x000ee4000804007f */
[----:B---3--:R-:W-:Y:S05]  /*360a0*/  @!P2 BRA `(.L_x_512) ;  /* 0xfffffffc00f0a947 */ /* 0x008fea000383ffff */
[----:B------:R-:W-:Y:S05]  /*360b0*/  BRA `(.L_x_626) ;  /* 0xffffffd800107947 */ /* 0x000fea000383ffff */
.L_x_518:
[----:B-1----:R1:W2:Y:S02]  /*360c0*/  SYNCS.PHASECHK.TRANS64.TRYWAIT P0, [R3+URZ+0x34440], R0 ;  /* 0x03444000030075a7 */ /* 0x0022a4000800017f */
[----:B--2---:R-:W-:Y:S05]  /*360d0*/  @!P0 NANOSLEEP.SYNCS 0x989680 ;  /* 0x009896800000895d */ /* 0x004fea0003900000 */
[----:B------:R-:W2:Y:S02]  /*360e0*/  @!P0 SYNCS.PHASECHK.TRANS64 P0, [R3+URZ+0x34440], R0 ;  /* 0x03444000030085a7 */ /* 0x000ea4000800007f */
[----:B--2---:R-:W-:Y:S05]  /*360f0*/  @!P0 BRA `(.L_x_518) ;  /* 0xfffffffc00f08947 */ /* 0x004fea000383ffff */
[----:B------:R-:W-:Y:S05]  /*36100*/  BRA `(.L_x_627) ;  /* 0xffffffd800787947 */ /* 0x000fea000383ffff */
.L_x_520:
[----:B-1----:R1:W2:Y:S02]  /*36110*/  SYNCS.PHASECHK.TRANS64.TRYWAIT P0, [R3+URZ+0x34440], R0 ;  /* 0x03444000030075a7 */ /* 0x0022a4000800017f */
[----:B--2---:R-:W-:Y:S05]  /*36120*/  @!P0 NANOSLEEP.SYNCS 0x989680 ;  /* 0x009896800000895d */ /* 0x004fea0003900000 */
[----:B------:R-:W2:Y:S02]  /*36130*/  @!P0 SYNCS.PHASECHK.TRANS64 P0, [R3+URZ+0x34440], R0 ;  /* 0x03444000030085a7 */ /* 0x000ea4000800007f */
[----:B--2---:R-:W-:Y:S05]  /*36140*/  @!P0 BRA `(.L_x_520) ;  /* 0xfffffffc00f08947 */ /* 0x004fea000383ffff */
[----:B------:R-:W-:Y:S05]  /*36150*/  BRA `(.L_x_628) ;  /* 0xffffffd800907947 */ /* 0x000fea000383ffff */
.L_x_522:
[----:B-1----:R1:W2:Y:S02]  /*36160*/  SYNCS.PHASECHK.TRANS64.TRYWAIT P0, [R3+URZ+0x34440], R0 ;  /* 0x03444000030075a7 */ /* 0x0022a4000800017f */
[----:B--2---:R-:W-:Y:S05]  /*36170*/  @!P0 NANOSLEEP.SYNCS 0x989680 ;  /* 0x009896800000895d */ /* 0x004fea0003900000 */
[----:B------:R-:W2:Y:S02]  /*36180*/  @!P0 SYNCS.PHASECHK.TRANS64 P0, [R3+URZ+0x34440], R0 ;  /* 0x03444000030085a7 */ /* 0x000ea4000800007f */
[----:B--2---:R-:W-:Y:S05]  /*36190*/  @!P0 BRA `(.L_x_522) ;  /* 0xfffffffc00f08947 */ /* 0x004fea000383ffff */
[----:B------:R-:W-:Y:S05]  /*361a0*/  BRA `(.L_x_629) ;  /* 0xffffffd800a87947 */ /* 0x000fea000383ffff */
.L_x_524:
[----:B-1----:R1:W2:Y:S02]  /*361b0*/  SYNCS.PHASECHK.TRANS64.TRYWAIT P0, [R3+URZ+0x34440], R0 ;  /* 0x03444000030075a7 */ /* 0x0022a4000800017f */
[----:B--2---:R-:W-:Y:S05]  /*361c0*/  @!P0 NANOSLEEP.SYNCS 0x989680 ;  /* 0x009896800000895d */ /* 0x004fea0003900000 */
[----:B------:R-:W2:Y:S02]  /*361d0*/  @!P0 SYNCS.PHASECHK.TRANS64 P0, [R3+URZ+0x34440], R0 ;  /* 0x03444000030085a7 */ /* 0x000ea4000800007f */
[----:B--2---:R-:W-:Y:S05]  /*361e0*/  @!P0 BRA `(.L_x_524) ;  /* 0xfffffffc00f08947 */ /* 0x004fea000383ffff */
[----:B------:R-:W-:Y:S05]  /*361f0*/  BRA `(.L_x_630) ;  /* 0xffffffd800c07947 */ /* 0x000fea000383ffff */
.L_x_526:
[----:B-1----:R1:W2:Y:S02]  /*36200*/  SYNCS.PHASECHK.TRANS64.TRYWAIT P0, [R3+URZ+0x34440], R0 ;  /* 0x03444000030075a7 */ /* 0x0022a4000800017f */
[----:B--2---:R-:W-:Y:S05]  /*36210*/  @!P0 NANOSLEEP.SYNCS 0x989680 ;  /* 0x009896800000895d */ /* 0x004fea0003900000 */
[----:B------:R-:W2:Y:S02]  /*36220*/  @!P0 SYNCS.PHASECHK.TRANS64 P0, [R3+URZ+0x34440], R0 ;  /* 0x03444000030085a7 */ /* 0x000ea4000800007f */
[----:B--2---:R-:W-:Y:S05]  /*36230*/  @!P0 BRA `(.L_x_526) ;  /* 0xfffffffc00f08947 */ /* 0x004fea000383ffff */
[----:B------:R-:W-:Y:S05]  /*36240*/  BRA `(.L_x_631) ;  /* 0xffffffd800d87947 */ /* 0x000fea000383ffff */
.L_x_528:
[----:B-1----:R1:W2:Y:S02]  /*36250*/  SYNCS.PHASECHK.TRANS64.TRYWAIT P0, [R3+URZ+0x34440], R0 ;  /* 0x03444000030075a7 */ /* 0x0022a4000800017f */
[----:B--2---:R-:W-:Y:S05]  /*36260*/  @!P0 NANOSLEEP.SYNCS 0x989680 ;  /* 0x009896800000895d */ /* 0x004fea0003900000 */
[----:B------:R-:W2:Y:S02]  /*36270*/  @!P0 SYNCS.PHASECHK.TRANS64 P0, [R3+URZ+0x34440], R0 ;  /* 0x03444000030085a7 */ /* 0x000ea4000800007f */
[----:B--2---:R-:W-:Y:S05]  /*36280*/  @!P0 BRA `(.L_x_528) ;  /* 0xfffffffc00f08947 */ /* 0x004fea000383ffff */
[----:B------:R-:W-:Y:S05]  /*36290*/  BRA `(.L_x_632) ;  /* 0xffffffd800f07947 */ /* 0x000fea000383ffff */
.L_x_530:
[----:B-1----:R1:W2:Y:S02]  /*362a0*/  SYNCS.PHASECHK.TRANS64.TRYWAIT P0, [R3+URZ+0x34440], R0 ;  /* 0x03444000030075a7 */ /* 0x0022a4000800017f */
[----:B--2---:R-:W-:Y:S05]  /*362b0*/  @!P0 NANOSLEEP.SYNCS 0x989680 ;  /* 0x009896800000895d */ /* 0x004fea0003900000 */
[----:B------:R-:W2:Y:S02]  /*362c0*/  @!P0 SYNCS.PHASECHK.TRANS64 P0, [R3+URZ+0x34440], R0 ;  /* 0x03444000030085a7 */ /* 0x000ea4000800007f */
[----:B--2---:R-:W-:Y:S05]  /*362d0*/  @!P0 BRA `(.L_x_530) ;  /* 0xfffffffc00f08947 */ /* 0x004fea000383ffff */
[----:B------:R-:W-:Y:S05]  /*362e0*/  BRA `(.L_x_633) ;  /* 0xffffffdc00087947 */ /* 0x000fea000383ffff */
        .weak           $__internal_0_$__cuda_sm20_div_u64
        .type           $__internal_0_$__cuda_sm20_div_u64,@function
        .size           $__internal_0_$__cuda_sm20_div_u64,(.L_x_509 - $__internal_0_$__cuda_sm20_div_u64)
$__internal_0_$__cuda_sm20_div_u64:
[----:B------:R-:W1:Y:S08]  /*362f0*/  I2F.U64.RP R3, R22 ;  /* 0x0000001600037312 */ /* 0x000e700000309000 */
[----:B-1----:R-:W1:Y:S02]  /*36300*/  MUFU.RCP R3, R3 ;  /* 0x0000000300037308 */ /* 0x002e640000001000 */
[----:B-1----:R-:W-:-:S06]  /*36310*/  VIADD R16, R3, 0x1ffffffe ;  /* 0x1ffffffe03107836 */ /* 0x002fcc0000000000 */
[----:B------:R-:W1:Y:S02]  /*36320*/  F2I.U64.TRUNC R16, R16 ;  /* 0x0000001000107311 */ /* 0x000e64000020d800 */
[----:B-1----:R-:W-:-:S04]  /*36330*/  IMAD.WIDE.U32 R18, R16, R22, RZ ;  /* 0x0000001610127225 */ /* 0x002fc800078e00ff */
[C---:B------:R-:W-:Y:S01]  /*36340*/  IMAD R11, R16.reuse, R23, R19 ;  /* 0x00000017100b7224 */ /* 0x040fe200078e0213 */
[----:B------:R-:W-:Y:S02]  /*36350*/  IADD3 R13, P1, RZ, -R18, RZ ;  /* 0x80000012ff0d7210 */ /* 0x000fe40007f3e0ff */
[----:B------:R-:W-:Y:S01]  /*36360*/  MOV R19, R16 ;  /* 0x0000001000137202 */ /* 0x000fe20000000f00 */
[----:B------:R-:W-:Y:S02]  /*36370*/  IMAD R11, R17, R22, R11 ;  /* 0x00000016110b7224 */ /* 0x000fe400078e020b */
[----:B------:R-:W-:-:S03]  /*36380*/  IMAD.HI.U32 R18, R16, R13, RZ ;  /* 0x0000000d10127227 */ /* 0x000fc600078e00ff */
[----:B------:R-:W-:-:S05]  /*36390*/  IADD3.X R11, RZ, ~R11, RZ, P1, !PT ;  /* 0x8000000bff0b7210 */ /* 0x000fca0000ffe4ff */
[----:B------:R-:W-:-:S04]  /*363a0*/  IMAD.WIDE.U32 R18, P1, R16, R11, R18 ;  /* 0x0000000b10127225 */ /* 0x000fc80007820012 */
[C---:B------:R-:W-:Y:S02]  /*363b0*/  IMAD R25, R17.reuse, R11, RZ ;  /* 0x0000000b11197224 */ /* 0x040fe400078e02ff */
[----:B------:R-:W-:-:S04]  /*363c0*/  IMAD.HI.U32 R18, P2, R17, R13, R18 ;  /* 0x0000000d11127227 */ /* 0x000fc80007840012 */
[----:B------:R-:W-:Y:S01]  /*363d0*/  IMAD.HI.U32 R3, R17, R11, RZ ;  /* 0x0000000b11037227 */ /* 0x000fe200078e00ff */
[----:B------:R-:W-:-:S04]  /*363e0*/  IADD3 R19, P3, R25, R18, RZ ;  /* 0x0000001219137210 */ /* 0x000fc80007f7e0ff */
[----:B------:R-:W-:Y:S01]  /*363f0*/  IADD3.X R3, R3, R17, RZ, P1, !PT ;  /* 0x0000001103037210 */ /* 0x000fe20000ffe4ff */
[----:B------:R-:W-:-:S03]  /*36400*/  IMAD.WIDE.U32 R16, R19, R22, RZ ;  /* 0x0000001613107225 */ /* 0x000fc600078e00ff */
[----:B------:R-:W-:Y:S01]  /*36410*/  IADD3.X R3, RZ, RZ, R3, P3, P2 ;  /* 0x000000ffff037210 */ /* 0x000fe20001fe4403 */
[----:B------:R-:W-:Y:S01]  /*36420*/  IMAD R14, R19, R23, R17 ;  /* 0x00000017130e7224 */ /* 0x000fe200078e0211 */
[----:B------:R-:W-:Y:S02]  /*36430*/  IADD3 R11, P1, RZ, -R16, RZ ;  /* 0x80000010ff0b7210 */ /* 0x000fe40007f3e0ff */
[----:B------:R-:W-:Y:S01]  /*36440*/  MOV R17, RZ ;  /* 0x000000ff00117202 */ /* 0x000fe20000000f00 */
[----:B------:R-:W-:Y:S02]  /*36450*/  IMAD R14, R3, R22, R14 ;  /* 0x00000016030e7224 */ /* 0x000fe400078e020e */
[----:B------:R-:W-:-:S04]  /*36460*/  IMAD.HI.U32 R18, R19, R11, RZ ;  /* 0x0000000b13127227 */ /* 0x000fc800078e00ff */
[----:B------:R-:W-:-:S04]  /*36470*/  IMAD.X R14, RZ, RZ, ~R14, P1 ;  /* 0x000000ffff0e7224 */ /* 0x000fc800008e0e0e */
[----:B------:R-:W-:-:S04]  /*36480*/  IMAD.WIDE.U32 R18, P1, R19, R14, R18 ;  /* 0x0000000e13127225 */ /* 0x000fc80007820012 */
[C---:B------:R-:W-:Y:S02]  /*36490*/  IMAD R16, R3.reuse, R14, RZ ;  /* 0x0000000e03107224 */ /* 0x040fe400078e02ff */
[----:B------:R-:W-:-:S04]  /*364a0*/  IMAD.HI.U32 R11, P2, R3, R11, R18 ;  /* 0x0000000b030b7227 */ /* 0x000fc80007840012 */
[----:B------:R-:W-:Y:S01]  /*364b0*/  IMAD.HI.U32 R14, R3, R14, RZ ;  /* 0x0000000e030e7227 */ /* 0x000fe200078e00ff */
[----:B------:R-:W-:-:S04]  /*364c0*/  IADD3 R11, P3, R16, R11, RZ ;  /* 0x0000000b100b7210 */ /* 0x000fc80007f7e0ff */
[----:B------:R-:W-:Y:S01]  /*364d0*/  IADD3.X R3, R14, R3, RZ, P1, !PT ;  /* 0x000000030e037210 */ /* 0x000fe20000ffe4ff */
[----:B------:R-:W-:-:S03]  /*364e0*/  IMAD.HI.U32 R16, R11, UR13, RZ ;  /* 0x0000000d0b107c27 */ /* 0x000fc6000f8e00ff */
[----:B------:R-:W-:Y:S01]  /*364f0*/  IADD3.X R3, RZ, RZ, R3, P3, P2 ;  /* 0x000000ffff037210 */ /* 0x000fe20001fe4403 */
[----:B------:R-:W-:-:S04]  /*36500*/  IMAD.WIDE.U32 R16, R11, UR21, R16 ;  /* 0x000000150b107c25 */ /* 0x000fc8000f8e0010 */
[C---:B------:R-:W-:Y:S02]  /*36510*/  IMAD R14, R3.reuse, UR21, RZ ;  /* 0x00000015030e7c24 */ /* 0x040fe4000f8e02ff */
[----:B------:R-:W-:-:S04]  /*36520*/  IMAD.HI.U32 R11, P1, R3, UR13, R16 ;  /* 0x0000000d030b7c27 */ /* 0x000fc8000f820010 */
[----:B------:R-:W-:Y:S01]  /*36530*/  IMAD.HI.U32 R3, R3, UR21, RZ ;  /* 0x0000001503037c27 */ /* 0x000fe2000f8e00ff */
[----:B------:R-:W-:-:S04]  /*36540*/  IADD3 R11, P2, R14, R11, RZ ;  /* 0x0000000b0e0b7210 */ /* 0x000fc80007f5e0ff */
[----:B------:R-:W-:Y:S01]  /*36550*/  IADD3.X R3, R3, RZ, RZ, P1, !PT ;  /* 0x000000ff03037210 */ /* 0x000fe20000ffe4ff */
[----:B------:R-:W-:-:S04]  /*36560*/  IMAD.WIDE.U32 R16, R11, R22, RZ ;  /* 0x000000160b107225 */ /* 0x000fc800078e00ff */
[----:B------:R-:W-:Y:S01]  /*36570*/  IMAD.X R3, RZ, RZ, R3, P2 ;  /* 0x000000ffff037224 */ /* 0x000fe200010e0603 */
[----:B------:R-:W-:Y:S01]  /*36580*/  IADD3 R16, P2, -R16, UR13, RZ ;  /* 0x0000000d10107c10 */ /* 0x000fe2000ff5e1ff */
[----:B------:R-:W-:-:S03]  /*36590*/  IMAD R14, R11, R23, R17 ;  /* 0x000000170b0e7224 */ /* 0x000fc600078e0211 */
[-C--:B------:R-:W-:Y:S01]  /*365a0*/  ISETP.GE.U32.AND P1, PT, R16, R22.reuse, PT ;  /* 0x000000161000720c */ /* 0x080fe20003f26070 */
[----:B------:R-:W-:Y:S01]  /*365b0*/  IMAD R3, R3, R22, R14 ;  /* 0x0000001603037224 */ /* 0x000fe200078e020e */
[----:B------:R-:W-:-:S04]  /*365c0*/  IADD3 R14, R11, 0x1, RZ ;  /* 0x000000010b0e7810 */ /* 0x000fc80007ffe0ff */
[----:B------:R-:W-:Y:S02]  /*365d0*/  IADD3.X R18, ~R3, UR21, RZ, P2, !PT ;  /* 0x0000001503127c10 */ /* 0x000fe400097fe5ff */
[----:B------:R-:W-:Y:S02]  /*365e0*/  IADD3 R3, P2, -R22, R16, RZ ;  /* 0x0000001016037210 */ /* 0x000fe40007f5e1ff */
[----:B------:R-:W-:Y:S02]  /*365f0*/  ISETP.GE.U32.AND.EX P1, PT, R18, R23, PT, P1 ;  /* 0x000000171200720c */ /* 0x000fe40003f26110 */
[----:B------:R-:W-:Y:S02]  /*36600*/  IADD3.X R13, ~R23, R18, RZ, P2, !PT ;  /* 0x00000012170d7210 */ /* 0x000fe400017fe5ff */
[----:B------:R-:W-:Y:S02]  /*36610*/  SEL R3, R3, R16, P1 ;  /* 0x0000001003037207 */ /* 0x000fe40000800000 */
[----:B------:R-:W-:-:S02]  /*36620*/  SEL R13, R13, R18, P1 ;  /* 0x000000120d0d7207 */ /* 0x000fc40000800000 */
[----:B------:R-:W-:Y:S02]  /*36630*/  SEL R14, R14, R11, P1 ;  /* 0x0000000b0e0e7207 */ /* 0x000fe40000800000 */
[----:B------:R-:W-:Y:S02]  /*36640*/  ISETP.GE.U32.AND P1, PT, R3, R22, PT ;  /* 0x000000160300720c */ /* 0x000fe40003f26070 */
[----:B------:R-:W-:Y:S02]  /*36650*/  ISETP.NE.U32.AND P2, PT, R22, RZ, PT ;  /* 0x000000ff1600720c */ /* 0x000fe40003f45070 */
[----:B------:R-:W-:Y:S02]  /*36660*/  IADD3 R3, R14, 0x1, RZ ;  /* 0x000000010e037810 */ /* 0x000fe40007ffe0ff */
[----:B------:R-:W-:Y:S01]  /*36670*/  ISETP.GE.U32.AND.EX P1, PT, R13, R23, PT, P1 ;  /* 0x000000170d00720c */ /* 0x000fe20003f26110 */
[----:B------:R-:W-:Y:S01]  /*36680*/  IMAD.MOV.U32 R13, RZ, RZ, 0x0 ;  /* 0x00000000ff0d7424 */ /* 0x000fe200078e00ff */
[----:B------:R-:W-:-:S02]  /*36690*/  ISETP.NE.AND.EX P2, PT, R23, RZ, PT, P2 ;  /* 0x000000ff1700720c */ /* 0x000fc40003f45320 */
[----:B------:R-:W-:-:S04]  /*366a0*/  SEL R3, R3, R14, P1 ;  /* 0x0000000e03037207 */ /* 0x000fc80000800000 */
[----:B------:R-:W-:Y:S01]  /*366b0*/  SEL R3, R3, 0xffffffff, P2 ;  /* 0xffffffff03037807 */ /* 0x000fe20001000000 */
[----:B------:R-:W-:Y:S06]  /*366c0*/  RET.REL.NODEC R12 `(_ZN7cutlass13device_kernelINS_4gemm6kernel13GemmUniversalINS1_17GroupProblemShapeIN4cute5tupleIJiiiEEEEENS1_10collective13CollectiveMmaINS1_39MainloopSm90ArrayTmaGmmaWarpSpecializedILi3ENS6_IJNS5_1CILi1EEESD_SD_EEENS1_40KernelPtrArrayTmaWarpSpecializedPingpongEEENS6_IJNSC_ILi256EEESH_NSC_ILi64EEEEEENS_10bfloat16_tEPNS6_IJlSD_NSC_ILi0EEEEEESK_SN_NS5_8TiledMMAINS5_8MMA_AtomIJNS5_4SM904GMMA28MMA_64x256x16_F32BF16BF16_SSILNSR_5MajorE0ELST_0ELNSR_7ScaleInE1ELSU_1EEEEEENS5_6LayoutISE_NS6_IJSL_SL_SL_EEEEENS6_IJNS5_10UnderscoreES10_S10_EEEEENS5_13SM90_TMA_LOADENS5_14ComposedLayoutINS5_7SwizzleILi3ELi4ELi3EEENS5_18smem_ptr_flag_bitsILi16EEENSX_INS6_IJNSC_ILi8EEESI_EEENS6_IJSI_SD_EEEEEEEvNS5_8identityES13_S1D_vS1E_EENS_8epilogue10collective18CollectiveEpilogueINS1G_30Sm90PtrArrayTmaWarpSpecializedILi4ELi2ELi16ELb1ELb0ELi2EEEJSJ_NS6_IJSI_NSC_ILi32EEEEEENS_6half_tEPNS6_IJSD_lSL_EEES1N_S1P_NS1G_6fusion15FusionCallbacksIS1K_NS1Q_17LinearCombinationIS1N_fS1N_fLNS_15FloatRoundStyleE2EEESJ_S1M_JEEES13_NS14_IS16_S18_NSX_INS6_IJSI_S19_EEENS6_IJSD_SI_EEEEEEENS5_17SM75_U16x8_LDSM_TENS5_14SM90_TMA_STOREES1Z_NS5_17SM90_U16x8_STSM_TENS5_9Copy_AtomIJNS5_17SM90_U32x4_STSM_NES1N_EEEvEEEvvEEEEvNT_6ParamsE) ;  /* 0xfffffc980c4c7950 */ /* 0x000fec0003c3ffff */
.L_x_509:
[----:B------:R-:W-:Y:S01]  /*366d0*/  UMOV UR30, UR24 ;  /* 0x00000018001e7c82 */ /* 0x000fe20008000000 */
[----:B------:R-:W-:Y:S02]  /*366e0*/  UMOV UR31, UR27 ;  /* 0x0000001b001f7c82 */ /* 0x000fe40008000000 */
[----:B------:R-:W1:Y:S08]  /*366f0*/  I2F.U64.RP R11, UR30 ;  /* 0x0000001e000b7d12 */ /* 0x000e700008309000 */
[----:B-1----:R-:W1:Y:S02]  /*36700*/  MUFU.RCP R11, R11 ;  /* 0x0000000b000b7308 */ /* 0x002e640000001000 */
[----:B-1----:R-:W-:-:S06]  /*36710*/  IADD3 R2, R11, 0x1ffffffe, RZ ;  /* 0x1ffffffe0b027810 */ /* 0x002fcc0007ffe0ff */
[----:B------:R-:W1:Y:S02]  /*36720*/  F2I.U64.TRUNC R2, R2 ;  /* 0x0000000200027311 */ /* 0x000e64000020d800 */
[----:B-1----:R-:W-:Y:S02]  /*36730*/  R2UR UR30, R2 ;  /* 0x00000000021e72ca */ /* 0x002fe400000e0000 */
[----:B------:R-:W-:Y:S02]  /*36740*/  R2UR UR31, R3 ;  /* 0x00000000031f72ca */ /* 0x000fe400000e0000 */
[----:B------:R-:W-:Y:S02]  /*36750*/  MOV R2, R12 ;  /* 0x0000000c00027202 */ /* 0x000fe40000000f00 */
[----:B------:R-:W-:-:S07]  /*36760*/  MOV R3, 0x0 ;  /* 0x0000000000037802 */ /* 0x000fce0000000f00 */
[----:B------:R-:W-:-:S04]  /*36770*/  UIMAD.WIDE.U32 UR32, UR30, UR24, URZ ;  /* 0x000000181e2072a5 */ /* 0x000fc8000f8e003f */
[----:B------:R-:W-:Y:S02]  /*36780*/  UIMAD UR33, UR30, UR27, UR33 ;  /* 0x0000001b1e2172a4 */ /* 0x000fe4000f8e0221 */
[----:B------:R-:W-:Y:S02]  /*36790*/  UIADD3 UR36, UP1, URZ, -UR32, URZ ;  /* 0x800000203f247290 */ /* 0x000fe4000ff3e03f */
[----:B------:R-:W-:Y:S02]  /*367a0*/  UIMAD UR34, UR31, UR24, UR33 ;  /* 0x000000181f2272a4 */ /* 0x000fe4000f8e0221 */
[----:B------:R-:W-:Y:S02]  /*367b0*/  UIMAD.WIDE.U32 UR32, UR30, UR36, URZ ;  /* 0x000000241e2072a5 */ /* 0x000fe4000f8e003f */
[----:B------:R-:W-:-:S05]  /*367c0*/  UIADD3.X UR37, URZ, ~UR34, URZ, UP1, !UPT ;  /* 0x800000223f257290 */ /* 0x000fca0008ffe43f */
[----:B------:R-:W-:Y:S01]  /*367d0*/  UMOV UR32, UR33 ;  /* 0x0000002100207c82 */ /* 0x000fe20008000000 */
[----:B------:R-:W-:Y:S02]  /*367e0*/  UMOV UR33, UR30 ;  /* 0x0000001e00217c82 */ /* 0x000fe40008000000 */
[----:B------:R-:W-:Y:S02]  /*367f0*/  UIMAD.WIDE.U32 UR34, UP1, UR30, UR37, UR32 ;  /* 0x000000251e2272a5 */ /* 0x000fe4000f820020 */
[----:B------:R-:W-:Y:S02]  /*36800*/  UIMAD.WIDE.U32 UR32, UR31, UR37, URZ ;  /* 0x000000251f2072a5 */ /* 0x000fe4000f8e003f */
[----:B------:R-:W-:Y:S02]  /*36810*/  UIMAD.WIDE.U32 UR34, UP2, UR31, UR36, UR34 ;  /* 0x000000241f2272a5 */ /* 0x000fe4000f840022 */
[----:B------:R-:W-:Y:S02]  /*36820*/  UIMAD UR37, UR31, UR37, URZ ;  /* 0x000000251f2572a4 */ /* 0x000fe4000f8e023f */
[----:B------:R-:W-:-:S02]  /*36830*/  UIADD3.X UR32, UR33, UR31, URZ, UP1, !UPT ;  /* 0x0000001f21207290 */ /* 0x000fc40008ffe43f */
[----:B------:R-:W-:-:S04]  /*36840*/  UIADD3 UR35, UP4, UR37, UR35, URZ ;  /* 0x0000002325237290 */ /* 0x000fc8000ff9e03f */
[----:B------:R-:W-:Y:S02]  /*36850*/  UIMAD.WIDE.U32 UR30, UR35, UR24, URZ ;  /* 0x00000018231e72a5 */ /* 0x000fe4000f8e003f */
[----:B------:R-:W-:Y:S02]  /*36860*/  UIADD3.X UR36, URZ, URZ, UR32, UP4, UP2 ;  /* 0x0000003f3f247290 */ /* 0x000fe4000a7e4420 */
[----:B------:R-:W-:Y:S02]  /*36870*/  UIMAD UR31, UR35, UR27, UR31 ;  /* 0x0000001b231f72a4 */ /* 0x000fe4000f8e021f */
[----:B------:R-:W-:Y:S02]  /*36880*/  UIADD3 UR37, UP1, URZ, -UR30, URZ ;  /* 0x8000001e3f257290 */ /* 0x000fe4000ff3e03f */
[----:B------:R-:W-:Y:S02]  /*36890*/  UIMAD UR32, UR36, UR24, UR31 ;  /* 0x00000018242072a4 */ /* 0x000fe4000f8e021f */
[----:B------:R-:W-:-:S02]  /*368a0*/  UIMAD.WIDE.U32 UR30, UR35, UR37, URZ ;  /* 0x00000025231e72a5 */ /* 0x000fc4000f8e003f */
[----:B------:R-:W-:-:S05]  /*368b0*/  UIADD3.X UR41, URZ, ~UR32, URZ, UP1, !UPT ;  /* 0x800000203f297290 */ /* 0x000fca0008ffe43f */
[----:B------:R-:W-:Y:S01]  /*368c0*/  UMOV UR34, UR31 ;  /* 0x0000001f00227c82 */ /* 0x000fe20008000000 */
[----:B------:R-:W-:Y:S02]  /*368d0*/  UIMAD.WIDE.U32 UR30, UR36, UR41, URZ ;  /* 0x00000029241e72a5 */ /* 0x000fe4000f8e003f */
[----:B------:R-:W-:Y:S02]  /*368e0*/  UIMAD.WIDE.U32 UR32, UP1, UR35, UR41, UR34 ;  /* 0x00000029232072a5 */ /* 0x000fe4000f820022 */
[----:B------:R-:W-:Y:S02]  /*368f0*/  UIMAD UR34, UR36, UR41, URZ ;  /* 0x00000029242272a4 */ /* 0x000fe4000f8e023f */
[----:B------:R-:W-:Y:S02]  /*36900*/  UIMAD.WIDE.U32 UR32, UP2, UR36, UR37, UR32 ;  /* 0x00000025242072a5 */ /* 0x000fe4000f840020 */
[----:B------:R-:W-:Y:S02]  /*36910*/  UIADD3.X UR36, UR31, UR36, URZ, UP1, !UPT ;  /* 0x000000241f247290 */ /* 0x000fe40008ffe43f */
[----:B------:R-:W-:-:S04]  /*36920*/  UIADD3 UR34, UP4, UR34, UR33, URZ ;  /* 0x0000002122227290 */ /* 0x000fc8000ff9e03f */
[----:B------:R-:W-:Y:S02]  /*36930*/  UIMAD.WIDE.U32 UR32, UR34, UR25, URZ ;  /* 0x00000019222072a5 */ /* 0x000fe4000f8e003f */
[----:B------:R-:W-:-:S05]  /*36940*/  UIADD3.X UR36, URZ, URZ, UR36, UP4, UP2 ;  /* 0x0000003f3f247290 */ /* 0x000fca000a7e4424 */
[----:B------:R-:W-:Y:S01]  /*36950*/  UMOV UR32, UR33 ;  /* 0x0000002100207c82 */ /* 0x000fe20008000000 */
[----:B------:R-:W-:Y:S02]  /*36960*/  UMOV UR33, URZ ;  /* 0x0000003f00217c82 */ /* 0x000fe40008000000 */
[----:B------:R-:W-:Y:S02]  /*36970*/  UIMAD.WIDE.U32 UR30, UR34, UR26, UR32 ;  /* 0x0000001a221e72a5 */ /* 0x000fe4000f8e0020 */
[----:B------:R-:W-:Y:S02]  /*36980*/  UIMAD UR34, UR36, UR26, URZ ;  /* 0x0000001a242272a4 */ /* 0x000fe4000f8e023f */
[----:B------:R-:W-:Y:S02]  /*36990*/  UIMAD.WIDE.U32 UR30, UP1, UR36, UR25, UR30 ;  /* 0x00000019241e72a5 */ /* 0x000fe4000f82001e */
[----:B------:R-:W-:Y:S02]  /*369a0*/  UIMAD.WIDE.U32 UR32, UR36, UR26, URZ ;  /* 0x0000001a242072a5 */ /* 0x000fe4000f8e003f */
[----:B------:R-:W-:-:S02]  /*369b0*/  UIADD3 UR34, UP2, UR34, UR31, URZ ;  /* 0x0000001f22227290 */ /* 0x000fc4000ff5e03f */
[----:B------:R-:W-:Y:S02]  /*369c0*/  UIADD3.X UR32, UR33, URZ, URZ, UP1, !UPT ;  /* 0x0000003f21207290 */ /* 0x000fe40008ffe43f */
[----:B------:R-:W-:Y:S02]  /*369d0*/  UIMAD.WIDE.U32 UR30, UR34, UR24, URZ ;  /* 0x00000018221e72a5 */ /* 0x000fe4000f8e003f */
[----:B------:R-:W-:Y:S02]  /*369e0*/  UIADD3.X UR32, URZ, UR32, URZ, UP2, !UPT ;  /* 0x000000203f207290 */ /* 0x000fe400097fe43f */
[----:B------:R-:W-:Y:S02]  /*369f0*/  UIMAD UR31, UR34, UR27, UR31 ;  /* 0x0000001b221f72a4 */ /* 0x000fe4000f8e021f */
[----:B------:R-:W-:Y:S02]  /*36a00*/  UIADD3 UR33, UP2, -UR30, UR25, URZ ;  /* 0x000000191e217290 */ /* 0x000fe4000ff5e13f */
[----:B------:R-:W-:-:S02]  /*36a10*/  UIMAD UR31, UR32, UR24, UR31 ;  /* 0x00000018201f72a4 */ /* 0x000fc4000f8e021f */
[----:B------:R-:W-:Y:S02]  /*36a20*/  UISETP.GE.U32.AND UP1, UPT, UR33, UR24, UPT ;  /* 0x000000182100728c */ /* 0x000fe4000bf26070 */
[----:B------:R-:W-:Y:S02]  /*36a30*/  UIADD3.X UR32, ~UR31, UR26, URZ, UP2, !UPT ;  /* 0x0000001a1f207290 */ /* 0x000fe400097fe53f */
[----:B------:R-:W-:Y:S02]  /*36a40*/  UIADD3 UR26, UP2, -UR24, UR33, URZ ;  /* 0x00000021181a7290 */ /* 0x000fe4000ff5e13f */
[----:B------:R-:W-:Y:S02]  /*36a50*/  UISETP.GE.U32.AND.EX UP1, UPT, UR32, UR27, UPT, UP1 ;  /* 0x0000001b2000728c */ /* 0x000fe4000bf26110 */
[----:B------:R-:W-:Y:S02]  /*36a60*/  UIADD3 UR30, UR34, 0x1, URZ ;  /* 0x00000001221e7890 */ /* 0x000fe4000fffe03f */
[----:B------:R-:W-:-:S02]  /*36a70*/  UIADD3.X UR31, ~UR27, UR32, URZ, UP2, !UPT ;  /* 0x000000201b1f7290 */ /* 0x000fc400097fe53f */
[----:B------:R-:W-:Y:S02]  /*36a80*/  USEL UR26, UR26, UR33, UP1 ;  /* 0x000000211a1a7287 */ /* 0x000fe40008800000 */
[----:B------:R-:W-:Y:S02]  /*36a90*/  USEL UR31, UR31, UR32, UP1 ;  /* 0x000000201f1f7287 */ /* 0x000fe40008800000 */
[----:B------:R-:W-:Y:S02]  /*36aa0*/  USEL UR34, UR30, UR34, UP1 ;  /* 0x000000221e227287 */ /* 0x000fe40008800000 */
[----:B------:R-:W-:Y:S02]  /*36ab0*/  UISETP.GE.U32.AND UP1, UPT, UR26, UR24, UPT ;  /* 0x000000181a00728c */ /* 0x000fe4000bf26070 */
[----:B------:R-:W-:Y:S02]  /*36ac0*/  UISETP.NE.U32.AND UP2, UPT, UR24, URZ, UPT ;  /* 0x0000003f1800728c */ /* 0x000fe4000bf45070 */
[----:B------:R-:W-:-:S02]  /*36ad0*/  UIADD3 UR26, UR34, 0x1, URZ ;  /* 0x00000001221a7890 */ /* 0x000fc4000fffe03f */
[----:B------:R-:W-:Y:S02]  /*36ae0*/  UISETP.GE.U32.AND.EX UP1, UPT, UR31, UR27, UPT, UP1 ;  /* 0x0000001b1f00728c */ /* 0x000fe4000bf26110 */
[----:B------:R-:W-:Y:S02]  /*36af0*/  UISETP.NE.AND.EX UP2, UPT, UR27, URZ, UPT, UP2 ;  /* 0x0000003f1b00728c */ /* 0x000fe4000bf45320 */
[----:B------:R-:W-:-:S04]  /*36b00*/  USEL UR26, UR26, UR34, UP1 ;  /* 0x000000221a1a7287 */ /* 0x000fc80008800000 */
[----:B------:R-:W-:Y:S01]  /*36b10*/  USEL UR27, UR26, 0xffffffff, UP2 ;  /* 0xffffffff1a1b7887 */ /* 0x000fe20009000000 */
[----:B------:R-:W-:Y:S11]  /*36b20*/  RET.REL.NODEC R2 `(_ZN7cutlass13device_kernelINS_4gemm6kernel13GemmUniversalINS1_17GroupProblemShapeIN4cute5tupleIJiiiEEEEENS1_10collective13CollectiveMmaINS1_39MainloopSm90ArrayTmaGmmaWarpSpecializedILi3ENS6_IJNS5_1CILi1EEESD_SD_EEENS1_40KernelPtrArrayTmaWarpSpecializedPingpongEEENS6_IJNSC_ILi256EEESH_NSC_ILi64EEEEEENS_10bfloat16_tEPNS6_IJlSD_NSC_ILi0EEEEEESK_SN_NS5_8TiledMMAINS5_8MMA_AtomIJNS5_4SM904GMMA28MMA_64x256x16_F32BF16BF16_SSILNSR_5MajorE0ELST_0ELNSR_7ScaleInE1ELSU_1EEEEEENS5_6LayoutISE_NS6_IJSL_SL_SL_EEEEENS6_IJNS5_10UnderscoreES10_S10_EEEEENS5_13SM90_TMA_LOADENS5_14ComposedLayoutINS5_7SwizzleILi3ELi4ELi3EEENS5_18smem_ptr_flag_bitsILi16EEENSX_INS6_IJNSC_ILi8EEESI_EEENS6_IJSI_SD_EEEEEEEvNS5_8identityES13_S1D_vS1E_EENS_8epilogue10collective18CollectiveEpilogueINS1G_30Sm90PtrArrayTmaWarpSpecializedILi4ELi2ELi16ELb1ELb0ELi2EEEJSJ_NS6_IJSI_NSC_ILi32EEEEEENS_6half_tEPNS6_IJSD_lSL_EEES1N_S1P_NS1G_6fusion15FusionCallbacksIS1K_NS1Q_17LinearCombinationIS1N_fS1N_fLNS_15FloatRoundStyleE2EEESJ_S1M_JEEES13_NS14_IS16_S18_NSX_INS6_IJSI_S19_EEENS6_IJSD_SI_EEEEEEENS5_17SM75_U16x8_LDSM_TENS5_14SM90_TMA_STOREES1Z_NS5_17SM90_U16x8_STSM_TENS5_9Copy_AtomIJNS5_17SM90_U32x4_STSM_NES1N_EEEvEEEvvEEEEvNT_6ParamsE) ;  /* 0xfffffc9402347950 */ /* 0x000ff60003c3ffff */
.L_x_634:
[----:B------:R-:W-:-:S00]  /*36b30*/  BRA `(.L_x_634) ;  /* 0xfffffffc00fc7947 */ /* 0x000fc0000383ffff */
[----:B------:R-:W-:-:S00]  /*36b40*/  NOP ;  /* 0x0000000000007918 */ /* 0x000fc00000000000 */
        /* <DEDUP_REMOVED lines=11> */
.L_x_635:


//--------------------- .nv.global.init           --------------------------
	.section	.nv.global.init,"aw",@progbits
.nv.global.init:
	.type		$str$24,@object
	.size		$str$24,($str$25 - $str$24)
$str$24:
        /*0000*/ 	.byte	0x28, 0x61, 0x64, 0x64, 0x72, 0x65, 0x73, 0x73, 0x20, 0x26, 0x20, 0x6d, 0x61, 0x73, 0x6b, 0x29
        /*0010*/ 	.byte	0x20, 0x3d, 0x3d, 0x20, 0x30, 0x00
	.type		$str$25,@object
	.size		$str$25,(__unnamed_1 - $str$25)
$str$25:
        /*0016*/ 	.byte	0x2f, 0x74, 0x6d, 0x70, 0x2f, 0x63, 0x75, 0x74, 0x6c, 0x61, 0x73, 0x73, 0x5f, 0x73, 0x77, 0x65
        /*0026*/ 	.byte	0x65, 0x70, 0x5f, 0x73, 0x72, 0x63, 0x2f, 0x69, 0x6e, 0x63, 0x6c, 0x75, 0x64, 0x65, 0x2f, 0x63
        /*0036*/ 	.byte	0x75, 0x74, 0x65, 0x2f, 0x70, 0x6f, 0x69, 0x6e, 0x74, 0x65, 0x72, 0x5f, 0x66, 0x6c, 0x61, 0x67
        /*0046*/ 	.byte	0x67, 0x65, 0x64, 0x2e, 0x68, 0x70, 0x70, 0x00
	.type		__unnamed_1,@object
	.size		__unnamed_1,(.L_0 - __unnamed_1)
__unnamed_1:
        /* <DEDUP_REMOVED lines=28> */
        /*020e*/ 	.byte	0x3e, 0x3e, 0x3e, 0x3e, 0x3e, 0x5d, 0x00
.L_0:


//--------------------- .nv.shared._ZN7cutlass13device_kernelINS_4gemm6kernel13GemmUniversalINS1_17GroupProblemShapeIN4cute5tupleIJiiiEEEEENS1_10collective13CollectiveMmaINS1_39MainloopSm90ArrayTmaGmmaWarpSpecializedILi3ENS6_IJNS5_1CILi1EEESD_SD_EEENS1_40KernelPtrArrayTmaWarpSpecializedPingpongEEENS6_IJNSC_ILi256EEESH_NSC_ILi64EEEEEENS_10bfloat16_tEPNS6_IJlSD_NSC_ILi0EEEEEESK_SN_NS5_8TiledMMAINS5_8MMA_AtomIJNS5_4SM904GMMA28MMA_64x256x16_F32BF16BF16_SSILNSR_5MajorE0ELST_0ELNSR_7ScaleInE1ELSU_1EEEEEENS5_6LayoutISE_NS6_IJSL_SL_SL_EEEEENS6_IJNS5_10UnderscoreES10_S10_EEEEENS5_13SM90_TMA_LOADENS5_14ComposedLayoutINS5_7SwizzleILi3ELi4ELi3EEENS5_18smem_ptr_flag_bitsILi16EEENSX_INS6_IJNSC_ILi8EEESI_EEENS6_IJSI_SD_EEEEEEEvNS5_8identityES13_S1D_vS1E_EENS_8epilogue10collective18CollectiveEpilogueINS1G_30Sm90PtrArrayTmaWarpSpecializedILi4ELi2ELi16ELb1ELb0ELi2EEEJSJ_NS6_IJSI_NSC_ILi32EEEEEENS_6half_tEPNS6_IJSD_lSL_EEES1N_S1P_NS1G_6fusion15FusionCallbacksIS1K_NS1Q_17LinearCombinationIS1N_fS1N_fLNS_15FloatRoundStyleE2EEESJ_S1M_JEEES13_NS14_IS16_S18_NSX_INS6_IJSI_S19_EEENS6_IJSD_SI_EEEEEEENS5_17SM75_U16x8_LDSM_TENS5_14SM90_TMA_STOREES1Z_NS5_17SM90_U16x8_STSM_TENS5_9Copy_AtomIJNS5_17SM90_U32x4_STSM_NES1N_EEEvEEEvvEEEEvNT_6ParamsE --------------------------
	.section	.nv.shared._ZN7cutlass13device_kernelINS_4gemm6kernel13GemmUniversalINS1_17GroupProblemShapeIN4cute5tupleIJiiiEEEEENS1_10collective13CollectiveMmaINS1_39MainloopSm90ArrayTmaGmmaWarpSpecializedILi3ENS6_IJNS5_1CILi1EEESD_SD_EEENS1_40KernelPtrArrayTmaWarpSpecializedPingpongEEENS6_IJNSC_ILi256EEESH_NSC_ILi64EEEEEENS_10bfloat16_tEPNS6_IJlSD_NSC_ILi0EEEEEESK_SN_NS5_8TiledMMAINS5_8MMA_AtomIJNS5_4SM904GMMA28MMA_64x256x16_F32BF16BF16_SSILNSR_5MajorE0ELST_0ELNSR_7ScaleInE1ELSU_1EEEEEENS5_6LayoutISE_NS6_IJSL_SL_SL_EEEEENS6_IJNS5_10UnderscoreES10_S10_EEEEENS5_13SM90_TMA_LOADENS5_14ComposedLayoutINS5_7SwizzleILi3ELi4ELi3EEENS5_18smem_ptr_flag_bitsILi16EEENSX_INS6_IJNSC_ILi8EEESI_EEENS6_IJSI_SD_EEEEEEEvNS5_8identityES13_S1D_vS1E_EENS_8epilogue10collective18CollectiveEpilogueINS1G_30Sm90PtrArrayTmaWarpSpecializedILi4ELi2ELi16ELb1ELb0ELi2EEEJSJ_NS6_IJSI_NSC_ILi32EEEEEENS_6half_tEPNS6_IJSD_lSL_EEES1N_S1P_NS1G_6fusion15FusionCallbacksIS1K_NS1Q_17LinearCombinationIS1N_fS1N_fLNS_15FloatRoundStyleE2EEESJ_S1M_JEEES13_NS14_IS16_S18_NSX_INS6_IJSI_S19_EEENS6_IJSD_SI_EEEEEEENS5_17SM75_U16x8_LDSM_TENS5_14SM90_TMA_STOREES1Z_NS5_17SM90_U16x8_STSM_TENS5_9Copy_AtomIJNS5_17SM90_U32x4_STSM_NES1N_EEEvEEEvvEEEEvNT_6ParamsE,"aw",@nobits
	.sectionflags	@""
	.align	16
	.zero		1024


//--------------------- .nv.shared.reserved.0     --------------------------
	.section	.nv.shared.reserved.0,"aw",@nobits
	.weak		__nv_reservedSMEM_offset_0_alias
	.size		__nv_reservedSMEM_offset_0_alias, 0, 0
	.other		__nv_reservedSMEM_offset_0_alias,@"STO_CUDA_RESERVED_SHARED STV_DEFAULT"
__nv_reservedSMEM_offset_0_alias:
	.zero		0


//--------------------- .nv.global                --------------------------
	.section	.nv.global,"aw",@nobits
.nv.global:
	.type		_ZN39_INTERNAL_03c45f5a_4_k_cu_1ae89c39_27104cute1_E,@object
	.size		_ZN39_INTERNAL_03c45f5a_4_k_cu_1ae89c39_27104cute1_E,(_ZN39_INTERNAL_03c45f5a_4_k_cu_1ae89c39_27104cuda3std3__45__cpo6cbeginE - _ZN39_INTERNAL_03c45f5a_4_k_cu_1ae89c39_27104cute1_E)
_ZN39_INTERNAL_03c45f5a_4_k_cu_1ae89c39_27104cute1_E:
	.zero		1
	.type		_ZN39_INTERNAL_03c45f5a_4_k_cu_1ae89c39_27104cuda3std3__45__cpo6cbeginE,@object
	.size		_ZN39_INTERNAL_03c45f5a_4_k_cu_1ae89c39_27104cuda3std3__45__cpo6cbeginE,(_ZN39_INTERNAL_03c45f5a_4_k_cu_1ae89c39_27104cuda3std3__48in_placeE - _ZN39_INTERNAL_03c45f5a_4_k_cu_1ae89c39_27104cuda3std3__45__cpo6cbeginE)
_ZN39_INTERNAL_03c45f5a_4_k_cu_1ae89c39_27104cuda3std3__45__cpo6cbeginE:
	.zero		1
	.type		_ZN39_INTERNAL_03c45f5a_4_k_cu_1ae89c39_27104cuda3std3__48in_placeE,@object
	.size		_ZN39_INTERNAL_03c45f5a_4_k_cu_1ae89c39_27104cuda3std3__48in_placeE,(_ZN39_INTERNAL_03c45f5a_4_k_cu_1ae89c39_27104cuda3std6ranges3__45__cpo9iter_moveE - _ZN39_INTERNAL_03c45f5a_4_k_cu_1ae89c39_27104cuda3std3__48in_placeE)
_ZN39_INTERNAL_03c45f5a_4_k_cu_1ae89c39_27104cuda3std3__48in_placeE:
	.zero		1
	.type		_ZN39_INTERNAL_03c45f5a_4_k_cu_1ae89c39_27104cuda3std6ranges3__45__cpo9iter_moveE,@object
	.size		_ZN39_INTERNAL_03c45f5a_4_k_cu_1ae89c39_27104cuda3std6ranges3__45__cpo9iter_moveE,(_ZN39_INTERNAL_03c45f5a_4_k_cu_1ae89c39_27104cuda3std3__45__cpo5beginE - _ZN39_INTERNAL_03c45f5a_4_k_cu_1ae89c39_27104cuda3std6ranges3__45__cpo9iter_moveE)
_ZN39_INTERNAL_03c45f5a_4_k_cu_1ae89c39_27104cuda3std6ranges3__45__cpo9iter_moveE:
	.zero		1
	.type		_ZN39_INTERNAL_03c45f5a_4_k_cu_1ae89c39_27104cuda3std3__45__cpo5beginE,@object
	.size		_ZN39_INTERNAL_03c45f5a_4_k_cu_1ae89c39_27104cuda3std3__45__cpo5beginE,(_ZN39_INTERNAL_03c45f5a_4_k_cu_1ae89c39_27104cuda3std3__441_GLOBAL__N__03c45f5a_4_k_cu_1ae89c39_27106ignoreE - _ZN39_INTERNAL_03c45f5a_4_k_cu_1ae89c39_27104cuda3std3__45__cpo5beginE)
_ZN39_INTERNAL_03c45f5a_4_k_cu_1ae89c39_27104cuda3std3__45__cpo5beginE:
	.zero		1
	.type		_ZN39_INTERNAL_03c45f5a_4_k_cu_1ae89c39_27104cuda3std3__441_GLOBAL__N__03c45f5a_4_k_cu_1ae89c39_27106ignoreE,@object
	.size		_ZN39_INTERNAL_03c45f5a_4_k_cu_1ae89c39_27104cuda3std3__441_GLOBAL__N__03c45f5a_4_k_cu_1ae89c39_27106ignoreE,(_ZN39_INTERNAL_03c45f5a_4_k_cu_1ae89c39_27104cute7productE - _ZN39_INTERNAL_03c45f5a_4_k_cu_1ae89c39_27104cuda3std3__441_GLOBAL__N__03c45f5a_4_k_cu_1ae89c39_27106ignoreE)
_ZN39_INTERNAL_03c45f5a_4_k_cu_1ae89c39_27104cuda3std3__441_GLOBAL__N__03c45f5a_4_k_cu_1ae89c39_27106ignoreE:
	.zero		1
	.type		_ZN39_INTERNAL_03c45f5a_4_k_cu_1ae89c39_27104cute7productE,@object
	.size		_ZN39_INTERNAL_03c45f5a_4_k_cu_1ae89c39_27104cute7productE,(_ZN39_INTERNAL_03c45f5a_4_k_cu_1ae89c39_27104cuda3std3__45__cpo3endE - _ZN39_INTERNAL_03c45f5a_4_k_cu_1ae89c39_27104cute7productE)
_ZN39_INTERNAL_03c45f5a_4_k_cu_1ae89c39_27104cute7productE:
	.zero		1
	.type		_ZN39_INTERNAL_03c45f5a_4_k_cu_1ae89c39_27104cuda3std3__45__cpo3endE,@object
	.size		_ZN39_INTERNAL_03c45f5a_4_k_cu_1ae89c39_27104cuda3std3__45__cpo3endE,(_ZN39_INTERNAL_03c45f5a_4_k_cu_1ae89c39_27104cuda3std3__419piecewise_constructE - _ZN39_INTERNAL_03c45f5a_4_k_cu_1ae89c39_27104cuda3std3__45__cpo3endE)
_ZN39_INTERNAL_03c45f5a_4_k_cu_1ae89c39_27104cuda3std3__45__cpo3endE:
	.zero		1
	.type		_ZN39_INTERNAL_03c45f5a_4_k_cu_1ae89c39_27104cuda3std3__419piecewise_constructE,@object
	.size		_ZN39_INTERNAL_03c45f5a_4_k_cu_1ae89c39_27104cuda3std3__419piecewise_constructE,(_ZN39_INTERNAL_03c45f5a_4_k_cu_1ae89c39_27104cuda3std3__45__cpo4cendE - _ZN39_INTERNAL_03c45f5a_4_k_cu_1ae89c39_27104cuda3std3__419piecewise_constructE)
_ZN39_INTERNAL_03c45f5a_4_k_cu_1ae89c39_27104cuda3std3__419piecewise_constructE:
	.zero		1
	.type		_ZN39_INTERNAL_03c45f5a_4_k_cu_1ae89c39_27104cuda3std3__45__cpo4cendE,@object
	.size		_ZN39_INTERNAL_03c45f5a_4_k_cu_1ae89c39_27104cuda3std3__45__cpo4cendE,(_ZN39_INTERNAL_03c45f5a_4_k_cu_1ae89c39_27104cuda3std6ranges3__45__cpo4swapE - _ZN39_INTERNAL_03c45f5a_4_k_cu_1ae89c39_27104cuda3std3__45__cpo4cendE)
_ZN39_INTERNAL_03c45f5a_4_k_cu_1ae89c39_27104cuda3std3__45__cpo4cendE:
	.zero		1
	.type		_ZN39_INTERNAL_03c45f5a_4_k_cu_1ae89c39_27104cuda3std6ranges3__45__cpo4swapE,@object
	.size		_ZN39_INTERNAL_03c45f5a_4_k_cu_1ae89c39_27104cuda3std6ranges3__45__cpo4swapE,(.L_8 - _ZN39_INTERNAL_03c45f5a_4_k_cu_1ae89c39_27104cuda3std6ranges3__45__cpo4swapE)
_ZN39_INTERNAL_03c45f5a_4_k_cu_1ae89c39_27104cuda3std6ranges3__45__cpo4swapE:
	.zero		1
.L_8:


//--------------------- .nv.constant0._ZN7cutlass13device_kernelINS_4gemm6kernel13GemmUniversalINS1_17GroupProblemShapeIN4cute5tupleIJiiiEEEEENS1_10collective13CollectiveMmaINS1_39MainloopSm90ArrayTmaGmmaWarpSpecializedILi3ENS6_IJNS5_1CILi1EEESD_SD_EEENS1_40KernelPtrArrayTmaWarpSpecializedPingpongEEENS6_IJNSC_ILi256EEESH_NSC_ILi64EEEEEENS_10bfloat16_tEPNS6_IJlSD_NSC_ILi0EEEEEESK_SN_NS5_8TiledMMAINS5_8MMA_AtomIJNS5_4SM904GMMA28MMA_64x256x16_F32BF16BF16_SSILNSR_5MajorE0ELST_0ELNSR_7ScaleInE1ELSU_1EEEEEENS5_6LayoutISE_NS6_IJSL_SL_SL_EEEEENS6_IJNS5_10UnderscoreES10_S10_EEEEENS5_13SM90_TMA_LOADENS5_14ComposedLayoutINS5_7SwizzleILi3ELi4ELi3EEENS5_18smem_ptr_flag_bitsILi16EEENSX_INS6_IJNSC_ILi8EEESI_EEENS6_IJSI_SD_EEEEEEEvNS5_8identityES13_S1D_vS1E_EENS_8epilogue10collective18CollectiveEpilogueINS1G_30Sm90PtrArrayTmaWarpSpecializedILi4ELi2ELi16ELb1ELb0ELi2EEEJSJ_NS6_IJSI_NSC_ILi32EEEEEENS_6half_tEPNS6_IJSD_lSL_EEES1N_S1P_NS1G_6fusion15FusionCallbacksIS1K_NS1Q_17LinearCombinationIS1N_fS1N_fLNS_15FloatRoundStyleE2EEESJ_S1M_JEEES13_NS14_IS16_S18_NSX_INS6_IJSI_S19_EEENS6_IJSD_SI_EEEEEEENS5_17SM75_U16x8_LDSM_TENS5_14SM90_TMA_STOREES1Z_NS5_17SM90_U16x8_STSM_TENS5_9Copy_AtomIJNS5_17SM90_U32x4_STSM_NES1N_EEEvEEEvvEEEEvNT_6ParamsE --------------------------
	.section	.nv.constant0._ZN7cutlass13device_kernelINS_4gemm6kernel13GemmUniversalINS1_17GroupProblemShapeIN4cute5tupleIJiiiEEEEENS1_10collective13CollectiveMmaINS1_39MainloopSm90ArrayTmaGmmaWarpSpecializedILi3ENS6_IJNS5_1CILi1EEESD_SD_EEENS1_40KernelPtrArrayTmaWarpSpecializedPingpongEEENS6_IJNSC_ILi256EEESH_NSC_ILi64EEEEEENS_10bfloat16_tEPNS6_IJlSD_NSC_ILi0EEEEEESK_SN_NS5_8TiledMMAINS5_8MMA_AtomIJNS5_4SM904GMMA28MMA_64x256x16_F32BF16BF16_SSILNSR_5MajorE0ELST_0ELNSR_7ScaleInE1ELSU_1EEEEEENS5_6LayoutISE_NS6_IJSL_SL_SL_EEEEENS6_IJNS5_10UnderscoreES10_S10_EEEEENS5_13SM90_TMA_LOADENS5_14ComposedLayoutINS5_7SwizzleILi3ELi4ELi3EEENS5_18smem_ptr_flag_bitsILi16EEENSX_INS6_IJNSC_ILi8EEESI_EEENS6_IJSI_SD_EEEEEEEvNS5_8identityES13_S1D_vS1E_EENS_8epilogue10collective18CollectiveEpilogueINS1G_30Sm90PtrArrayTmaWarpSpecializedILi4ELi2ELi16ELb1ELb0ELi2EEEJSJ_NS6_IJSI_NSC_ILi32EEEEEENS_6half_tEPNS6_IJSD_lSL_EEES1N_S1P_NS1G_6fusion15FusionCallbacksIS1K_NS1Q_17LinearCombinationIS1N_fS1N_fLNS_15FloatRoundStyleE2EEESJ_S1M_JEEES13_NS14_IS16_S18_NSX_INS6_IJSI_S19_EEENS6_IJSD_SI_EEEEEEENS5_17SM75_U16x8_LDSM_TENS5_14SM90_TMA_STOREES1Z_NS5_17SM90_U16x8_STSM_TENS5_9Copy_AtomIJNS5_17SM90_U32x4_STSM_NES1N_EEEvEEEvvEEEEvNT_6ParamsE,"a",@progbits
	.sectionflags	@""
	.align	4
.nv.constant0._ZN7cutlass13device_kernelINS_4gemm6kernel13GemmUniversalINS1_17GroupProblemShapeIN4cute5tupleIJiiiEEEEENS1_10collective13CollectiveMmaINS1_39MainloopSm90ArrayTmaGmmaWarpSpecializedILi3ENS6_IJNS5_1CILi1EEESD_SD_EEENS1_40KernelPtrArrayTmaWarpSpecializedPingpongEEENS6_IJNSC_ILi256EEESH_NSC_ILi64EEEEEENS_10bfloat16_tEPNS6_IJlSD_NSC_ILi0EEEEEESK_SN_NS5_8TiledMMAINS5_8MMA_AtomIJNS5_4SM904GMMA28MMA_64x256x16_F32BF16BF16_SSILNSR_5MajorE0ELST_0ELNSR_7ScaleInE1ELSU_1EEEEEENS5_6LayoutISE_NS6_IJSL_SL_SL_EEEEENS6_IJNS5_10UnderscoreES10_S10_EEEEENS5_13SM90_TMA_LOADENS5_14ComposedLayoutINS5_7SwizzleILi3ELi4ELi3EEENS5_18smem_ptr_flag_bitsILi16EEENSX_INS6_IJNSC_ILi8EEESI_EEENS6_IJSI_SD_EEEEEEEvNS5_8identityES13_S1D_vS1E_EENS_8epilogue10collective18CollectiveEpilogueINS1G_30Sm90PtrArrayTmaWarpSpecializedILi4ELi2ELi16ELb1ELb0ELi2EEEJSJ_NS6_IJSI_NSC_ILi32EEEEEENS_6half_tEPNS6_IJSD_lSL_EEES1N_S1P_NS1G_6fusion15FusionCallbacksIS1K_NS1Q_17LinearCombinationIS1N_fS1N_fLNS_15FloatRoundStyleE2EEESJ_S1M_JEEES13_NS14_IS16_S18_NSX_INS6_IJSI_S19_EEENS6_IJSD_SI_EEEEEEENS5_17SM75_U16x8_LDSM_TENS5_14SM90_TMA_STOREES1Z_NS5_17SM90_U16x8_STSM_TENS5_9Copy_AtomIJNS5_17SM90_U32x4_STSM_NES1N_EEEvEEEvvEEEEvNT_6ParamsE:
	.zero		2432


//--------------------- SYMBOLS --------------------------

	.type		.nv.reservedSmem.offset0,@object
	.size		.nv.reservedSmem.offset0,0x4
	.type		__assertfail,@function
